//
// Generated by NVIDIA NVVM Compiler
//
// Compiler Build ID: CL-36424714
// Cuda compilation tools, release 13.0, V13.0.88
// Based on NVVM 20.0.0
//

.version 9.0
.target sm_100
.address_size 64

	// .globl	_Z11xts_encryptPhjS_PKhm
.extern .func  (.param .b64 func_retval0) malloc
(
	.param .b64 malloc_param_0
)
;
.global .align 1 .b8 S_BOX[256] = {99, 124, 119, 123, 242, 107, 111, 197, 48, 1, 103, 43, 254, 215, 171, 118, 202, 130, 201, 125, 250, 89, 71, 240, 173, 212, 162, 175, 156, 164, 114, 192, 183, 253, 147, 38, 54, 63, 247, 204, 52, 165, 229, 241, 113, 216, 49, 21, 4, 199, 35, 195, 24, 150, 5, 154, 7, 18, 128, 226, 235, 39, 178, 117, 9, 131, 44, 26, 27, 110, 90, 160, 82, 59, 214, 179, 41, 227, 47, 132, 83, 209, 0, 237, 32, 252, 177, 91, 106, 203, 190, 57, 74, 76, 88, 207, 208, 239, 170, 251, 67, 77, 51, 133, 69, 249, 2, 127, 80, 60, 159, 168, 81, 163, 64, 143, 146, 157, 56, 245, 188, 182, 218, 33, 16, 255, 243, 210, 205, 12, 19, 236, 95, 151, 68, 23, 196, 167, 126, 61, 100, 93, 25, 115, 96, 129, 79, 220, 34, 42, 144, 136, 70, 238, 184, 20, 222, 94, 11, 219, 224, 50, 58, 10, 73, 6, 36, 92, 194, 211, 172, 98, 145, 149, 228, 121, 231, 200, 55, 109, 141, 213, 78, 169, 108, 86, 244, 234, 101, 122, 174, 8, 186, 120, 37, 46, 28, 166, 180, 198, 232, 221, 116, 31, 75, 189, 139, 138, 112, 62, 181, 102, 72, 3, 246, 14, 97, 53, 87, 185, 134, 193, 29, 158, 225, 248, 152, 17, 105, 217, 142, 148, 155, 30, 135, 233, 206, 85, 40, 223, 140, 161, 137, 13, 191, 230, 66, 104, 65, 153, 45, 15, 176, 84, 187, 22};
.global .align 1 .b8 INV_S_BOX[256] = {82, 9, 106, 213, 48, 54, 165, 56, 191, 64, 163, 158, 129, 243, 215, 251, 124, 227, 57, 130, 155, 47, 255, 135, 52, 142, 67, 68, 196, 222, 233, 203, 84, 123, 148, 50, 166, 194, 35, 61, 238, 76, 149, 11, 66, 250, 195, 78, 8, 46, 161, 102, 40, 217, 36, 178, 118, 91, 162, 73, 109, 139, 209, 37, 114, 248, 246, 100, 134, 104, 152, 22, 212, 164, 92, 204, 93, 101, 182, 146, 108, 112, 72, 80, 253, 237, 185, 218, 94, 21, 70, 87, 167, 141, 157, 132, 144, 216, 171, 0, 140, 188, 211, 10, 247, 228, 88, 5, 184, 179, 69, 6, 208, 44, 30, 143, 202, 63, 15, 2, 193, 175, 189, 3, 1, 19, 138, 107, 58, 145, 17, 65, 79, 103, 220, 234, 151, 242, 207, 206, 240, 180, 230, 115, 150, 172, 116, 34, 231, 173, 53, 133, 226, 249, 55, 232, 28, 117, 223, 110, 71, 241, 26, 113, 29, 41, 197, 137, 111, 183, 98, 14, 170, 24, 190, 27, 252, 86, 62, 75, 198, 210, 121, 32, 154, 219, 192, 254, 120, 205, 90, 244, 31, 221, 168, 51, 136, 7, 199, 49, 177, 18, 16, 89, 39, 128, 236, 95, 96, 81, 127, 169, 25, 181, 74, 13, 45, 229, 122, 159, 147, 201, 156, 239, 160, 224, 59, 77, 174, 42, 245, 176, 200, 235, 187, 60, 131, 83, 153, 97, 23, 43, 4, 126, 186, 119, 214, 38, 225, 105, 20, 99, 85, 33, 12, 125};
.global .align 1 .b8 MIX[16] = {2, 3, 1, 1, 1, 2, 3, 1, 1, 1, 2, 3, 3, 1, 1, 2};
.global .align 1 .b8 INV_MIX[16] = {14, 11, 13, 9, 9, 14, 11, 13, 13, 9, 14, 11, 11, 13, 9, 14};
.global .align 4 .b8 RCON[40] = {1, 0, 0, 0, 2, 0, 0, 0, 4, 0, 0, 0, 8, 0, 0, 0, 16, 0, 0, 0, 32, 0, 0, 0, 64, 0, 0, 0, 128, 0, 0, 0, 27, 0, 0, 0, 54};
.global .align 2 .b8 gf128mul_table_bbe[512] = {0, 0, 135, 0, 14, 1, 137, 1, 28, 2, 155, 2, 18, 3, 149, 3, 56, 4, 191, 4, 54, 5, 177, 5, 36, 6, 163, 6, 42, 7, 173, 7, 112, 8, 247, 8, 126, 9, 249, 9, 108, 10, 235, 10, 98, 11, 229, 11, 72, 12, 207, 12, 70, 13, 193, 13, 84, 14, 211, 14, 90, 15, 221, 15, 224, 16, 103, 16, 238, 17, 105, 17, 252, 18, 123, 18, 242, 19, 117, 19, 216, 20, 95, 20, 214, 21, 81, 21, 196, 22, 67, 22, 202, 23, 77, 23, 144, 24, 23, 24, 158, 25, 25, 25, 140, 26, 11, 26, 130, 27, 5, 27, 168, 28, 47, 28, 166, 29, 33, 29, 180, 30, 51, 30, 186, 31, 61, 31, 192, 33, 71, 33, 206, 32, 73, 32, 220, 35, 91, 35, 210, 34, 85, 34, 248, 37, 127, 37, 246, 36, 113, 36, 228, 39, 99, 39, 234, 38, 109, 38, 176, 41, 55, 41, 190, 40, 57, 40, 172, 43, 43, 43, 162, 42, 37, 42, 136, 45, 15, 45, 134, 44, 1, 44, 148, 47, 19, 47, 154, 46, 29, 46, 32, 49, 167, 49, 46, 48, 169, 48, 60, 51, 187, 51, 50, 50, 181, 50, 24, 53, 159, 53, 22, 52, 145, 52, 4, 55, 131, 55, 10, 54, 141, 54, 80, 57, 215, 57, 94, 56, 217, 56, 76, 59, 203, 59, 66, 58, 197, 58, 104, 61, 239, 61, 102, 60, 225, 60, 116, 63, 243, 63, 122, 62, 253, 62, 128, 67, 7, 67, 142, 66, 9, 66, 156, 65, 27, 65, 146, 64, 21, 64, 184, 71, 63, 71, 182, 70, 49, 70, 164, 69, 35, 69, 170, 68, 45, 68, 240, 75, 119, 75, 254, 74, 121, 74, 236, 73, 107, 73, 226, 72, 101, 72, 200, 79, 79, 79, 198, 78, 65, 78, 212, 77, 83, 77, 218, 76, 93, 76, 96, 83, 231, 83, 110, 82, 233, 82, 124, 81, 251, 81, 114, 80, 245, 80, 88, 87, 223, 87, 86, 86, 209, 86, 68, 85, 195, 85, 74, 84, 205, 84, 16, 91, 151, 91, 30, 90, 153, 90, 12, 89, 139, 89, 2, 88, 133, 88, 40, 95, 175, 95, 38, 94, 161, 94, 52, 93, 179, 93, 58, 92, 189, 92, 64, 98, 199, 98, 78, 99, 201, 99, 92, 96, 219, 96, 82, 97, 213, 97, 120, 102, 255, 102, 118, 103, 241, 103, 100, 100, 227, 100, 106, 101, 237, 101, 48, 106, 183, 106, 62, 107, 185, 107, 44, 104, 171, 104, 34, 105, 165, 105, 8, 110, 143, 110, 6, 111, 129, 111, 20, 108, 147, 108, 26, 109, 157, 109, 160, 114, 39, 114, 174, 115, 41, 115, 188, 112, 59, 112, 178, 113, 53, 113, 152, 118, 31, 118, 150, 119, 17, 119, 132, 116, 3, 116, 138, 117, 13, 117, 208, 122, 87, 122, 222, 123, 89, 123, 204, 120, 75, 120, 194, 121, 69, 121, 232, 126, 111, 126, 230, 127, 97, 127, 244, 124, 115, 124, 250, 125, 125, 125};

.visible .entry _Z11xts_encryptPhjS_PKhm(
	.param .u64 .ptr .align 1 _Z11xts_encryptPhjS_PKhm_param_0,
	.param .u32 _Z11xts_encryptPhjS_PKhm_param_1,
	.param .u64 .ptr .align 1 _Z11xts_encryptPhjS_PKhm_param_2,
	.param .u64 .ptr .align 1 _Z11xts_encryptPhjS_PKhm_param_3,
	.param .u64 _Z11xts_encryptPhjS_PKhm_param_4
)
{
	.local .align 16 .b8 	__local_depot0[528];
	.reg .b64 	%SP;
	.reg .b64 	%SPL;
	.reg .pred 	%p<362>;
	.reg .b16 	%rs<1360>;
	.reg .b32 	%r<888>;
	.reg .b64 	%rd<437>;

	mov.u64 	%SPL, __local_depot0;
	ld.param.u64 	%rd40, [_Z11xts_encryptPhjS_PKhm_param_0];
	ld.param.u32 	%r182, [_Z11xts_encryptPhjS_PKhm_param_1];
	ld.param.u64 	%rd39, [_Z11xts_encryptPhjS_PKhm_param_4];
	cvta.to.global.u64 	%rd1, %rd40;
	add.u64 	%rd2, %SPL, 0;
	add.u64 	%rd3, %SPL, 16;
	mov.u32 	%r1, %tid.x;
	{ // callseq 0, 0
	.param .b64 param0;
	st.param.b64 	[param0], 288;
	.param .b64 retval0;
	call.uni (retval0), 
	malloc, 
	(
	param0
	);
	ld.param.b64 	%rd43, [retval0];
	} // callseq 0
	{ // callseq 1, 0
	.param .b64 param0;
	st.param.b64 	[param0], 288;
	.param .b64 retval0;
	call.uni (retval0), 
	malloc, 
	(
	param0
	);
	ld.param.b64 	%rd44, [retval0];
	} // callseq 1
	shr.u32 	%r2, %r182, 1;
	setp.gt.s32 	%p9, %r2, 127;
	@%p9 bra 	$L__BB0_5;
	setp.eq.s32 	%p13, %r2, 16;
	@%p13 bra 	$L__BB0_8;
	setp.eq.s32 	%p14, %r2, 24;
	@%p14 bra 	$L__BB0_9;
	setp.eq.s32 	%p15, %r2, 32;
	@%p15 bra 	$L__BB0_4;
	bra.uni 	$L__BB0_25;
$L__BB0_4:
	mov.b32 	%r863, 14;
	st.u32 	[%rd44], %r863;
	bra.uni 	$L__BB0_10;
$L__BB0_5:
	setp.eq.s32 	%p10, %r2, 256;
	@%p10 bra 	$L__BB0_4;
	setp.eq.s32 	%p11, %r2, 192;
	@%p11 bra 	$L__BB0_9;
	setp.ne.s32 	%p12, %r2, 128;
	@%p12 bra 	$L__BB0_25;
$L__BB0_8:
	mov.b32 	%r863, 10;
	st.u32 	[%rd44], %r863;
	bra.uni 	$L__BB0_10;
$L__BB0_9:
	mov.b32 	%r863, 12;
	st.u32 	[%rd44], %r863;
$L__BB0_10:
	add.s64 	%rd45, %rd44, 16;
	st.u64 	[%rd44+8], %rd45;
	add.s32 	%r4, %r863, -6;
	add.s32 	%r5, %r863, 1;
	and.b32  	%r6, %r4, 2;
	and.b32  	%r867, %r4, 12;
	mov.b32 	%r864, 0;
$L__BB0_11:
	shl.b32 	%r187, %r864, 2;
	cvt.u64.u32 	%rd46, %r187;
	add.s64 	%rd47, %rd1, %rd46;
	ld.global.u8 	%r188, [%rd47];
	ld.global.u8 	%rs145, [%rd47+1];
	mul.wide.u16 	%r189, %rs145, 256;
	or.b32  	%r190, %r189, %r188;
	ld.global.u8 	%r191, [%rd47+2];
	shl.b32 	%r192, %r191, 16;
	or.b32  	%r193, %r190, %r192;
	ld.global.u8 	%r194, [%rd47+3];
	shl.b32 	%r195, %r194, 24;
	or.b32  	%r196, %r193, %r195;
	mul.wide.u32 	%rd48, %r864, 4;
	add.s64 	%rd49, %rd44, %rd48;
	st.u32 	[%rd49+16], %r196;
	ld.global.u8 	%r197, [%rd47+4];
	ld.global.u8 	%rs146, [%rd47+5];
	mul.wide.u16 	%r198, %rs146, 256;
	or.b32  	%r199, %r198, %r197;
	ld.global.u8 	%r200, [%rd47+6];
	shl.b32 	%r201, %r200, 16;
	or.b32  	%r202, %r199, %r201;
	ld.global.u8 	%r203, [%rd47+7];
	shl.b32 	%r204, %r203, 24;
	or.b32  	%r205, %r202, %r204;
	st.u32 	[%rd49+20], %r205;
	ld.global.u8 	%r206, [%rd47+8];
	ld.global.u8 	%rs147, [%rd47+9];
	mul.wide.u16 	%r207, %rs147, 256;
	or.b32  	%r208, %r207, %r206;
	ld.global.u8 	%r209, [%rd47+10];
	shl.b32 	%r210, %r209, 16;
	or.b32  	%r211, %r208, %r210;
	ld.global.u8 	%r212, [%rd47+11];
	shl.b32 	%r213, %r212, 24;
	or.b32  	%r214, %r211, %r213;
	st.u32 	[%rd49+24], %r214;
	ld.global.u8 	%r215, [%rd47+12];
	ld.global.u8 	%rs148, [%rd47+13];
	mul.wide.u16 	%r216, %rs148, 256;
	or.b32  	%r217, %r216, %r215;
	ld.global.u8 	%r218, [%rd47+14];
	shl.b32 	%r219, %r218, 16;
	or.b32  	%r220, %r217, %r219;
	ld.global.u8 	%r221, [%rd47+15];
	shl.b32 	%r222, %r221, 24;
	or.b32  	%r223, %r220, %r222;
	st.u32 	[%rd49+28], %r223;
	add.s32 	%r864, %r864, 4;
	setp.ne.s32 	%p16, %r864, %r867;
	@%p16 bra 	$L__BB0_11;
	setp.eq.s32 	%p17, %r6, 0;
	@%p17 bra 	$L__BB0_15;
	mov.b32 	%r866, 0;
$L__BB0_14:
	.pragma "nounroll";
	shl.b32 	%r225, %r867, 2;
	cvt.u64.u32 	%rd50, %r225;
	add.s64 	%rd51, %rd1, %rd50;
	ld.global.u8 	%r226, [%rd51];
	ld.global.u8 	%rs149, [%rd51+1];
	mul.wide.u16 	%r227, %rs149, 256;
	or.b32  	%r228, %r227, %r226;
	ld.global.u8 	%r229, [%rd51+2];
	shl.b32 	%r230, %r229, 16;
	or.b32  	%r231, %r228, %r230;
	ld.global.u8 	%r232, [%rd51+3];
	shl.b32 	%r233, %r232, 24;
	or.b32  	%r234, %r231, %r233;
	mul.wide.u32 	%rd52, %r867, 4;
	add.s64 	%rd53, %rd44, %rd52;
	st.u32 	[%rd53+16], %r234;
	add.s32 	%r867, %r867, 1;
	add.s32 	%r866, %r866, 1;
	setp.ne.s32 	%p18, %r866, %r6;
	@%p18 bra 	$L__BB0_14;
$L__BB0_15:
	shl.b32 	%r15, %r5, 2;
	mov.u64 	%rd66, S_BOX;
	mov.u64 	%rd75, RCON;
$L__BB0_16:
	add.s32 	%r235, %r867, -1;
	mul.wide.u32 	%rd54, %r235, 4;
	add.s64 	%rd55, %rd44, %rd54;
	ld.u32 	%r869, [%rd55+16];
	rem.u32 	%r236, %r867, %r4;
	setp.ne.s32 	%p19, %r236, 0;
	@%p19 bra 	$L__BB0_18;
	shr.u32 	%r252, %r869, 8;
	and.b32  	%r253, %r252, 255;
	cvt.u64.u32 	%rd65, %r253;
	add.s64 	%rd67, %rd66, %rd65;
	ld.global.nc.u8 	%rs155, [%rd67];
	cvt.u32.u8 	%r254, %rs155;
	shr.u32 	%r255, %r869, 16;
	and.b32  	%r256, %r255, 255;
	cvt.u64.u32 	%rd68, %r256;
	add.s64 	%rd69, %rd66, %rd68;
	ld.global.nc.u8 	%rs156, [%rd69];
	cvt.u16.u8 	%rs157, %rs156;
	mul.wide.u16 	%r257, %rs157, 256;
	or.b32  	%r258, %r257, %r254;
	shr.u32 	%r259, %r869, 24;
	cvt.u64.u32 	%rd70, %r259;
	add.s64 	%rd71, %rd66, %rd70;
	ld.global.nc.u8 	%rs158, [%rd71];
	cvt.u32.u8 	%r260, %rs158;
	shl.b32 	%r261, %r260, 16;
	or.b32  	%r262, %r258, %r261;
	and.b32  	%r263, %r869, 255;
	cvt.u64.u32 	%rd72, %r263;
	add.s64 	%rd73, %rd66, %rd72;
	ld.global.nc.u8 	%rs159, [%rd73];
	cvt.u32.u8 	%r264, %rs159;
	shl.b32 	%r265, %r264, 24;
	or.b32  	%r266, %r262, %r265;
	div.u32 	%r267, %r867, %r4;
	add.s32 	%r268, %r267, -1;
	mul.wide.u32 	%rd74, %r268, 4;
	add.s64 	%rd76, %rd75, %rd74;
	ld.global.nc.u32 	%r269, [%rd76];
	xor.b32  	%r869, %r266, %r269;
	bra.uni 	$L__BB0_20;
$L__BB0_18:
	setp.ne.s32 	%p20, %r4, 8;
	and.b32  	%r237, %r867, 7;
	setp.ne.s32 	%p21, %r237, 4;
	or.pred  	%p22, %p20, %p21;
	@%p22 bra 	$L__BB0_20;
	and.b32  	%r238, %r869, 255;
	cvt.u64.u32 	%rd56, %r238;
	add.s64 	%rd58, %rd66, %rd56;
	ld.global.nc.u8 	%rs150, [%rd58];
	cvt.u32.u8 	%r239, %rs150;
	shr.u32 	%r240, %r869, 8;
	and.b32  	%r241, %r240, 255;
	cvt.u64.u32 	%rd59, %r241;
	add.s64 	%rd60, %rd66, %rd59;
	ld.global.nc.u8 	%rs151, [%rd60];
	cvt.u16.u8 	%rs152, %rs151;
	mul.wide.u16 	%r242, %rs152, 256;
	or.b32  	%r243, %r242, %r239;
	shr.u32 	%r244, %r869, 16;
	and.b32  	%r245, %r244, 255;
	cvt.u64.u32 	%rd61, %r245;
	add.s64 	%rd62, %rd66, %rd61;
	ld.global.nc.u8 	%rs153, [%rd62];
	cvt.u32.u8 	%r246, %rs153;
	shl.b32 	%r247, %r246, 16;
	or.b32  	%r248, %r243, %r247;
	shr.u32 	%r249, %r869, 24;
	cvt.u64.u32 	%rd63, %r249;
	add.s64 	%rd64, %rd66, %rd63;
	ld.global.nc.u8 	%rs154, [%rd64];
	cvt.u32.u8 	%r250, %rs154;
	shl.b32 	%r251, %r250, 24;
	or.b32  	%r869, %r248, %r251;
$L__BB0_20:
	sub.s32 	%r270, %r867, %r4;
	mul.wide.u32 	%rd77, %r270, 4;
	add.s64 	%rd78, %rd44, %rd77;
	ld.u32 	%r271, [%rd78+16];
	xor.b32  	%r870, %r271, %r869;
	mul.wide.u32 	%rd79, %r867, 4;
	add.s64 	%rd6, %rd44, %rd79;
	st.u32 	[%rd6+16], %r870;
	add.s32 	%r22, %r867, 1;
	rem.u32 	%r272, %r22, %r4;
	setp.eq.s32 	%p23, %r272, 0;
	@%p23 bra 	$L__BB0_23;
	setp.ne.s32 	%p24, %r4, 8;
	and.b32  	%r273, %r22, 7;
	setp.ne.s32 	%p25, %r273, 4;
	or.pred  	%p26, %p24, %p25;
	@%p26 bra 	$L__BB0_24;
	and.b32  	%r274, %r870, 255;
	cvt.u64.u32 	%rd80, %r274;
	add.s64 	%rd82, %rd66, %rd80;
	ld.global.nc.u8 	%rs160, [%rd82];
	cvt.u32.u8 	%r275, %rs160;
	shr.u32 	%r276, %r870, 8;
	and.b32  	%r277, %r276, 255;
	cvt.u64.u32 	%rd83, %r277;
	add.s64 	%rd84, %rd66, %rd83;
	ld.global.nc.u8 	%rs161, [%rd84];
	cvt.u16.u8 	%rs162, %rs161;
	mul.wide.u16 	%r278, %rs162, 256;
	or.b32  	%r279, %r278, %r275;
	shr.u32 	%r280, %r870, 16;
	and.b32  	%r281, %r280, 255;
	cvt.u64.u32 	%rd85, %r281;
	add.s64 	%rd86, %rd66, %rd85;
	ld.global.nc.u8 	%rs163, [%rd86];
	cvt.u32.u8 	%r282, %rs163;
	shl.b32 	%r283, %r282, 16;
	or.b32  	%r284, %r279, %r283;
	shr.u32 	%r285, %r870, 24;
	cvt.u64.u32 	%rd87, %r285;
	add.s64 	%rd88, %rd66, %rd87;
	ld.global.nc.u8 	%rs164, [%rd88];
	cvt.u32.u8 	%r286, %rs164;
	shl.b32 	%r287, %r286, 24;
	or.b32  	%r870, %r284, %r287;
	bra.uni 	$L__BB0_24;
$L__BB0_23:
	shr.u32 	%r288, %r870, 8;
	and.b32  	%r289, %r288, 255;
	cvt.u64.u32 	%rd89, %r289;
	add.s64 	%rd91, %rd66, %rd89;
	ld.global.nc.u8 	%rs165, [%rd91];
	cvt.u32.u8 	%r290, %rs165;
	shr.u32 	%r291, %r870, 16;
	and.b32  	%r292, %r291, 255;
	cvt.u64.u32 	%rd92, %r292;
	add.s64 	%rd93, %rd66, %rd92;
	ld.global.nc.u8 	%rs166, [%rd93];
	cvt.u16.u8 	%rs167, %rs166;
	mul.wide.u16 	%r293, %rs167, 256;
	or.b32  	%r294, %r293, %r290;
	shr.u32 	%r295, %r870, 24;
	cvt.u64.u32 	%rd94, %r295;
	add.s64 	%rd95, %rd66, %rd94;
	ld.global.nc.u8 	%rs168, [%rd95];
	cvt.u32.u8 	%r296, %rs168;
	shl.b32 	%r297, %r296, 16;
	or.b32  	%r298, %r294, %r297;
	and.b32  	%r299, %r870, 255;
	cvt.u64.u32 	%rd96, %r299;
	add.s64 	%rd97, %rd66, %rd96;
	ld.global.nc.u8 	%rs169, [%rd97];
	cvt.u32.u8 	%r300, %rs169;
	shl.b32 	%r301, %r300, 24;
	or.b32  	%r302, %r298, %r301;
	div.u32 	%r303, %r22, %r4;
	add.s32 	%r304, %r303, -1;
	mul.wide.u32 	%rd98, %r304, 4;
	add.s64 	%rd100, %rd75, %rd98;
	ld.global.nc.u32 	%r305, [%rd100];
	xor.b32  	%r870, %r302, %r305;
$L__BB0_24:
	sub.s32 	%r306, %r22, %r4;
	mul.wide.u32 	%rd101, %r306, 4;
	add.s64 	%rd102, %rd44, %rd101;
	ld.u32 	%r307, [%rd102+16];
	xor.b32  	%r308, %r307, %r870;
	st.u32 	[%rd6+20], %r308;
	add.s32 	%r867, %r867, 2;
	setp.lt.u32 	%p27, %r867, %r15;
	@%p27 bra 	$L__BB0_16;
$L__BB0_25:
	cvt.u64.u32 	%rd103, %r2;
	add.s64 	%rd7, %rd1, %rd103;
	setp.gt.s32 	%p28, %r2, 127;
	@%p28 bra 	$L__BB0_30;
	setp.eq.s32 	%p32, %r2, 16;
	@%p32 bra 	$L__BB0_34;
	setp.eq.s32 	%p33, %r2, 24;
	@%p33 bra 	$L__BB0_35;
	setp.eq.s32 	%p34, %r2, 32;
	@%p34 bra 	$L__BB0_29;
	bra.uni 	$L__BB0_33;
$L__BB0_29:
	mov.b32 	%r871, 14;
	st.u32 	[%rd43], %r871;
	bra.uni 	$L__BB0_36;
$L__BB0_30:
	setp.eq.s32 	%p29, %r2, 128;
	@%p29 bra 	$L__BB0_34;
	setp.eq.s32 	%p30, %r2, 192;
	@%p30 bra 	$L__BB0_35;
	setp.eq.s32 	%p31, %r2, 256;
	@%p31 bra 	$L__BB0_29;
$L__BB0_33:
	ld.u32 	%r871, [%rd43];
	ld.u64 	%rd428, [%rd43+8];
	bra.uni 	$L__BB0_51;
$L__BB0_34:
	mov.b32 	%r871, 10;
	st.u32 	[%rd43], %r871;
	bra.uni 	$L__BB0_36;
$L__BB0_35:
	mov.b32 	%r871, 12;
	st.u32 	[%rd43], %r871;
$L__BB0_36:
	add.s64 	%rd428, %rd43, 16;
	st.u64 	[%rd43+8], %rd428;
	add.s32 	%r29, %r871, -6;
	and.b32  	%r30, %r29, 2;
	and.b32  	%r875, %r29, 12;
	mov.b32 	%r872, 0;
$L__BB0_37:
	shl.b32 	%r313, %r872, 2;
	cvt.u64.u32 	%rd104, %r313;
	add.s64 	%rd105, %rd7, %rd104;
	ld.global.u8 	%r314, [%rd105];
	ld.global.u8 	%rs170, [%rd105+1];
	mul.wide.u16 	%r315, %rs170, 256;
	or.b32  	%r316, %r315, %r314;
	ld.global.u8 	%r317, [%rd105+2];
	shl.b32 	%r318, %r317, 16;
	or.b32  	%r319, %r316, %r318;
	ld.global.u8 	%r320, [%rd105+3];
	shl.b32 	%r321, %r320, 24;
	or.b32  	%r322, %r319, %r321;
	mul.wide.u32 	%rd106, %r872, 4;
	add.s64 	%rd107, %rd43, %rd106;
	st.u32 	[%rd107+16], %r322;
	ld.global.u8 	%r323, [%rd105+4];
	ld.global.u8 	%rs171, [%rd105+5];
	mul.wide.u16 	%r324, %rs171, 256;
	or.b32  	%r325, %r324, %r323;
	ld.global.u8 	%r326, [%rd105+6];
	shl.b32 	%r327, %r326, 16;
	or.b32  	%r328, %r325, %r327;
	ld.global.u8 	%r329, [%rd105+7];
	shl.b32 	%r330, %r329, 24;
	or.b32  	%r331, %r328, %r330;
	st.u32 	[%rd107+20], %r331;
	ld.global.u8 	%r332, [%rd105+8];
	ld.global.u8 	%rs172, [%rd105+9];
	mul.wide.u16 	%r333, %rs172, 256;
	or.b32  	%r334, %r333, %r332;
	ld.global.u8 	%r335, [%rd105+10];
	shl.b32 	%r336, %r335, 16;
	or.b32  	%r337, %r334, %r336;
	ld.global.u8 	%r338, [%rd105+11];
	shl.b32 	%r339, %r338, 24;
	or.b32  	%r340, %r337, %r339;
	st.u32 	[%rd107+24], %r340;
	ld.global.u8 	%r341, [%rd105+12];
	ld.global.u8 	%rs173, [%rd105+13];
	mul.wide.u16 	%r342, %rs173, 256;
	or.b32  	%r343, %r342, %r341;
	ld.global.u8 	%r344, [%rd105+14];
	shl.b32 	%r345, %r344, 16;
	or.b32  	%r346, %r343, %r345;
	ld.global.u8 	%r347, [%rd105+15];
	shl.b32 	%r348, %r347, 24;
	or.b32  	%r349, %r346, %r348;
	st.u32 	[%rd107+28], %r349;
	add.s32 	%r872, %r872, 4;
	setp.ne.s32 	%p35, %r872, %r875;
	@%p35 bra 	$L__BB0_37;
	setp.eq.s32 	%p36, %r30, 0;
	@%p36 bra 	$L__BB0_41;
	mov.b32 	%r874, 0;
$L__BB0_40:
	.pragma "nounroll";
	shl.b32 	%r351, %r875, 2;
	cvt.u64.u32 	%rd108, %r351;
	add.s64 	%rd109, %rd7, %rd108;
	ld.global.u8 	%r352, [%rd109];
	ld.global.u8 	%rs174, [%rd109+1];
	mul.wide.u16 	%r353, %rs174, 256;
	or.b32  	%r354, %r353, %r352;
	ld.global.u8 	%r355, [%rd109+2];
	shl.b32 	%r356, %r355, 16;
	or.b32  	%r357, %r354, %r356;
	ld.global.u8 	%r358, [%rd109+3];
	shl.b32 	%r359, %r358, 24;
	or.b32  	%r360, %r357, %r359;
	mul.wide.u32 	%rd110, %r875, 4;
	add.s64 	%rd111, %rd43, %rd110;
	st.u32 	[%rd111+16], %r360;
	add.s32 	%r875, %r875, 1;
	add.s32 	%r874, %r874, 1;
	setp.ne.s32 	%p37, %r874, %r30;
	@%p37 bra 	$L__BB0_40;
$L__BB0_41:
	shl.b32 	%r361, %r871, 2;
	add.s32 	%r39, %r361, 4;
	mov.u64 	%rd124, S_BOX;
	mov.u64 	%rd133, RCON;
$L__BB0_42:
	add.s32 	%r362, %r875, -1;
	mul.wide.u32 	%rd112, %r362, 4;
	add.s64 	%rd113, %rd43, %rd112;
	ld.u32 	%r877, [%rd113+16];
	rem.u32 	%r363, %r875, %r29;
	setp.ne.s32 	%p38, %r363, 0;
	@%p38 bra 	$L__BB0_44;
	shr.u32 	%r379, %r877, 8;
	and.b32  	%r380, %r379, 255;
	cvt.u64.u32 	%rd123, %r380;
	add.s64 	%rd125, %rd124, %rd123;
	ld.global.nc.u8 	%rs180, [%rd125];
	cvt.u32.u8 	%r381, %rs180;
	shr.u32 	%r382, %r877, 16;
	and.b32  	%r383, %r382, 255;
	cvt.u64.u32 	%rd126, %r383;
	add.s64 	%rd127, %rd124, %rd126;
	ld.global.nc.u8 	%rs181, [%rd127];
	cvt.u16.u8 	%rs182, %rs181;
	mul.wide.u16 	%r384, %rs182, 256;
	or.b32  	%r385, %r384, %r381;
	shr.u32 	%r386, %r877, 24;
	cvt.u64.u32 	%rd128, %r386;
	add.s64 	%rd129, %rd124, %rd128;
	ld.global.nc.u8 	%rs183, [%rd129];
	cvt.u32.u8 	%r387, %rs183;
	shl.b32 	%r388, %r387, 16;
	or.b32  	%r389, %r385, %r388;
	and.b32  	%r390, %r877, 255;
	cvt.u64.u32 	%rd130, %r390;
	add.s64 	%rd131, %rd124, %rd130;
	ld.global.nc.u8 	%rs184, [%rd131];
	cvt.u32.u8 	%r391, %rs184;
	shl.b32 	%r392, %r391, 24;
	or.b32  	%r393, %r389, %r392;
	div.u32 	%r394, %r875, %r29;
	add.s32 	%r395, %r394, -1;
	mul.wide.u32 	%rd132, %r395, 4;
	add.s64 	%rd134, %rd133, %rd132;
	ld.global.nc.u32 	%r396, [%rd134];
	xor.b32  	%r877, %r393, %r396;
	bra.uni 	$L__BB0_46;
$L__BB0_44:
	setp.ne.s32 	%p39, %r29, 8;
	and.b32  	%r364, %r875, 7;
	setp.ne.s32 	%p40, %r364, 4;
	or.pred  	%p41, %p39, %p40;
	@%p41 bra 	$L__BB0_46;
	and.b32  	%r365, %r877, 255;
	cvt.u64.u32 	%rd114, %r365;
	add.s64 	%rd116, %rd124, %rd114;
	ld.global.nc.u8 	%rs175, [%rd116];
	cvt.u32.u8 	%r366, %rs175;
	shr.u32 	%r367, %r877, 8;
	and.b32  	%r368, %r367, 255;
	cvt.u64.u32 	%rd117, %r368;
	add.s64 	%rd118, %rd124, %rd117;
	ld.global.nc.u8 	%rs176, [%rd118];
	cvt.u16.u8 	%rs177, %rs176;
	mul.wide.u16 	%r369, %rs177, 256;
	or.b32  	%r370, %r369, %r366;
	shr.u32 	%r371, %r877, 16;
	and.b32  	%r372, %r371, 255;
	cvt.u64.u32 	%rd119, %r372;
	add.s64 	%rd120, %rd124, %rd119;
	ld.global.nc.u8 	%rs178, [%rd120];
	cvt.u32.u8 	%r373, %rs178;
	shl.b32 	%r374, %r373, 16;
	or.b32  	%r375, %r370, %r374;
	shr.u32 	%r376, %r877, 24;
	cvt.u64.u32 	%rd121, %r376;
	add.s64 	%rd122, %rd124, %rd121;
	ld.global.nc.u8 	%rs179, [%rd122];
	cvt.u32.u8 	%r377, %rs179;
	shl.b32 	%r378, %r377, 24;
	or.b32  	%r877, %r375, %r378;
$L__BB0_46:
	sub.s32 	%r397, %r875, %r29;
	mul.wide.u32 	%rd135, %r397, 4;
	add.s64 	%rd136, %rd43, %rd135;
	ld.u32 	%r398, [%rd136+16];
	xor.b32  	%r878, %r398, %r877;
	mul.wide.u32 	%rd137, %r875, 4;
	add.s64 	%rd10, %rd43, %rd137;
	st.u32 	[%rd10+16], %r878;
	add.s32 	%r46, %r875, 1;
	rem.u32 	%r399, %r46, %r29;
	setp.eq.s32 	%p42, %r399, 0;
	@%p42 bra 	$L__BB0_49;
	setp.ne.s32 	%p43, %r29, 8;
	and.b32  	%r400, %r46, 7;
	setp.ne.s32 	%p44, %r400, 4;
	or.pred  	%p45, %p43, %p44;
	@%p45 bra 	$L__BB0_50;
	and.b32  	%r401, %r878, 255;
	cvt.u64.u32 	%rd138, %r401;
	add.s64 	%rd140, %rd124, %rd138;
	ld.global.nc.u8 	%rs185, [%rd140];
	cvt.u32.u8 	%r402, %rs185;
	shr.u32 	%r403, %r878, 8;
	and.b32  	%r404, %r403, 255;
	cvt.u64.u32 	%rd141, %r404;
	add.s64 	%rd142, %rd124, %rd141;
	ld.global.nc.u8 	%rs186, [%rd142];
	cvt.u16.u8 	%rs187, %rs186;
	mul.wide.u16 	%r405, %rs187, 256;
	or.b32  	%r406, %r405, %r402;
	shr.u32 	%r407, %r878, 16;
	and.b32  	%r408, %r407, 255;
	cvt.u64.u32 	%rd143, %r408;
	add.s64 	%rd144, %rd124, %rd143;
	ld.global.nc.u8 	%rs188, [%rd144];
	cvt.u32.u8 	%r409, %rs188;
	shl.b32 	%r410, %r409, 16;
	or.b32  	%r411, %r406, %r410;
	shr.u32 	%r412, %r878, 24;
	cvt.u64.u32 	%rd145, %r412;
	add.s64 	%rd146, %rd124, %rd145;
	ld.global.nc.u8 	%rs189, [%rd146];
	cvt.u32.u8 	%r413, %rs189;
	shl.b32 	%r414, %r413, 24;
	or.b32  	%r878, %r411, %r414;
	bra.uni 	$L__BB0_50;
$L__BB0_49:
	shr.u32 	%r415, %r878, 8;
	and.b32  	%r416, %r415, 255;
	cvt.u64.u32 	%rd147, %r416;
	add.s64 	%rd149, %rd124, %rd147;
	ld.global.nc.u8 	%rs190, [%rd149];
	cvt.u32.u8 	%r417, %rs190;
	shr.u32 	%r418, %r878, 16;
	and.b32  	%r419, %r418, 255;
	cvt.u64.u32 	%rd150, %r419;
	add.s64 	%rd151, %rd124, %rd150;
	ld.global.nc.u8 	%rs191, [%rd151];
	cvt.u16.u8 	%rs192, %rs191;
	mul.wide.u16 	%r420, %rs192, 256;
	or.b32  	%r421, %r420, %r417;
	shr.u32 	%r422, %r878, 24;
	cvt.u64.u32 	%rd152, %r422;
	add.s64 	%rd153, %rd124, %rd152;
	ld.global.nc.u8 	%rs193, [%rd153];
	cvt.u32.u8 	%r423, %rs193;
	shl.b32 	%r424, %r423, 16;
	or.b32  	%r425, %r421, %r424;
	and.b32  	%r426, %r878, 255;
	cvt.u64.u32 	%rd154, %r426;
	add.s64 	%rd155, %rd124, %rd154;
	ld.global.nc.u8 	%rs194, [%rd155];
	cvt.u32.u8 	%r427, %rs194;
	shl.b32 	%r428, %r427, 24;
	or.b32  	%r429, %r425, %r428;
	div.u32 	%r430, %r46, %r29;
	add.s32 	%r431, %r430, -1;
	mul.wide.u32 	%rd156, %r431, 4;
	add.s64 	%rd158, %rd133, %rd156;
	ld.global.nc.u32 	%r432, [%rd158];
	xor.b32  	%r878, %r429, %r432;
$L__BB0_50:
	sub.s32 	%r433, %r46, %r29;
	mul.wide.u32 	%rd159, %r433, 4;
	add.s64 	%rd160, %rd43, %rd159;
	ld.u32 	%r434, [%rd160+16];
	xor.b32  	%r435, %r434, %r878;
	st.u32 	[%rd10+20], %r435;
	add.s32 	%r875, %r875, 2;
	setp.lt.u32 	%p46, %r875, %r39;
	@%p46 bra 	$L__BB0_42;
$L__BB0_51:
	cvt.u64.u32 	%rd161, %r1;
	add.s64 	%rd162, %rd39, %rd161;
	mov.b64 	%rd163, 0;
	st.local.v2.u64 	[%rd3], {%rd162, %rd163};
	ld.u8 	%rs195, [%rd428];
	cvt.u16.u64 	%rs196, %rd162;
	xor.b16  	%rs1327, %rs195, %rs196;
	ld.u8 	%rs197, [%rd428+1];
	shr.u64 	%rd164, %rd162, 8;
	cvt.u16.u64 	%rs198, %rd164;
	xor.b16  	%rs1326, %rs197, %rs198;
	ld.u8 	%rs199, [%rd428+2];
	shr.u64 	%rd165, %rd162, 16;
	cvt.u16.u64 	%rs200, %rd165;
	xor.b16  	%rs1325, %rs199, %rs200;
	ld.u8 	%rs201, [%rd428+3];
	shr.u64 	%rd166, %rd162, 24;
	cvt.u16.u64 	%rs202, %rd166;
	xor.b16  	%rs1324, %rs201, %rs202;
	ld.u8 	%rs203, [%rd428+4];
	shr.u64 	%rd167, %rd162, 32;
	cvt.u16.u64 	%rs204, %rd167;
	xor.b16  	%rs1323, %rs203, %rs204;
	ld.u8 	%rs205, [%rd428+5];
	shr.u64 	%rd168, %rd162, 40;
	cvt.u16.u64 	%rs206, %rd168;
	xor.b16  	%rs1322, %rs205, %rs206;
	ld.u8 	%rs207, [%rd428+6];
	shr.u64 	%rd169, %rd162, 48;
	cvt.u16.u64 	%rs208, %rd169;
	xor.b16  	%rs1321, %rs207, %rs208;
	ld.u8 	%rs209, [%rd428+7];
	shr.u64 	%rd170, %rd162, 56;
	cvt.u16.u64 	%rs210, %rd170;
	xor.b16  	%rs1320, %rs209, %rs210;
	ld.u8 	%rs1319, [%rd428+8];
	ld.u8 	%rs1318, [%rd428+9];
	ld.u8 	%rs1317, [%rd428+10];
	ld.u8 	%rs1316, [%rd428+11];
	ld.u8 	%rs1315, [%rd428+12];
	ld.u8 	%rs1314, [%rd428+13];
	ld.u8 	%rs1313, [%rd428+14];
	ld.u8 	%rs1312, [%rd428+15];
	setp.lt.u32 	%p47, %r871, 2;
	@%p47 bra 	$L__BB0_56;
	mov.b32 	%r880, 1;
	mov.u64 	%rd173, S_BOX;
	mov.u64 	%rd222, MIX;
$L__BB0_53:
	cvt.u64.u16 	%rd171, %rs1327;
	and.b64  	%rd172, %rd171, 255;
	add.s64 	%rd174, %rd173, %rd172;
	ld.global.nc.u8 	%rs211, [%rd174];
	cvt.u16.u8 	%rs212, %rs211;
	cvt.u64.u16 	%rd175, %rs1326;
	and.b64  	%rd176, %rd175, 255;
	add.s64 	%rd177, %rd173, %rd176;
	cvt.u64.u16 	%rd178, %rs1325;
	and.b64  	%rd179, %rd178, 255;
	add.s64 	%rd180, %rd173, %rd179;
	cvt.u64.u16 	%rd181, %rs1324;
	and.b64  	%rd182, %rd181, 255;
	add.s64 	%rd183, %rd173, %rd182;
	cvt.u64.u16 	%rd184, %rs1323;
	and.b64  	%rd185, %rd184, 255;
	add.s64 	%rd186, %rd173, %rd185;
	ld.global.nc.u8 	%rs213, [%rd186];
	cvt.u16.u8 	%rs214, %rs213;
	cvt.u64.u16 	%rd187, %rs1322;
	and.b64  	%rd188, %rd187, 255;
	add.s64 	%rd189, %rd173, %rd188;
	cvt.u64.u16 	%rd190, %rs1321;
	and.b64  	%rd191, %rd190, 255;
	add.s64 	%rd192, %rd173, %rd191;
	cvt.u64.u16 	%rd193, %rs1320;
	and.b64  	%rd194, %rd193, 255;
	add.s64 	%rd195, %rd173, %rd194;
	cvt.u64.u16 	%rd196, %rs1319;
	and.b64  	%rd197, %rd196, 255;
	add.s64 	%rd198, %rd173, %rd197;
	ld.global.nc.u8 	%rs215, [%rd198];
	cvt.u16.u8 	%rs216, %rs215;
	cvt.u64.u16 	%rd199, %rs1318;
	and.b64  	%rd200, %rd199, 255;
	add.s64 	%rd201, %rd173, %rd200;
	cvt.u64.u16 	%rd202, %rs1317;
	and.b64  	%rd203, %rd202, 255;
	add.s64 	%rd204, %rd173, %rd203;
	cvt.u64.u16 	%rd205, %rs1316;
	and.b64  	%rd206, %rd205, 255;
	add.s64 	%rd207, %rd173, %rd206;
	cvt.u64.u16 	%rd208, %rs1315;
	and.b64  	%rd209, %rd208, 255;
	add.s64 	%rd210, %rd173, %rd209;
	ld.global.nc.u8 	%rs217, [%rd210];
	cvt.u16.u8 	%rs218, %rs217;
	cvt.u64.u16 	%rd211, %rs1314;
	and.b64  	%rd212, %rd211, 255;
	add.s64 	%rd213, %rd173, %rd212;
	cvt.u64.u16 	%rd214, %rs1313;
	and.b64  	%rd215, %rd214, 255;
	add.s64 	%rd216, %rd173, %rd215;
	cvt.u64.u16 	%rd217, %rs1312;
	and.b64  	%rd218, %rd217, 255;
	add.s64 	%rd219, %rd173, %rd218;
	ld.global.nc.u8 	%rs219, [%rd213];
	cvt.u32.u8 	%r438, %rs219;
	ld.global.nc.u8 	%rs220, [%rd201];
	cvt.u32.u8 	%r439, %rs220;
	prmt.b32 	%r440, %r439, %r438, 0x3340U;
	ld.global.nc.u8 	%rs221, [%rd189];
	cvt.u32.u8 	%r441, %rs221;
	ld.global.nc.u8 	%rs222, [%rd177];
	cvt.u32.u8 	%r442, %rs222;
	prmt.b32 	%r443, %r442, %r441, 0x3340U;
	prmt.b32 	%r444, %r443, %r440, 0x5410U;
	ld.global.nc.u8 	%rs223, [%rd216];
	cvt.u32.u8 	%r445, %rs223;
	ld.global.nc.u8 	%rs224, [%rd204];
	cvt.u32.u8 	%r446, %rs224;
	prmt.b32 	%r447, %r446, %r445, 0x3340U;
	ld.global.nc.u8 	%rs225, [%rd192];
	cvt.u32.u8 	%r448, %rs225;
	ld.global.nc.u8 	%rs226, [%rd180];
	cvt.u32.u8 	%r449, %rs226;
	prmt.b32 	%r450, %r449, %r448, 0x3340U;
	prmt.b32 	%r451, %r450, %r447, 0x5410U;
	ld.global.nc.u8 	%rs227, [%rd219];
	cvt.u32.u8 	%r452, %rs227;
	ld.global.nc.u8 	%rs228, [%rd207];
	cvt.u32.u8 	%r453, %rs228;
	prmt.b32 	%r454, %r453, %r452, 0x3340U;
	ld.global.nc.u8 	%rs229, [%rd195];
	cvt.u32.u8 	%r455, %rs229;
	ld.global.nc.u8 	%rs230, [%rd183];
	cvt.u32.u8 	%r456, %rs230;
	prmt.b32 	%r457, %r456, %r455, 0x3340U;
	prmt.b32 	%r458, %r457, %r454, 0x5410U;
	shf.l.wrap.b32 	%r53, %r444, %r444, 24;
	shf.l.wrap.b32 	%r54, %r451, %r451, 16;
	shf.l.wrap.b32 	%r55, %r458, %r458, 8;
	shr.u32 	%r459, %r53, 8;
	shr.u32 	%r460, %r54, 8;
	shr.u32 	%r461, %r55, 8;
	shr.u32 	%r462, %r53, 16;
	shr.u32 	%r463, %r54, 16;
	shr.u32 	%r464, %r55, 16;
	shr.u32 	%r465, %r53, 24;
	shr.u32 	%r466, %r54, 24;
	shr.u32 	%r467, %r55, 24;
	prmt.b32 	%r468, %r54, %r55, 0x3340U;
	cvt.u32.u16 	%r469, %rs212;
	prmt.b32 	%r470, %r469, %r53, 0x3340U;
	prmt.b32 	%r471, %r470, %r468, 0x5410U;
	prmt.b32 	%r472, %r466, %r467, 0x3340U;
	cvt.u32.u16 	%r473, %rs218;
	prmt.b32 	%r474, %r473, %r465, 0x3340U;
	prmt.b32 	%r475, %r474, %r472, 0x5410U;
	prmt.b32 	%r476, %r463, %r464, 0x3340U;
	cvt.u32.u16 	%r477, %rs216;
	prmt.b32 	%r478, %r477, %r462, 0x3340U;
	prmt.b32 	%r479, %r478, %r476, 0x5410U;
	prmt.b32 	%r480, %r460, %r461, 0x3340U;
	cvt.u32.u16 	%r481, %rs214;
	prmt.b32 	%r482, %r481, %r459, 0x3340U;
	prmt.b32 	%r483, %r482, %r480, 0x5410U;
	st.local.v4.b32 	[%rd3], {%r471, %r483, %r479, %r475};
	mov.b32 	%r881, 0;
	st.local.v4.b32 	[%rd2], {%r881, %r881, %r881, %r881};
	and.b16  	%rs231, %rs212, 1;
	setp.eq.b16 	%p1, %rs231, 1;
	and.b32  	%r56, %r469, 2;
	and.b32  	%r57, %r469, 4;
	and.b32  	%r58, %r469, 8;
	and.b32  	%r59, %r469, 16;
	and.b32  	%r60, %r469, 32;
	and.b32  	%r61, %r469, 64;
	and.b32  	%r62, %r469, 128;
	and.b32  	%r63, %r55, 64;
	and.b32  	%r64, %r55, 128;
	and.b16  	%rs232, %rs214, 1;
	setp.eq.b16 	%p2, %rs232, 1;
	and.b32  	%r65, %r481, 2;
	and.b32  	%r66, %r481, 4;
	and.b32  	%r67, %r481, 8;
	and.b32  	%r68, %r481, 16;
	and.b32  	%r69, %r481, 32;
	and.b32  	%r70, %r481, 64;
	and.b32  	%r71, %r481, 128;
	and.b32  	%r72, %r53, 512;
	and.b32  	%r73, %r53, 1024;
	and.b32  	%r74, %r53, 2048;
	and.b32  	%r75, %r53, 4096;
	and.b32  	%r76, %r53, 8192;
	and.b32  	%r77, %r53, 16384;
	and.b32  	%r78, %r53, 32768;
	and.b32  	%r79, %r54, 512;
	and.b32  	%r80, %r54, 1024;
	and.b32  	%r81, %r54, 2048;
	and.b32  	%r82, %r54, 8192;
	and.b32  	%r83, %r54, 32768;
	and.b16  	%rs233, %rs216, 1;
	setp.eq.b16 	%p3, %rs233, 1;
	and.b32  	%r84, %r477, 2;
	and.b32  	%r85, %r477, 4;
	and.b32  	%r86, %r477, 8;
	and.b32  	%r87, %r477, 16;
	and.b32  	%r88, %r477, 32;
	and.b32  	%r89, %r477, 64;
	and.b32  	%r90, %r477, 128;
	and.b32  	%r91, %r54, 131072;
	and.b32  	%r92, %r54, 262144;
	and.b32  	%r93, %r54, 524288;
	and.b32  	%r94, %r54, 1048576;
	and.b32  	%r95, %r54, 2097152;
	and.b32  	%r96, %r54, 4194304;
	and.b32  	%r97, %r54, 8388608;
	and.b32  	%r98, %r55, 131072;
	and.b32  	%r99, %r55, 262144;
	and.b16  	%rs234, %rs218, 1;
	setp.eq.b16 	%p4, %rs234, 1;
	and.b32  	%r100, %r473, 2;
	and.b32  	%r101, %r473, 4;
	and.b32  	%r102, %r473, 8;
	and.b32  	%r103, %r473, 16;
	and.b32  	%r104, %r473, 32;
	and.b32  	%r105, %r473, 64;
	and.b32  	%r106, %r473, 128;
	and.b32  	%r107, %r53, 67108864;
	and.b32  	%r108, %r53, 268435456;
	and.b32  	%r109, %r53, 536870912;
	and.b32  	%r110, %r53, 1073741824;
	and.b32  	%r111, %r54, 33554432;
	and.b32  	%r112, %r55, 67108864;
	and.b32  	%r113, %r55, 134217728;
	and.b32  	%r114, %r55, 1073741824;
$L__BB0_54:
	setp.gt.s32 	%p48, %r55, -1;
	setp.eq.s32 	%p49, %r114, 0;
	and.b32  	%r484, %r55, 536870912;
	setp.eq.s32 	%p50, %r484, 0;
	and.b32  	%r485, %r55, 268435456;
	setp.eq.s32 	%p51, %r485, 0;
	setp.eq.s32 	%p52, %r113, 0;
	setp.eq.s32 	%p53, %r112, 0;
	and.b32  	%r486, %r55, 33554432;
	setp.eq.s32 	%p54, %r486, 0;
	setp.gt.s32 	%p55, %r54, -1;
	and.b32  	%r487, %r54, 1073741824;
	setp.eq.s32 	%p56, %r487, 0;
	and.b32  	%r488, %r54, 536870912;
	setp.eq.s32 	%p57, %r488, 0;
	and.b32  	%r489, %r54, 268435456;
	setp.eq.s32 	%p58, %r489, 0;
	and.b32  	%r490, %r54, 134217728;
	setp.eq.s32 	%p59, %r490, 0;
	and.b32  	%r491, %r54, 67108864;
	setp.eq.s32 	%p60, %r491, 0;
	setp.eq.s32 	%p61, %r111, 0;
	setp.gt.s32 	%p62, %r53, -1;
	setp.eq.s32 	%p63, %r110, 0;
	setp.eq.s32 	%p64, %r109, 0;
	setp.eq.s32 	%p65, %r108, 0;
	and.b32  	%r492, %r53, 134217728;
	setp.eq.s32 	%p66, %r492, 0;
	setp.eq.s32 	%p67, %r107, 0;
	and.b32  	%r493, %r53, 33554432;
	setp.eq.s32 	%p68, %r493, 0;
	setp.eq.s32 	%p69, %r106, 0;
	setp.eq.s32 	%p70, %r105, 0;
	setp.eq.s32 	%p71, %r104, 0;
	setp.eq.s32 	%p72, %r103, 0;
	setp.eq.s32 	%p73, %r102, 0;
	setp.eq.s32 	%p74, %r101, 0;
	setp.eq.s32 	%p75, %r100, 0;
	and.b32  	%r494, %r55, 8388608;
	setp.eq.s32 	%p76, %r494, 0;
	and.b32  	%r495, %r55, 4194304;
	setp.eq.s32 	%p77, %r495, 0;
	and.b32  	%r496, %r55, 2097152;
	setp.eq.s32 	%p78, %r496, 0;
	and.b32  	%r497, %r55, 1048576;
	setp.eq.s32 	%p79, %r497, 0;
	and.b32  	%r498, %r55, 524288;
	setp.eq.s32 	%p80, %r498, 0;
	setp.eq.s32 	%p81, %r99, 0;
	setp.eq.s32 	%p82, %r98, 0;
	setp.eq.s32 	%p83, %r97, 0;
	setp.eq.s32 	%p84, %r96, 0;
	setp.eq.s32 	%p85, %r95, 0;
	setp.eq.s32 	%p86, %r94, 0;
	setp.eq.s32 	%p87, %r93, 0;
	setp.eq.s32 	%p88, %r92, 0;
	setp.eq.s32 	%p89, %r91, 0;
	and.b32  	%r499, %r53, 8388608;
	setp.eq.s32 	%p90, %r499, 0;
	and.b32  	%r500, %r53, 4194304;
	setp.eq.s32 	%p91, %r500, 0;
	and.b32  	%r501, %r53, 2097152;
	setp.eq.s32 	%p92, %r501, 0;
	and.b32  	%r502, %r53, 1048576;
	setp.eq.s32 	%p93, %r502, 0;
	and.b32  	%r503, %r53, 524288;
	setp.eq.s32 	%p94, %r503, 0;
	and.b32  	%r504, %r53, 262144;
	setp.eq.s32 	%p95, %r504, 0;
	and.b32  	%r505, %r53, 131072;
	setp.eq.s32 	%p96, %r505, 0;
	setp.eq.s32 	%p97, %r90, 0;
	setp.eq.s32 	%p98, %r89, 0;
	setp.eq.s32 	%p99, %r88, 0;
	setp.eq.s32 	%p100, %r87, 0;
	setp.eq.s32 	%p101, %r86, 0;
	setp.eq.s32 	%p102, %r85, 0;
	setp.eq.s32 	%p103, %r84, 0;
	and.b32  	%r506, %r55, 32768;
	setp.eq.s32 	%p104, %r506, 0;
	and.b32  	%r507, %r55, 16384;
	setp.eq.s32 	%p105, %r507, 0;
	and.b32  	%r508, %r55, 8192;
	setp.eq.s32 	%p106, %r508, 0;
	and.b32  	%r509, %r55, 4096;
	setp.eq.s32 	%p107, %r509, 0;
	and.b32  	%r510, %r55, 2048;
	setp.eq.s32 	%p108, %r510, 0;
	and.b32  	%r511, %r55, 1024;
	setp.eq.s32 	%p109, %r511, 0;
	and.b32  	%r512, %r55, 512;
	setp.eq.s32 	%p110, %r512, 0;
	setp.eq.s32 	%p111, %r83, 0;
	and.b32  	%r513, %r54, 16384;
	setp.eq.s32 	%p112, %r513, 0;
	setp.eq.s32 	%p113, %r82, 0;
	and.b32  	%r514, %r54, 4096;
	setp.eq.s32 	%p114, %r514, 0;
	setp.eq.s32 	%p115, %r81, 0;
	setp.eq.s32 	%p116, %r80, 0;
	setp.eq.s32 	%p117, %r79, 0;
	setp.eq.s32 	%p118, %r78, 0;
	setp.eq.s32 	%p119, %r77, 0;
	setp.eq.s32 	%p120, %r76, 0;
	setp.eq.s32 	%p121, %r75, 0;
	setp.eq.s32 	%p122, %r74, 0;
	setp.eq.s32 	%p123, %r73, 0;
	setp.eq.s32 	%p124, %r72, 0;
	setp.eq.s32 	%p125, %r71, 0;
	setp.eq.s32 	%p126, %r70, 0;
	setp.eq.s32 	%p127, %r69, 0;
	setp.eq.s32 	%p128, %r68, 0;
	setp.eq.s32 	%p129, %r67, 0;
	setp.eq.s32 	%p130, %r66, 0;
	setp.eq.s32 	%p131, %r65, 0;
	setp.eq.s32 	%p132, %r64, 0;
	setp.eq.s32 	%p133, %r63, 0;
	and.b32  	%r515, %r55, 32;
	setp.eq.s32 	%p134, %r515, 0;
	and.b32  	%r516, %r55, 16;
	setp.eq.s32 	%p135, %r516, 0;
	and.b32  	%r517, %r55, 8;
	setp.eq.s32 	%p136, %r517, 0;
	and.b32  	%r518, %r55, 4;
	setp.eq.s32 	%p137, %r518, 0;
	and.b32  	%r519, %r55, 2;
	setp.eq.s32 	%p138, %r519, 0;
	and.b32  	%r520, %r54, 128;
	setp.eq.s32 	%p139, %r520, 0;
	and.b32  	%r521, %r54, 64;
	setp.eq.s32 	%p140, %r521, 0;
	and.b32  	%r522, %r54, 32;
	setp.eq.s32 	%p141, %r522, 0;
	and.b32  	%r523, %r54, 16;
	setp.eq.s32 	%p142, %r523, 0;
	and.b32  	%r524, %r54, 8;
	setp.eq.s32 	%p143, %r524, 0;
	and.b32  	%r525, %r54, 4;
	setp.eq.s32 	%p144, %r525, 0;
	and.b32  	%r526, %r54, 2;
	setp.eq.s32 	%p145, %r526, 0;
	and.b32  	%r527, %r53, 128;
	setp.eq.s32 	%p146, %r527, 0;
	and.b32  	%r528, %r53, 64;
	setp.eq.s32 	%p147, %r528, 0;
	and.b32  	%r529, %r53, 32;
	setp.eq.s32 	%p148, %r529, 0;
	and.b32  	%r530, %r53, 16;
	setp.eq.s32 	%p149, %r530, 0;
	and.b32  	%r531, %r53, 8;
	setp.eq.s32 	%p150, %r531, 0;
	and.b32  	%r532, %r53, 4;
	setp.eq.s32 	%p151, %r532, 0;
	and.b32  	%r533, %r53, 2;
	setp.eq.s32 	%p152, %r533, 0;
	setp.eq.s32 	%p153, %r62, 0;
	setp.eq.s32 	%p154, %r61, 0;
	setp.eq.s32 	%p155, %r60, 0;
	setp.eq.s32 	%p156, %r59, 0;
	setp.eq.s32 	%p157, %r58, 0;
	setp.eq.s32 	%p158, %r57, 0;
	setp.eq.s32 	%p159, %r56, 0;
	cvt.u64.u32 	%rd220, %r881;
	mul.wide.u32 	%rd221, %r881, 4;
	add.s64 	%rd223, %rd222, %rd221;
	add.s64 	%rd224, %rd2, %rd220;
	ld.local.u8 	%rs235, [%rd224];
	ld.global.nc.u8 	%rs236, [%rd223];
	cvt.s16.s8 	%rs237, %rs236;
	shl.b16 	%rs238, %rs237, 1;
	setp.gt.s16 	%p160, %rs237, -1;
	xor.b16  	%rs239, %rs238, 27;
	selp.b16 	%rs240, %rs238, %rs239, %p160;
	cvt.s16.s8 	%rs241, %rs240;
	shl.b16 	%rs242, %rs240, 1;
	xor.b16  	%rs243, %rs242, 27;
	setp.lt.s16 	%p161, %rs241, 0;
	selp.b16 	%rs244, %rs243, %rs242, %p161;
	cvt.s16.s8 	%rs245, %rs244;
	shl.b16 	%rs246, %rs244, 1;
	xor.b16  	%rs247, %rs246, 27;
	setp.lt.s16 	%p162, %rs245, 0;
	selp.b16 	%rs248, %rs247, %rs246, %p162;
	cvt.s16.s8 	%rs249, %rs248;
	shl.b16 	%rs250, %rs248, 1;
	xor.b16  	%rs251, %rs250, 27;
	setp.lt.s16 	%p163, %rs249, 0;
	selp.b16 	%rs252, %rs251, %rs250, %p163;
	cvt.s16.s8 	%rs253, %rs252;
	shl.b16 	%rs254, %rs252, 1;
	xor.b16  	%rs255, %rs254, 27;
	setp.lt.s16 	%p164, %rs253, 0;
	selp.b16 	%rs256, %rs255, %rs254, %p164;
	cvt.s16.s8 	%rs257, %rs256;
	shl.b16 	%rs258, %rs256, 1;
	xor.b16  	%rs259, %rs258, 27;
	setp.lt.s16 	%p165, %rs257, 0;
	selp.b16 	%rs260, %rs259, %rs258, %p165;
	cvt.s16.s8 	%rs261, %rs260;
	shl.b16 	%rs262, %rs260, 1;
	xor.b16  	%rs263, %rs262, 27;
	setp.lt.s16 	%p166, %rs261, 0;
	selp.b16 	%rs264, %rs263, %rs262, %p166;
	selp.b16 	%rs265, %rs237, 0, %p1;
	selp.b16 	%rs266, 0, %rs240, %p159;
	xor.b16  	%rs267, %rs266, %rs265;
	selp.b16 	%rs268, 0, %rs244, %p158;
	xor.b16  	%rs269, %rs268, %rs267;
	selp.b16 	%rs270, 0, %rs248, %p157;
	xor.b16  	%rs271, %rs270, %rs269;
	selp.b16 	%rs272, 0, %rs252, %p156;
	xor.b16  	%rs273, %rs272, %rs271;
	selp.b16 	%rs274, 0, %rs256, %p155;
	xor.b16  	%rs275, %rs274, %rs273;
	selp.b16 	%rs276, 0, %rs260, %p154;
	xor.b16  	%rs277, %rs276, %rs275;
	selp.b16 	%rs278, 0, %rs264, %p153;
	xor.b16  	%rs279, %rs278, %rs277;
	xor.b16  	%rs280, %rs235, %rs279;
	ld.global.nc.u8 	%rs281, [%rd223+1];
	cvt.s16.s8 	%rs282, %rs281;
	shl.b16 	%rs283, %rs282, 1;
	setp.gt.s16 	%p167, %rs282, -1;
	xor.b16  	%rs284, %rs283, 27;
	selp.b16 	%rs285, %rs283, %rs284, %p167;
	cvt.s16.s8 	%rs286, %rs285;
	shl.b16 	%rs287, %rs285, 1;
	xor.b16  	%rs288, %rs287, 27;
	setp.lt.s16 	%p168, %rs286, 0;
	selp.b16 	%rs289, %rs288, %rs287, %p168;
	cvt.s16.s8 	%rs290, %rs289;
	shl.b16 	%rs291, %rs289, 1;
	xor.b16  	%rs292, %rs291, 27;
	setp.lt.s16 	%p169, %rs290, 0;
	selp.b16 	%rs293, %rs292, %rs291, %p169;
	cvt.s16.s8 	%rs294, %rs293;
	shl.b16 	%rs295, %rs293, 1;
	xor.b16  	%rs296, %rs295, 27;
	setp.lt.s16 	%p170, %rs294, 0;
	selp.b16 	%rs297, %rs296, %rs295, %p170;
	cvt.s16.s8 	%rs298, %rs297;
	shl.b16 	%rs299, %rs297, 1;
	xor.b16  	%rs300, %rs299, 27;
	setp.lt.s16 	%p171, %rs298, 0;
	selp.b16 	%rs301, %rs300, %rs299, %p171;
	cvt.s16.s8 	%rs302, %rs301;
	shl.b16 	%rs303, %rs301, 1;
	xor.b16  	%rs304, %rs303, 27;
	setp.lt.s16 	%p172, %rs302, 0;
	selp.b16 	%rs305, %rs304, %rs303, %p172;
	cvt.s16.s8 	%rs306, %rs305;
	shl.b16 	%rs307, %rs305, 1;
	xor.b16  	%rs308, %rs307, 27;
	setp.lt.s16 	%p173, %rs306, 0;
	selp.b16 	%rs309, %rs308, %rs307, %p173;
	and.b32  	%r534, %r53, 1;
	setp.eq.b32 	%p174, %r534, 1;
	selp.b16 	%rs310, %rs282, 0, %p174;
	selp.b16 	%rs311, 0, %rs285, %p152;
	xor.b16  	%rs312, %rs311, %rs310;
	selp.b16 	%rs313, 0, %rs289, %p151;
	xor.b16  	%rs314, %rs313, %rs312;
	selp.b16 	%rs315, 0, %rs293, %p150;
	xor.b16  	%rs316, %rs315, %rs314;
	selp.b16 	%rs317, 0, %rs297, %p149;
	xor.b16  	%rs318, %rs317, %rs316;
	selp.b16 	%rs319, 0, %rs301, %p148;
	xor.b16  	%rs320, %rs319, %rs318;
	selp.b16 	%rs321, 0, %rs305, %p147;
	xor.b16  	%rs322, %rs321, %rs320;
	selp.b16 	%rs323, 0, %rs309, %p146;
	xor.b16  	%rs324, %rs323, %rs322;
	xor.b16  	%rs325, %rs280, %rs324;
	ld.global.nc.u8 	%rs326, [%rd223+2];
	cvt.s16.s8 	%rs327, %rs326;
	shl.b16 	%rs328, %rs327, 1;
	setp.gt.s16 	%p175, %rs327, -1;
	xor.b16  	%rs329, %rs328, 27;
	selp.b16 	%rs330, %rs328, %rs329, %p175;
	cvt.s16.s8 	%rs331, %rs330;
	shl.b16 	%rs332, %rs330, 1;
	xor.b16  	%rs333, %rs332, 27;
	setp.lt.s16 	%p176, %rs331, 0;
	selp.b16 	%rs334, %rs333, %rs332, %p176;
	cvt.s16.s8 	%rs335, %rs334;
	shl.b16 	%rs336, %rs334, 1;
	xor.b16  	%rs337, %rs336, 27;
	setp.lt.s16 	%p177, %rs335, 0;
	selp.b16 	%rs338, %rs337, %rs336, %p177;
	cvt.s16.s8 	%rs339, %rs338;
	shl.b16 	%rs340, %rs338, 1;
	xor.b16  	%rs341, %rs340, 27;
	setp.lt.s16 	%p178, %rs339, 0;
	selp.b16 	%rs342, %rs341, %rs340, %p178;
	cvt.s16.s8 	%rs343, %rs342;
	shl.b16 	%rs344, %rs342, 1;
	xor.b16  	%rs345, %rs344, 27;
	setp.lt.s16 	%p179, %rs343, 0;
	selp.b16 	%rs346, %rs345, %rs344, %p179;
	cvt.s16.s8 	%rs347, %rs346;
	shl.b16 	%rs348, %rs346, 1;
	xor.b16  	%rs349, %rs348, 27;
	setp.lt.s16 	%p180, %rs347, 0;
	selp.b16 	%rs350, %rs349, %rs348, %p180;
	cvt.s16.s8 	%rs351, %rs350;
	shl.b16 	%rs352, %rs350, 1;
	xor.b16  	%rs353, %rs352, 27;
	setp.lt.s16 	%p181, %rs351, 0;
	selp.b16 	%rs354, %rs353, %rs352, %p181;
	and.b32  	%r535, %r54, 1;
	setp.eq.b32 	%p182, %r535, 1;
	selp.b16 	%rs355, %rs327, 0, %p182;
	selp.b16 	%rs356, 0, %rs330, %p145;
	xor.b16  	%rs357, %rs356, %rs355;
	selp.b16 	%rs358, 0, %rs334, %p144;
	xor.b16  	%rs359, %rs358, %rs357;
	selp.b16 	%rs360, 0, %rs338, %p143;
	xor.b16  	%rs361, %rs360, %rs359;
	selp.b16 	%rs362, 0, %rs342, %p142;
	xor.b16  	%rs363, %rs362, %rs361;
	selp.b16 	%rs364, 0, %rs346, %p141;
	xor.b16  	%rs365, %rs364, %rs363;
	selp.b16 	%rs366, 0, %rs350, %p140;
	xor.b16  	%rs367, %rs366, %rs365;
	selp.b16 	%rs368, 0, %rs354, %p139;
	xor.b16  	%rs369, %rs368, %rs367;
	xor.b16  	%rs370, %rs325, %rs369;
	ld.global.nc.u8 	%rs371, [%rd223+3];
	cvt.s16.s8 	%rs372, %rs371;
	shl.b16 	%rs373, %rs372, 1;
	setp.gt.s16 	%p183, %rs372, -1;
	xor.b16  	%rs374, %rs373, 27;
	selp.b16 	%rs375, %rs373, %rs374, %p183;
	cvt.s16.s8 	%rs376, %rs375;
	shl.b16 	%rs377, %rs375, 1;
	xor.b16  	%rs378, %rs377, 27;
	setp.lt.s16 	%p184, %rs376, 0;
	selp.b16 	%rs379, %rs378, %rs377, %p184;
	cvt.s16.s8 	%rs380, %rs379;
	shl.b16 	%rs381, %rs379, 1;
	xor.b16  	%rs382, %rs381, 27;
	setp.lt.s16 	%p185, %rs380, 0;
	selp.b16 	%rs383, %rs382, %rs381, %p185;
	cvt.s16.s8 	%rs384, %rs383;
	shl.b16 	%rs385, %rs383, 1;
	xor.b16  	%rs386, %rs385, 27;
	setp.lt.s16 	%p186, %rs384, 0;
	selp.b16 	%rs387, %rs386, %rs385, %p186;
	cvt.s16.s8 	%rs388, %rs387;
	shl.b16 	%rs389, %rs387, 1;
	xor.b16  	%rs390, %rs389, 27;
	setp.lt.s16 	%p187, %rs388, 0;
	selp.b16 	%rs391, %rs390, %rs389, %p187;
	cvt.s16.s8 	%rs392, %rs391;
	shl.b16 	%rs393, %rs391, 1;
	xor.b16  	%rs394, %rs393, 27;
	setp.lt.s16 	%p188, %rs392, 0;
	selp.b16 	%rs395, %rs394, %rs393, %p188;
	cvt.s16.s8 	%rs396, %rs395;
	shl.b16 	%rs397, %rs395, 1;
	xor.b16  	%rs398, %rs397, 27;
	setp.lt.s16 	%p189, %rs396, 0;
	selp.b16 	%rs399, %rs398, %rs397, %p189;
	and.b32  	%r536, %r55, 1;
	setp.eq.b32 	%p190, %r536, 1;
	selp.b16 	%rs400, %rs372, 0, %p190;
	selp.b16 	%rs401, 0, %rs375, %p138;
	xor.b16  	%rs402, %rs401, %rs400;
	selp.b16 	%rs403, 0, %rs379, %p137;
	xor.b16  	%rs404, %rs403, %rs402;
	selp.b16 	%rs405, 0, %rs383, %p136;
	xor.b16  	%rs406, %rs405, %rs404;
	selp.b16 	%rs407, 0, %rs387, %p135;
	xor.b16  	%rs408, %rs407, %rs406;
	selp.b16 	%rs409, 0, %rs391, %p134;
	xor.b16  	%rs410, %rs409, %rs408;
	selp.b16 	%rs411, 0, %rs395, %p133;
	xor.b16  	%rs412, %rs411, %rs410;
	selp.b16 	%rs413, 0, %rs399, %p132;
	xor.b16  	%rs414, %rs413, %rs412;
	xor.b16  	%rs415, %rs370, %rs414;
	st.local.u8 	[%rd224], %rs415;
	ld.local.u8 	%rs416, [%rd224+4];
	selp.b16 	%rs417, %rs237, 0, %p2;
	selp.b16 	%rs418, 0, %rs240, %p131;
	xor.b16  	%rs419, %rs418, %rs417;
	selp.b16 	%rs420, 0, %rs244, %p130;
	xor.b16  	%rs421, %rs420, %rs419;
	selp.b16 	%rs422, 0, %rs248, %p129;
	xor.b16  	%rs423, %rs422, %rs421;
	selp.b16 	%rs424, 0, %rs252, %p128;
	xor.b16  	%rs425, %rs424, %rs423;
	selp.b16 	%rs426, 0, %rs256, %p127;
	xor.b16  	%rs427, %rs426, %rs425;
	selp.b16 	%rs428, 0, %rs260, %p126;
	xor.b16  	%rs429, %rs428, %rs427;
	selp.b16 	%rs430, 0, %rs264, %p125;
	xor.b16  	%rs431, %rs430, %rs429;
	xor.b16  	%rs432, %rs416, %rs431;
	shr.u32 	%r537, %r53, 8;
	and.b32  	%r538, %r537, 1;
	setp.eq.b32 	%p191, %r538, 1;
	selp.b16 	%rs433, %rs282, 0, %p191;
	selp.b16 	%rs434, 0, %rs285, %p124;
	xor.b16  	%rs435, %rs434, %rs433;
	selp.b16 	%rs436, 0, %rs289, %p123;
	xor.b16  	%rs437, %rs436, %rs435;
	selp.b16 	%rs438, 0, %rs293, %p122;
	xor.b16  	%rs439, %rs438, %rs437;
	selp.b16 	%rs440, 0, %rs297, %p121;
	xor.b16  	%rs441, %rs440, %rs439;
	selp.b16 	%rs442, 0, %rs301, %p120;
	xor.b16  	%rs443, %rs442, %rs441;
	selp.b16 	%rs444, 0, %rs305, %p119;
	xor.b16  	%rs445, %rs444, %rs443;
	selp.b16 	%rs446, 0, %rs309, %p118;
	xor.b16  	%rs447, %rs446, %rs445;
	xor.b16  	%rs448, %rs432, %rs447;
	shr.u32 	%r539, %r54, 8;
	and.b32  	%r540, %r539, 1;
	setp.eq.b32 	%p192, %r540, 1;
	selp.b16 	%rs449, %rs327, 0, %p192;
	selp.b16 	%rs450, 0, %rs330, %p117;
	xor.b16  	%rs451, %rs450, %rs449;
	selp.b16 	%rs452, 0, %rs334, %p116;
	xor.b16  	%rs453, %rs452, %rs451;
	selp.b16 	%rs454, 0, %rs338, %p115;
	xor.b16  	%rs455, %rs454, %rs453;
	selp.b16 	%rs456, 0, %rs342, %p114;
	xor.b16  	%rs457, %rs456, %rs455;
	selp.b16 	%rs458, 0, %rs346, %p113;
	xor.b16  	%rs459, %rs458, %rs457;
	selp.b16 	%rs460, 0, %rs350, %p112;
	xor.b16  	%rs461, %rs460, %rs459;
	selp.b16 	%rs462, 0, %rs354, %p111;
	xor.b16  	%rs463, %rs462, %rs461;
	xor.b16  	%rs464, %rs448, %rs463;
	shr.u32 	%r541, %r55, 8;
	and.b32  	%r542, %r541, 1;
	setp.eq.b32 	%p193, %r542, 1;
	selp.b16 	%rs465, %rs372, 0, %p193;
	selp.b16 	%rs466, 0, %rs375, %p110;
	xor.b16  	%rs467, %rs466, %rs465;
	selp.b16 	%rs468, 0, %rs379, %p109;
	xor.b16  	%rs469, %rs468, %rs467;
	selp.b16 	%rs470, 0, %rs383, %p108;
	xor.b16  	%rs471, %rs470, %rs469;
	selp.b16 	%rs472, 0, %rs387, %p107;
	xor.b16  	%rs473, %rs472, %rs471;
	selp.b16 	%rs474, 0, %rs391, %p106;
	xor.b16  	%rs475, %rs474, %rs473;
	selp.b16 	%rs476, 0, %rs395, %p105;
	xor.b16  	%rs477, %rs476, %rs475;
	selp.b16 	%rs478, 0, %rs399, %p104;
	xor.b16  	%rs479, %rs478, %rs477;
	xor.b16  	%rs480, %rs464, %rs479;
	st.local.u8 	[%rd224+4], %rs480;
	ld.local.u8 	%rs481, [%rd224+8];
	selp.b16 	%rs482, %rs237, 0, %p3;
	selp.b16 	%rs483, 0, %rs240, %p103;
	xor.b16  	%rs484, %rs483, %rs482;
	selp.b16 	%rs485, 0, %rs244, %p102;
	xor.b16  	%rs486, %rs485, %rs484;
	selp.b16 	%rs487, 0, %rs248, %p101;
	xor.b16  	%rs488, %rs487, %rs486;
	selp.b16 	%rs489, 0, %rs252, %p100;
	xor.b16  	%rs490, %rs489, %rs488;
	selp.b16 	%rs491, 0, %rs256, %p99;
	xor.b16  	%rs492, %rs491, %rs490;
	selp.b16 	%rs493, 0, %rs260, %p98;
	xor.b16  	%rs494, %rs493, %rs492;
	selp.b16 	%rs495, 0, %rs264, %p97;
	xor.b16  	%rs496, %rs495, %rs494;
	xor.b16  	%rs497, %rs481, %rs496;
	shr.u32 	%r543, %r53, 16;
	and.b32  	%r544, %r543, 1;
	setp.eq.b32 	%p194, %r544, 1;
	selp.b16 	%rs498, %rs282, 0, %p194;
	selp.b16 	%rs499, 0, %rs285, %p96;
	xor.b16  	%rs500, %rs499, %rs498;
	selp.b16 	%rs501, 0, %rs289, %p95;
	xor.b16  	%rs502, %rs501, %rs500;
	selp.b16 	%rs503, 0, %rs293, %p94;
	xor.b16  	%rs504, %rs503, %rs502;
	selp.b16 	%rs505, 0, %rs297, %p93;
	xor.b16  	%rs506, %rs505, %rs504;
	selp.b16 	%rs507, 0, %rs301, %p92;
	xor.b16  	%rs508, %rs507, %rs506;
	selp.b16 	%rs509, 0, %rs305, %p91;
	xor.b16  	%rs510, %rs509, %rs508;
	selp.b16 	%rs511, 0, %rs309, %p90;
	xor.b16  	%rs512, %rs511, %rs510;
	xor.b16  	%rs513, %rs497, %rs512;
	shr.u32 	%r545, %r54, 16;
	and.b32  	%r546, %r545, 1;
	setp.eq.b32 	%p195, %r546, 1;
	selp.b16 	%rs514, %rs327, 0, %p195;
	selp.b16 	%rs515, 0, %rs330, %p89;
	xor.b16  	%rs516, %rs515, %rs514;
	selp.b16 	%rs517, 0, %rs334, %p88;
	xor.b16  	%rs518, %rs517, %rs516;
	selp.b16 	%rs519, 0, %rs338, %p87;
	xor.b16  	%rs520, %rs519, %rs518;
	selp.b16 	%rs521, 0, %rs342, %p86;
	xor.b16  	%rs522, %rs521, %rs520;
	selp.b16 	%rs523, 0, %rs346, %p85;
	xor.b16  	%rs524, %rs523, %rs522;
	selp.b16 	%rs525, 0, %rs350, %p84;
	xor.b16  	%rs526, %rs525, %rs524;
	selp.b16 	%rs527, 0, %rs354, %p83;
	xor.b16  	%rs528, %rs527, %rs526;
	xor.b16  	%rs529, %rs513, %rs528;
	shr.u32 	%r547, %r55, 16;
	and.b32  	%r548, %r547, 1;
	setp.eq.b32 	%p196, %r548, 1;
	selp.b16 	%rs530, %rs372, 0, %p196;
	selp.b16 	%rs531, 0, %rs375, %p82;
	xor.b16  	%rs532, %rs531, %rs530;
	selp.b16 	%rs533, 0, %rs379, %p81;
	xor.b16  	%rs534, %rs533, %rs532;
	selp.b16 	%rs535, 0, %rs383, %p80;
	xor.b16  	%rs536, %rs535, %rs534;
	selp.b16 	%rs537, 0, %rs387, %p79;
	xor.b16  	%rs538, %rs537, %rs536;
	selp.b16 	%rs539, 0, %rs391, %p78;
	xor.b16  	%rs540, %rs539, %rs538;
	selp.b16 	%rs541, 0, %rs395, %p77;
	xor.b16  	%rs542, %rs541, %rs540;
	selp.b16 	%rs543, 0, %rs399, %p76;
	xor.b16  	%rs544, %rs543, %rs542;
	xor.b16  	%rs545, %rs529, %rs544;
	st.local.u8 	[%rd224+8], %rs545;
	ld.local.u8 	%rs546, [%rd224+12];
	selp.b16 	%rs547, %rs237, 0, %p4;
	selp.b16 	%rs548, 0, %rs240, %p75;
	xor.b16  	%rs549, %rs548, %rs547;
	selp.b16 	%rs550, 0, %rs244, %p74;
	xor.b16  	%rs551, %rs550, %rs549;
	selp.b16 	%rs552, 0, %rs248, %p73;
	xor.b16  	%rs553, %rs552, %rs551;
	selp.b16 	%rs554, 0, %rs252, %p72;
	xor.b16  	%rs555, %rs554, %rs553;
	selp.b16 	%rs556, 0, %rs256, %p71;
	xor.b16  	%rs557, %rs556, %rs555;
	selp.b16 	%rs558, 0, %rs260, %p70;
	xor.b16  	%rs559, %rs558, %rs557;
	selp.b16 	%rs560, 0, %rs264, %p69;
	xor.b16  	%rs561, %rs560, %rs559;
	xor.b16  	%rs562, %rs546, %rs561;
	shr.u32 	%r549, %r53, 24;
	and.b32  	%r550, %r549, 1;
	setp.eq.b32 	%p197, %r550, 1;
	selp.b16 	%rs563, %rs282, 0, %p197;
	selp.b16 	%rs564, 0, %rs285, %p68;
	xor.b16  	%rs565, %rs564, %rs563;
	selp.b16 	%rs566, 0, %rs289, %p67;
	xor.b16  	%rs567, %rs566, %rs565;
	selp.b16 	%rs568, 0, %rs293, %p66;
	xor.b16  	%rs569, %rs568, %rs567;
	selp.b16 	%rs570, 0, %rs297, %p65;
	xor.b16  	%rs571, %rs570, %rs569;
	selp.b16 	%rs572, 0, %rs301, %p64;
	xor.b16  	%rs573, %rs572, %rs571;
	selp.b16 	%rs574, 0, %rs305, %p63;
	xor.b16  	%rs575, %rs574, %rs573;
	selp.b16 	%rs576, 0, %rs309, %p62;
	xor.b16  	%rs577, %rs576, %rs575;
	xor.b16  	%rs578, %rs562, %rs577;
	shr.u32 	%r551, %r54, 24;
	and.b32  	%r552, %r551, 1;
	setp.eq.b32 	%p198, %r552, 1;
	selp.b16 	%rs579, %rs327, 0, %p198;
	selp.b16 	%rs580, 0, %rs330, %p61;
	xor.b16  	%rs581, %rs580, %rs579;
	selp.b16 	%rs582, 0, %rs334, %p60;
	xor.b16  	%rs583, %rs582, %rs581;
	selp.b16 	%rs584, 0, %rs338, %p59;
	xor.b16  	%rs585, %rs584, %rs583;
	selp.b16 	%rs586, 0, %rs342, %p58;
	xor.b16  	%rs587, %rs586, %rs585;
	selp.b16 	%rs588, 0, %rs346, %p57;
	xor.b16  	%rs589, %rs588, %rs587;
	selp.b16 	%rs590, 0, %rs350, %p56;
	xor.b16  	%rs591, %rs590, %rs589;
	selp.b16 	%rs592, 0, %rs354, %p55;
	xor.b16  	%rs593, %rs592, %rs591;
	xor.b16  	%rs594, %rs578, %rs593;
	shr.u32 	%r553, %r55, 24;
	and.b32  	%r554, %r553, 1;
	setp.eq.b32 	%p199, %r554, 1;
	selp.b16 	%rs595, %rs372, 0, %p199;
	selp.b16 	%rs596, 0, %rs375, %p54;
	xor.b16  	%rs597, %rs596, %rs595;
	selp.b16 	%rs598, 0, %rs379, %p53;
	xor.b16  	%rs599, %rs598, %rs597;
	selp.b16 	%rs600, 0, %rs383, %p52;
	xor.b16  	%rs601, %rs600, %rs599;
	selp.b16 	%rs602, 0, %rs387, %p51;
	xor.b16  	%rs603, %rs602, %rs601;
	selp.b16 	%rs604, 0, %rs391, %p50;
	xor.b16  	%rs605, %rs604, %rs603;
	selp.b16 	%rs606, 0, %rs395, %p49;
	xor.b16  	%rs607, %rs606, %rs605;
	selp.b16 	%rs608, 0, %rs399, %p48;
	xor.b16  	%rs609, %rs608, %rs607;
	xor.b16  	%rs610, %rs594, %rs609;
	st.local.u8 	[%rd224+12], %rs610;
	add.s32 	%r881, %r881, 1;
	setp.ne.s32 	%p200, %r881, 4;
	@%p200 bra 	$L__BB0_54;
	shl.b32 	%r555, %r880, 2;
	mul.wide.u32 	%rd225, %r555, 4;
	add.s64 	%rd226, %rd428, %rd225;
	ld.local.v4.b32 	{%r556, %r557, %r558, %r559}, [%rd2];
	bfe.u32 	%r560, %r559, 24, 8;
	cvt.u16.u32 	%rs611, %r560;
	bfe.u32 	%r561, %r559, 16, 8;
	cvt.u16.u32 	%rs612, %r561;
	bfe.u32 	%r562, %r559, 8, 8;
	cvt.u16.u32 	%rs613, %r562;
	bfe.u32 	%r563, %r559, 0, 8;
	cvt.u16.u32 	%rs614, %r563;
	bfe.u32 	%r564, %r558, 24, 8;
	cvt.u16.u32 	%rs615, %r564;
	bfe.u32 	%r565, %r558, 16, 8;
	cvt.u16.u32 	%rs616, %r565;
	bfe.u32 	%r566, %r558, 8, 8;
	cvt.u16.u32 	%rs617, %r566;
	bfe.u32 	%r567, %r558, 0, 8;
	cvt.u16.u32 	%rs618, %r567;
	bfe.u32 	%r568, %r557, 24, 8;
	cvt.u16.u32 	%rs619, %r568;
	bfe.u32 	%r569, %r557, 16, 8;
	cvt.u16.u32 	%rs620, %r569;
	bfe.u32 	%r570, %r557, 8, 8;
	cvt.u16.u32 	%rs621, %r570;
	bfe.u32 	%r571, %r557, 0, 8;
	cvt.u16.u32 	%rs622, %r571;
	bfe.u32 	%r572, %r556, 24, 8;
	cvt.u16.u32 	%rs623, %r572;
	bfe.u32 	%r573, %r556, 16, 8;
	cvt.u16.u32 	%rs624, %r573;
	bfe.u32 	%r574, %r556, 8, 8;
	cvt.u16.u32 	%rs625, %r574;
	bfe.u32 	%r575, %r556, 0, 8;
	cvt.u16.u32 	%rs626, %r575;
	st.local.v4.b32 	[%rd3], {%r556, %r557, %r558, %r559};
	ld.u8 	%rs627, [%rd226];
	xor.b16  	%rs1327, %rs626, %rs627;
	ld.u8 	%rs628, [%rd226+1];
	xor.b16  	%rs1326, %rs625, %rs628;
	ld.u8 	%rs629, [%rd226+2];
	xor.b16  	%rs1325, %rs624, %rs629;
	ld.u8 	%rs630, [%rd226+3];
	xor.b16  	%rs1324, %rs623, %rs630;
	ld.u8 	%rs631, [%rd226+4];
	xor.b16  	%rs1323, %rs622, %rs631;
	ld.u8 	%rs632, [%rd226+5];
	xor.b16  	%rs1322, %rs621, %rs632;
	ld.u8 	%rs633, [%rd226+6];
	xor.b16  	%rs1321, %rs620, %rs633;
	ld.u8 	%rs634, [%rd226+7];
	xor.b16  	%rs1320, %rs619, %rs634;
	ld.u8 	%rs635, [%rd226+8];
	xor.b16  	%rs1319, %rs618, %rs635;
	ld.u8 	%rs636, [%rd226+9];
	xor.b16  	%rs1318, %rs617, %rs636;
	ld.u8 	%rs637, [%rd226+10];
	xor.b16  	%rs1317, %rs616, %rs637;
	ld.u8 	%rs638, [%rd226+11];
	xor.b16  	%rs1316, %rs615, %rs638;
	ld.u8 	%rs639, [%rd226+12];
	xor.b16  	%rs1315, %rs614, %rs639;
	ld.u8 	%rs640, [%rd226+13];
	xor.b16  	%rs1314, %rs613, %rs640;
	ld.u8 	%rs641, [%rd226+14];
	xor.b16  	%rs1313, %rs612, %rs641;
	ld.u8 	%rs642, [%rd226+15];
	xor.b16  	%rs1312, %rs611, %rs642;
	cvt.u32.u16 	%r576, %rs1312;
	cvt.u32.u16 	%r577, %rs1313;
	prmt.b32 	%r578, %r577, %r576, 0x3340U;
	cvt.u32.u16 	%r579, %rs1314;
	cvt.u32.u16 	%r580, %rs1315;
	prmt.b32 	%r581, %r580, %r579, 0x3340U;
	prmt.b32 	%r582, %r581, %r578, 0x5410U;
	cvt.u32.u16 	%r583, %rs1316;
	cvt.u32.u16 	%r584, %rs1317;
	prmt.b32 	%r585, %r584, %r583, 0x3340U;
	cvt.u32.u16 	%r586, %rs1318;
	cvt.u32.u16 	%r587, %rs1319;
	prmt.b32 	%r588, %r587, %r586, 0x3340U;
	prmt.b32 	%r589, %r588, %r585, 0x5410U;
	cvt.u32.u16 	%r590, %rs1320;
	cvt.u32.u16 	%r591, %rs1321;
	prmt.b32 	%r592, %r591, %r590, 0x3340U;
	cvt.u32.u16 	%r593, %rs1322;
	cvt.u32.u16 	%r594, %rs1323;
	prmt.b32 	%r595, %r594, %r593, 0x3340U;
	prmt.b32 	%r596, %r595, %r592, 0x5410U;
	cvt.u32.u16 	%r597, %rs1324;
	cvt.u32.u16 	%r598, %rs1325;
	prmt.b32 	%r599, %r598, %r597, 0x3340U;
	cvt.u32.u16 	%r600, %rs1326;
	cvt.u32.u16 	%r601, %rs1327;
	prmt.b32 	%r602, %r601, %r600, 0x3340U;
	prmt.b32 	%r603, %r602, %r599, 0x5410U;
	st.local.v4.b32 	[%rd3], {%r603, %r596, %r589, %r582};
	add.s32 	%r880, %r880, 1;
	setp.ne.s32 	%p201, %r880, %r871;
	@%p201 bra 	$L__BB0_53;
$L__BB0_56:
	shl.b32 	%r604, %r871, 2;
	mul.wide.u32 	%rd227, %r604, 4;
	add.s64 	%rd228, %rd428, %rd227;
	cvt.u64.u16 	%rd229, %rs1327;
	and.b64  	%rd230, %rd229, 255;
	mov.u64 	%rd231, S_BOX;
	add.s64 	%rd232, %rd231, %rd230;
	ld.global.nc.u8 	%rs643, [%rd232];
	cvt.u16.u8 	%rs644, %rs643;
	cvt.u64.u16 	%rd233, %rs1326;
	and.b64  	%rd234, %rd233, 255;
	add.s64 	%rd235, %rd231, %rd234;
	cvt.u64.u16 	%rd236, %rs1325;
	and.b64  	%rd237, %rd236, 255;
	add.s64 	%rd238, %rd231, %rd237;
	cvt.u64.u16 	%rd239, %rs1324;
	and.b64  	%rd240, %rd239, 255;
	add.s64 	%rd241, %rd231, %rd240;
	cvt.u64.u16 	%rd242, %rs1323;
	and.b64  	%rd243, %rd242, 255;
	add.s64 	%rd244, %rd231, %rd243;
	ld.global.nc.u8 	%rs645, [%rd244];
	cvt.u16.u8 	%rs646, %rs645;
	cvt.u64.u16 	%rd245, %rs1322;
	and.b64  	%rd246, %rd245, 255;
	add.s64 	%rd247, %rd231, %rd246;
	cvt.u64.u16 	%rd248, %rs1321;
	and.b64  	%rd249, %rd248, 255;
	add.s64 	%rd250, %rd231, %rd249;
	cvt.u64.u16 	%rd251, %rs1320;
	and.b64  	%rd252, %rd251, 255;
	add.s64 	%rd253, %rd231, %rd252;
	cvt.u64.u16 	%rd254, %rs1319;
	and.b64  	%rd255, %rd254, 255;
	add.s64 	%rd256, %rd231, %rd255;
	ld.global.nc.u8 	%rs647, [%rd256];
	cvt.u16.u8 	%rs648, %rs647;
	cvt.u64.u16 	%rd257, %rs1318;
	and.b64  	%rd258, %rd257, 255;
	add.s64 	%rd259, %rd231, %rd258;
	cvt.u64.u16 	%rd260, %rs1317;
	and.b64  	%rd261, %rd260, 255;
	add.s64 	%rd262, %rd231, %rd261;
	cvt.u64.u16 	%rd263, %rs1316;
	and.b64  	%rd264, %rd263, 255;
	add.s64 	%rd265, %rd231, %rd264;
	cvt.u64.u16 	%rd266, %rs1315;
	and.b64  	%rd267, %rd266, 255;
	add.s64 	%rd268, %rd231, %rd267;
	ld.global.nc.u8 	%rs649, [%rd268];
	cvt.u16.u8 	%rs650, %rs649;
	cvt.u64.u16 	%rd269, %rs1314;
	and.b64  	%rd270, %rd269, 255;
	add.s64 	%rd271, %rd231, %rd270;
	cvt.u64.u16 	%rd272, %rs1313;
	and.b64  	%rd273, %rd272, 255;
	add.s64 	%rd274, %rd231, %rd273;
	cvt.u64.u16 	%rd275, %rs1312;
	and.b64  	%rd276, %rd275, 255;
	add.s64 	%rd277, %rd231, %rd276;
	ld.global.nc.u8 	%rs651, [%rd271];
	cvt.u32.u8 	%r605, %rs651;
	ld.global.nc.u8 	%rs652, [%rd259];
	cvt.u32.u8 	%r606, %rs652;
	prmt.b32 	%r607, %r606, %r605, 0x3340U;
	ld.global.nc.u8 	%rs653, [%rd247];
	cvt.u32.u8 	%r608, %rs653;
	ld.global.nc.u8 	%rs654, [%rd235];
	cvt.u32.u8 	%r609, %rs654;
	prmt.b32 	%r610, %r609, %r608, 0x3340U;
	prmt.b32 	%r611, %r610, %r607, 0x5410U;
	st.local.u32 	[%rd3+4], %r611;
	ld.global.nc.u8 	%rs655, [%rd274];
	cvt.u32.u8 	%r612, %rs655;
	ld.global.nc.u8 	%rs656, [%rd262];
	cvt.u32.u8 	%r613, %rs656;
	prmt.b32 	%r614, %r613, %r612, 0x3340U;
	ld.global.nc.u8 	%rs657, [%rd250];
	cvt.u32.u8 	%r615, %rs657;
	ld.global.nc.u8 	%rs658, [%rd238];
	cvt.u32.u8 	%r616, %rs658;
	prmt.b32 	%r617, %r616, %r615, 0x3340U;
	prmt.b32 	%r618, %r617, %r614, 0x5410U;
	ld.global.nc.u8 	%rs659, [%rd277];
	cvt.u32.u8 	%r619, %rs659;
	ld.global.nc.u8 	%rs660, [%rd265];
	cvt.u32.u8 	%r620, %rs660;
	prmt.b32 	%r621, %r620, %r619, 0x3340U;
	ld.global.nc.u8 	%rs661, [%rd253];
	cvt.u32.u8 	%r622, %rs661;
	ld.global.nc.u8 	%rs662, [%rd241];
	cvt.u32.u8 	%r623, %rs662;
	prmt.b32 	%r624, %r623, %r622, 0x3340U;
	prmt.b32 	%r625, %r624, %r621, 0x5410U;
	st.local.v2.b32 	[%rd3+8], {%r618, %r625};
	shf.l.wrap.b32 	%r626, %r611, %r611, 24;
	shf.l.wrap.b32 	%r627, %r618, %r618, 16;
	shf.l.wrap.b32 	%r628, %r625, %r625, 8;
	cvt.u16.u32 	%rs663, %r626;
	cvt.u16.u32 	%rs664, %r627;
	cvt.u16.u32 	%rs665, %r628;
	shr.u32 	%r629, %r626, 8;
	cvt.u16.u32 	%rs666, %r629;
	shr.u32 	%r630, %r627, 8;
	cvt.u16.u32 	%rs667, %r630;
	shr.u32 	%r631, %r628, 8;
	cvt.u16.u32 	%rs668, %r631;
	{ .reg .b16 tmp; mov.b32 {tmp, %rs669}, %r626; }
	{ .reg .b16 tmp; mov.b32 {tmp, %rs670}, %r627; }
	{ .reg .b16 tmp; mov.b32 {tmp, %rs671}, %r628; }
	shr.u32 	%r632, %r626, 24;
	cvt.u16.u32 	%rs672, %r632;
	shr.u32 	%r633, %r627, 24;
	cvt.u16.u32 	%rs673, %r633;
	shr.u32 	%r634, %r628, 24;
	cvt.u16.u32 	%rs674, %r634;
	ld.u8 	%rs675, [%rd228];
	xor.b16  	%rs676, %rs644, %rs675;
	ld.u8 	%rs677, [%rd228+1];
	xor.b16  	%rs678, %rs677, %rs663;
	ld.u8 	%rs679, [%rd228+2];
	xor.b16  	%rs680, %rs679, %rs664;
	ld.u8 	%rs681, [%rd228+3];
	xor.b16  	%rs682, %rs681, %rs665;
	ld.u8 	%rs683, [%rd228+4];
	xor.b16  	%rs684, %rs646, %rs683;
	ld.u8 	%rs685, [%rd228+5];
	xor.b16  	%rs686, %rs685, %rs666;
	ld.u8 	%rs687, [%rd228+6];
	xor.b16  	%rs688, %rs687, %rs667;
	ld.u8 	%rs689, [%rd228+7];
	xor.b16  	%rs690, %rs689, %rs668;
	ld.u8 	%rs691, [%rd228+8];
	xor.b16  	%rs692, %rs648, %rs691;
	ld.u8 	%rs693, [%rd228+9];
	xor.b16  	%rs694, %rs693, %rs669;
	ld.u8 	%rs695, [%rd228+10];
	xor.b16  	%rs696, %rs695, %rs670;
	ld.u8 	%rs697, [%rd228+11];
	xor.b16  	%rs698, %rs697, %rs671;
	ld.u8 	%rs699, [%rd228+12];
	xor.b16  	%rs700, %rs650, %rs699;
	ld.u8 	%rs701, [%rd228+13];
	xor.b16  	%rs702, %rs701, %rs672;
	ld.u8 	%rs703, [%rd228+14];
	xor.b16  	%rs704, %rs703, %rs673;
	ld.u8 	%rs705, [%rd228+15];
	xor.b16  	%rs706, %rs705, %rs674;
	cvt.u32.u16 	%r635, %rs698;
	cvt.u32.u16 	%r636, %rs696;
	prmt.b32 	%r637, %r636, %r635, 0x3340U;
	cvt.u32.u16 	%r638, %rs694;
	cvt.u32.u16 	%r639, %rs692;
	prmt.b32 	%r640, %r639, %r638, 0x3340U;
	prmt.b32 	%r641, %r640, %r637, 0x5410U;
	cvt.u32.u16 	%r642, %rs706;
	cvt.u32.u16 	%r643, %rs704;
	prmt.b32 	%r644, %r643, %r642, 0x3340U;
	cvt.u32.u16 	%r645, %rs702;
	cvt.u32.u16 	%r646, %rs700;
	prmt.b32 	%r647, %r646, %r645, 0x3340U;
	prmt.b32 	%r648, %r647, %r644, 0x5410U;
	mov.b64 	%rd429, {%r641, %r648};
	cvt.u32.u16 	%r649, %rs682;
	cvt.u32.u16 	%r650, %rs680;
	prmt.b32 	%r651, %r650, %r649, 0x3340U;
	cvt.u32.u16 	%r652, %rs678;
	cvt.u32.u16 	%r653, %rs676;
	prmt.b32 	%r654, %r653, %r652, 0x3340U;
	prmt.b32 	%r655, %r654, %r651, 0x5410U;
	cvt.u32.u16 	%r656, %rs690;
	cvt.u32.u16 	%r657, %rs688;
	prmt.b32 	%r658, %r657, %r656, 0x3340U;
	cvt.u32.u16 	%r659, %rs686;
	cvt.u32.u16 	%r660, %rs684;
	prmt.b32 	%r661, %r660, %r659, 0x3340U;
	prmt.b32 	%r662, %r661, %r658, 0x5410U;
	mov.b64 	%rd431, {%r655, %r662};
	st.local.v4.b32 	[%rd3], {%r655, %r662, %r641, %r648};
	mov.u32 	%r118, %ntid.x;
	setp.lt.u32 	%p202, %r118, 2;
	@%p202 bra 	$L__BB0_63;
	add.s32 	%r119, %r118, -1;
	add.s32 	%r664, %r118, -2;
	and.b32  	%r120, %r119, 3;
	setp.lt.u32 	%p203, %r664, 3;
	mov.b32 	%r884, 1;
	mov.u64 	%rd432, %rd3;
	@%p203 bra 	$L__BB0_60;
	and.b32  	%r121, %r119, -4;
	mov.b32 	%r882, 1;
	mov.u64 	%rd282, gf128mul_table_bbe;
$L__BB0_59:
	shl.b32 	%r666, %r882, 4;
	cvt.u64.u32 	%rd278, %r666;
	add.s64 	%rd279, %rd3, %rd278;
	shr.u64 	%rd280, %rd429, 62;
	and.b64  	%rd281, %rd280, 2;
	add.s64 	%rd283, %rd282, %rd281;
	ld.global.nc.u16 	%rs707, [%rd283];
	cvt.u64.u16 	%rd284, %rs707;
	shl.b64 	%rd285, %rd431, 1;
	xor.b64  	%rd286, %rd285, %rd284;
	mov.b64 	{%r667, %r668}, %rd429;
	mov.b64 	{%r669, %r670}, %rd431;
	shf.l.wrap.b32 	%r671, %r670, %r667, 1;
	shf.l.wrap.b32 	%r672, %r667, %r668, 1;
	mov.b64 	%rd287, {%r671, %r672};
	st.local.v2.u64 	[%rd279], {%rd286, %rd287};
	shr.u64 	%rd288, %rd429, 61;
	and.b64  	%rd289, %rd288, 2;
	add.s64 	%rd290, %rd282, %rd289;
	ld.global.nc.u16 	%rs708, [%rd290];
	cvt.u64.u16 	%rd291, %rs708;
	shl.b64 	%rd292, %rd286, 1;
	xor.b64  	%rd293, %rd292, %rd291;
	mov.b64 	{%r673, %r674}, %rd287;
	mov.b64 	{%r675, %r676}, %rd285;
	shf.l.wrap.b32 	%r677, %r676, %r673, 1;
	shf.l.wrap.b32 	%r678, %r673, %r674, 1;
	mov.b64 	%rd294, {%r677, %r678};
	st.local.v2.u64 	[%rd279+16], {%rd293, %rd294};
	shr.u64 	%rd295, %rd287, 61;
	and.b64  	%rd296, %rd295, 2;
	add.s64 	%rd297, %rd282, %rd296;
	ld.global.nc.u16 	%rs709, [%rd297];
	cvt.u64.u16 	%rd298, %rs709;
	shl.b64 	%rd299, %rd293, 1;
	xor.b64  	%rd300, %rd299, %rd298;
	mov.b64 	{%r679, %r680}, %rd294;
	mov.b64 	{%r681, %r682}, %rd292;
	shf.l.wrap.b32 	%r683, %r682, %r679, 1;
	shf.l.wrap.b32 	%r684, %r679, %r680, 1;
	mov.b64 	%rd301, {%r683, %r684};
	st.local.v2.u64 	[%rd279+32], {%rd300, %rd301};
	add.s32 	%r685, %r666, 48;
	cvt.u64.u32 	%rd302, %r685;
	add.s64 	%rd432, %rd3, %rd302;
	shr.u64 	%rd303, %rd294, 61;
	and.b64  	%rd304, %rd303, 2;
	add.s64 	%rd305, %rd282, %rd304;
	ld.global.nc.u16 	%rs710, [%rd305];
	cvt.u64.u16 	%rd306, %rs710;
	shl.b64 	%rd307, %rd300, 1;
	xor.b64  	%rd431, %rd307, %rd306;
	mov.b64 	{%r686, %r687}, %rd301;
	mov.b64 	{%r688, %r689}, %rd299;
	shf.l.wrap.b32 	%r690, %r689, %r686, 1;
	shf.l.wrap.b32 	%r691, %r686, %r687, 1;
	mov.b64 	%rd429, {%r690, %r691};
	st.local.v2.u64 	[%rd432], {%rd431, %rd429};
	add.s32 	%r884, %r882, 4;
	add.s32 	%r692, %r882, 3;
	setp.ne.s32 	%p204, %r692, %r121;
	mov.u32 	%r882, %r884;
	@%p204 bra 	$L__BB0_59;
$L__BB0_60:
	setp.eq.s32 	%p205, %r120, 0;
	@%p205 bra 	$L__BB0_63;
	ld.local.u64 	%rd433, [%rd432+8];
	mov.b32 	%r885, 0;
	mov.u64 	%rd312, gf128mul_table_bbe;
$L__BB0_62:
	.pragma "nounroll";
	shl.b32 	%r694, %r884, 4;
	cvt.u64.u32 	%rd308, %r694;
	add.s64 	%rd309, %rd3, %rd308;
	shr.u64 	%rd310, %rd433, 62;
	and.b64  	%rd311, %rd310, 2;
	add.s64 	%rd313, %rd312, %rd311;
	ld.global.nc.u16 	%rs711, [%rd313];
	cvt.u64.u16 	%rd314, %rs711;
	shl.b64 	%rd315, %rd431, 1;
	xor.b64  	%rd28, %rd315, %rd314;
	mov.b64 	{%r695, %r696}, %rd433;
	mov.b64 	{%r697, %r698}, %rd431;
	shf.l.wrap.b32 	%r699, %r698, %r695, 1;
	shf.l.wrap.b32 	%r700, %r695, %r696, 1;
	mov.b64 	%rd433, {%r699, %r700};
	st.local.v2.u64 	[%rd309], {%rd28, %rd433};
	add.s32 	%r884, %r884, 1;
	add.s32 	%r885, %r885, 1;
	setp.ne.s32 	%p206, %r885, %r120;
	mov.u64 	%rd431, %rd28;
	@%p206 bra 	$L__BB0_62;
$L__BB0_63:
	ld.param.u64 	%rd427, [_Z11xts_encryptPhjS_PKhm_param_3];
	ld.param.u64 	%rd426, [_Z11xts_encryptPhjS_PKhm_param_2];
	mov.u32 	%r701, %ctaid.x;
	mov.u32 	%r702, %tid.x;
	mad.lo.s32 	%r703, %r701, %r118, %r702;
	shl.b32 	%r704, %r703, 4;
	cvt.u64.u32 	%rd316, %r704;
	cvta.to.global.u64 	%rd317, %rd426;
	add.s64 	%rd30, %rd317, %rd316;
	shl.b32 	%r705, %r702, 4;
	cvt.u64.u32 	%rd318, %r705;
	add.s64 	%rd319, %rd3, %rd318;
	ld.local.v4.b32 	{%r706, %r707, %r708, %r709}, [%rd319];
	bfe.u32 	%r710, %r709, 24, 8;
	cvt.u16.u32 	%rs80, %r710;
	bfe.u32 	%r711, %r709, 16, 8;
	cvt.u16.u32 	%rs79, %r711;
	bfe.u32 	%r712, %r709, 8, 8;
	cvt.u16.u32 	%rs78, %r712;
	bfe.u32 	%r713, %r709, 0, 8;
	cvt.u16.u32 	%rs77, %r713;
	bfe.u32 	%r714, %r708, 24, 8;
	cvt.u16.u32 	%rs76, %r714;
	bfe.u32 	%r715, %r708, 16, 8;
	cvt.u16.u32 	%rs75, %r715;
	bfe.u32 	%r716, %r708, 8, 8;
	cvt.u16.u32 	%rs74, %r716;
	bfe.u32 	%r717, %r708, 0, 8;
	cvt.u16.u32 	%rs73, %r717;
	bfe.u32 	%r718, %r707, 24, 8;
	cvt.u16.u32 	%rs72, %r718;
	bfe.u32 	%r719, %r707, 16, 8;
	cvt.u16.u32 	%rs71, %r719;
	bfe.u32 	%r720, %r707, 8, 8;
	cvt.u16.u32 	%rs70, %r720;
	bfe.u32 	%r721, %r707, 0, 8;
	cvt.u16.u32 	%rs69, %r721;
	bfe.u32 	%r722, %r706, 24, 8;
	cvt.u16.u32 	%rs68, %r722;
	bfe.u32 	%r723, %r706, 16, 8;
	cvt.u16.u32 	%rs67, %r723;
	bfe.u32 	%r724, %r706, 8, 8;
	cvt.u16.u32 	%rs66, %r724;
	bfe.u32 	%r725, %r706, 0, 8;
	cvt.u16.u32 	%rs65, %r725;
	cvta.to.global.u64 	%rd320, %rd427;
	add.s64 	%rd321, %rd320, %rd316;
	ld.global.u8 	%rs712, [%rd321];
	xor.b16  	%rs713, %rs712, %rs65;
	st.global.u8 	[%rd30], %rs713;
	ld.global.u8 	%rs714, [%rd321+1];
	xor.b16  	%rs715, %rs714, %rs66;
	st.global.u8 	[%rd30+1], %rs715;
	ld.global.u8 	%rs716, [%rd321+2];
	xor.b16  	%rs717, %rs716, %rs67;
	st.global.u8 	[%rd30+2], %rs717;
	ld.global.u8 	%rs718, [%rd321+3];
	xor.b16  	%rs719, %rs718, %rs68;
	st.global.u8 	[%rd30+3], %rs719;
	ld.global.u8 	%rs720, [%rd321+4];
	xor.b16  	%rs721, %rs720, %rs69;
	st.global.u8 	[%rd30+4], %rs721;
	ld.global.u8 	%rs722, [%rd321+5];
	xor.b16  	%rs723, %rs722, %rs70;
	st.global.u8 	[%rd30+5], %rs723;
	ld.global.u8 	%rs724, [%rd321+6];
	xor.b16  	%rs725, %rs724, %rs71;
	st.global.u8 	[%rd30+6], %rs725;
	ld.global.u8 	%rs726, [%rd321+7];
	xor.b16  	%rs727, %rs726, %rs72;
	st.global.u8 	[%rd30+7], %rs727;
	ld.global.u8 	%rs728, [%rd321+8];
	xor.b16  	%rs729, %rs728, %rs73;
	st.global.u8 	[%rd30+8], %rs729;
	ld.global.u8 	%rs730, [%rd321+9];
	xor.b16  	%rs731, %rs730, %rs74;
	st.global.u8 	[%rd30+9], %rs731;
	ld.global.u8 	%rs732, [%rd321+10];
	xor.b16  	%rs733, %rs732, %rs75;
	st.global.u8 	[%rd30+10], %rs733;
	ld.global.u8 	%rs734, [%rd321+11];
	xor.b16  	%rs735, %rs734, %rs76;
	st.global.u8 	[%rd30+11], %rs735;
	ld.global.u8 	%rs736, [%rd321+12];
	xor.b16  	%rs737, %rs736, %rs77;
	st.global.u8 	[%rd30+12], %rs737;
	ld.global.u8 	%rs738, [%rd321+13];
	xor.b16  	%rs739, %rs738, %rs78;
	st.global.u8 	[%rd30+13], %rs739;
	ld.global.u8 	%rs740, [%rd321+14];
	xor.b16  	%rs741, %rs740, %rs79;
	st.global.u8 	[%rd30+14], %rs741;
	ld.global.u8 	%rs742, [%rd321+15];
	xor.b16  	%rs743, %rs742, %rs80;
	st.global.u8 	[%rd30+15], %rs743;
	ld.u32 	%r129, [%rd44];
	ld.u64 	%rd31, [%rd44+8];
	ld.u8 	%rs744, [%rd31];
	xor.b16  	%rs1359, %rs713, %rs744;
	st.global.u8 	[%rd30], %rs1359;
	ld.u8 	%rs745, [%rd31+1];
	xor.b16  	%rs1358, %rs715, %rs745;
	st.global.u8 	[%rd30+1], %rs1358;
	ld.u8 	%rs746, [%rd31+2];
	xor.b16  	%rs1357, %rs717, %rs746;
	st.global.u8 	[%rd30+2], %rs1357;
	ld.u8 	%rs747, [%rd31+3];
	xor.b16  	%rs1356, %rs719, %rs747;
	st.global.u8 	[%rd30+3], %rs1356;
	ld.u8 	%rs748, [%rd31+4];
	xor.b16  	%rs1355, %rs721, %rs748;
	st.global.u8 	[%rd30+4], %rs1355;
	ld.u8 	%rs749, [%rd31+5];
	xor.b16  	%rs1354, %rs723, %rs749;
	st.global.u8 	[%rd30+5], %rs1354;
	ld.u8 	%rs750, [%rd31+6];
	xor.b16  	%rs1353, %rs725, %rs750;
	st.global.u8 	[%rd30+6], %rs1353;
	ld.u8 	%rs751, [%rd31+7];
	xor.b16  	%rs1352, %rs727, %rs751;
	st.global.u8 	[%rd30+7], %rs1352;
	ld.u8 	%rs752, [%rd31+8];
	xor.b16  	%rs1351, %rs729, %rs752;
	st.global.u8 	[%rd30+8], %rs1351;
	ld.u8 	%rs753, [%rd31+9];
	xor.b16  	%rs1350, %rs731, %rs753;
	st.global.u8 	[%rd30+9], %rs1350;
	ld.u8 	%rs754, [%rd31+10];
	xor.b16  	%rs1349, %rs733, %rs754;
	st.global.u8 	[%rd30+10], %rs1349;
	ld.u8 	%rs755, [%rd31+11];
	xor.b16  	%rs1348, %rs735, %rs755;
	st.global.u8 	[%rd30+11], %rs1348;
	ld.u8 	%rs756, [%rd31+12];
	xor.b16  	%rs1347, %rs737, %rs756;
	st.global.u8 	[%rd30+12], %rs1347;
	ld.u8 	%rs757, [%rd31+13];
	xor.b16  	%rs1346, %rs739, %rs757;
	st.global.u8 	[%rd30+13], %rs1346;
	ld.u8 	%rs758, [%rd31+14];
	xor.b16  	%rs1345, %rs741, %rs758;
	st.global.u8 	[%rd30+14], %rs1345;
	ld.u8 	%rs759, [%rd31+15];
	xor.b16  	%rs1344, %rs743, %rs759;
	setp.lt.u32 	%p207, %r129, 2;
	@%p207 bra 	$L__BB0_68;
	mov.b32 	%r886, 1;
$L__BB0_65:
	add.s64 	%rd435, %rd2, 8;
	cvt.u64.u16 	%rd323, %rs1359;
	and.b64  	%rd324, %rd323, 255;
	mov.u64 	%rd325, S_BOX;
	add.s64 	%rd326, %rd325, %rd324;
	ld.global.nc.u8 	%rs760, [%rd326];
	cvt.u16.u8 	%rs761, %rs760;
	cvt.u64.u16 	%rd327, %rs1358;
	and.b64  	%rd328, %rd327, 255;
	add.s64 	%rd329, %rd325, %rd328;
	ld.global.nc.u8 	%rs762, [%rd329];
	cvt.u16.u8 	%rs763, %rs762;
	cvt.u64.u16 	%rd330, %rs1357;
	and.b64  	%rd331, %rd330, 255;
	add.s64 	%rd332, %rd325, %rd331;
	ld.global.nc.u8 	%rs764, [%rd332];
	cvt.u16.u8 	%rs765, %rs764;
	cvt.u64.u16 	%rd333, %rs1356;
	and.b64  	%rd334, %rd333, 255;
	add.s64 	%rd335, %rd325, %rd334;
	ld.global.nc.u8 	%rs766, [%rd335];
	cvt.u16.u8 	%rs767, %rs766;
	cvt.u64.u16 	%rd336, %rs1355;
	and.b64  	%rd337, %rd336, 255;
	add.s64 	%rd338, %rd325, %rd337;
	ld.global.nc.u8 	%rs768, [%rd338];
	cvt.u16.u8 	%rs769, %rs768;
	cvt.u64.u16 	%rd339, %rs1354;
	and.b64  	%rd340, %rd339, 255;
	add.s64 	%rd341, %rd325, %rd340;
	ld.global.nc.u8 	%rs770, [%rd341];
	cvt.u16.u8 	%rs771, %rs770;
	cvt.u64.u16 	%rd342, %rs1353;
	and.b64  	%rd343, %rd342, 255;
	add.s64 	%rd344, %rd325, %rd343;
	ld.global.nc.u8 	%rs772, [%rd344];
	cvt.u16.u8 	%rs773, %rs772;
	cvt.u64.u16 	%rd345, %rs1352;
	and.b64  	%rd346, %rd345, 255;
	add.s64 	%rd347, %rd325, %rd346;
	ld.global.nc.u8 	%rs774, [%rd347];
	cvt.u16.u8 	%rs775, %rs774;
	cvt.u64.u16 	%rd348, %rs1351;
	and.b64  	%rd349, %rd348, 255;
	add.s64 	%rd350, %rd325, %rd349;
	ld.global.nc.u8 	%rs776, [%rd350];
	cvt.u16.u8 	%rs777, %rs776;
	cvt.u64.u16 	%rd351, %rs1350;
	and.b64  	%rd352, %rd351, 255;
	add.s64 	%rd353, %rd325, %rd352;
	ld.global.nc.u8 	%rs778, [%rd353];
	cvt.u16.u8 	%rs779, %rs778;
	cvt.u64.u16 	%rd354, %rs1349;
	and.b64  	%rd355, %rd354, 255;
	add.s64 	%rd356, %rd325, %rd355;
	ld.global.nc.u8 	%rs780, [%rd356];
	cvt.u16.u8 	%rs781, %rs780;
	cvt.u64.u16 	%rd357, %rs1348;
	and.b64  	%rd358, %rd357, 255;
	add.s64 	%rd359, %rd325, %rd358;
	ld.global.nc.u8 	%rs782, [%rd359];
	cvt.u16.u8 	%rs783, %rs782;
	cvt.u64.u16 	%rd360, %rs1347;
	and.b64  	%rd361, %rd360, 255;
	add.s64 	%rd362, %rd325, %rd361;
	ld.global.nc.u8 	%rs784, [%rd362];
	cvt.u16.u8 	%rs785, %rs784;
	cvt.u64.u16 	%rd363, %rs1346;
	and.b64  	%rd364, %rd363, 255;
	add.s64 	%rd365, %rd325, %rd364;
	ld.global.nc.u8 	%rs786, [%rd365];
	cvt.u16.u8 	%rs787, %rs786;
	cvt.u64.u16 	%rd366, %rs1345;
	and.b64  	%rd367, %rd366, 255;
	add.s64 	%rd368, %rd325, %rd367;
	ld.global.nc.u8 	%rs788, [%rd368];
	cvt.u16.u8 	%rs789, %rs788;
	cvt.u64.u16 	%rd369, %rs1344;
	and.b64  	%rd370, %rd369, 255;
	add.s64 	%rd371, %rd325, %rd370;
	ld.global.nc.u8 	%rs790, [%rd371];
	cvt.u16.u8 	%rs791, %rs790;
	st.global.u8 	[%rd30+4], %rs763;
	st.global.u8 	[%rd30+5], %rs771;
	st.global.u8 	[%rd30+6], %rs779;
	st.global.u8 	[%rd30+7], %rs787;
	st.global.u8 	[%rd30+8], %rs765;
	st.global.u8 	[%rd30+9], %rs773;
	st.global.u8 	[%rd30+10], %rs781;
	st.global.u8 	[%rd30+11], %rs789;
	st.global.u8 	[%rd30+12], %rs767;
	st.global.u8 	[%rd30+13], %rs775;
	st.global.u8 	[%rd30+14], %rs783;
	st.global.u8 	[%rd30+15], %rs791;
	ld.global.u32 	%r728, [%rd30+4];
	shf.l.wrap.b32 	%r131, %r728, %r728, 24;
	ld.global.u32 	%r729, [%rd30+8];
	shf.l.wrap.b32 	%r132, %r729, %r729, 16;
	ld.global.u32 	%r730, [%rd30+12];
	shf.l.wrap.b32 	%r133, %r730, %r730, 8;
	shr.u32 	%r731, %r131, 8;
	shr.u32 	%r732, %r132, 8;
	shr.u32 	%r733, %r133, 8;
	shr.u32 	%r734, %r131, 16;
	shr.u32 	%r735, %r132, 16;
	shr.u32 	%r736, %r133, 16;
	shr.u32 	%r737, %r131, 24;
	shr.u32 	%r738, %r132, 24;
	shr.u32 	%r739, %r133, 24;
	st.global.u8 	[%rd30], %rs761;
	st.global.u8 	[%rd30+1], %r131;
	st.global.u8 	[%rd30+2], %r132;
	st.global.u8 	[%rd30+3], %r133;
	st.global.u8 	[%rd30+4], %rs769;
	st.global.u8 	[%rd30+5], %r731;
	st.global.u8 	[%rd30+6], %r732;
	st.global.u8 	[%rd30+7], %r733;
	st.global.u8 	[%rd30+8], %rs777;
	st.global.u8 	[%rd30+9], %r734;
	st.global.u8 	[%rd30+10], %r735;
	st.global.u8 	[%rd30+11], %r736;
	st.global.u8 	[%rd30+12], %rs785;
	st.global.u8 	[%rd30+13], %r737;
	st.global.u8 	[%rd30+14], %r738;
	st.global.u8 	[%rd30+15], %r739;
	mov.b32 	%r887, 0;
	st.local.v4.b32 	[%rd2], {%r887, %r887, %r887, %r887};
	cvt.u32.u16 	%r740, %rs761;
	and.b16  	%rs792, %rs761, 1;
	setp.eq.b16 	%p5, %rs792, 1;
	and.b32  	%r134, %r740, 2;
	and.b32  	%r135, %r740, 4;
	and.b32  	%r136, %r740, 8;
	and.b32  	%r137, %r740, 16;
	and.b32  	%r138, %r740, 32;
	and.b32  	%r139, %r740, 64;
	and.b32  	%r140, %r740, 128;
	and.b32  	%r141, %r131, 8;
	and.b32  	%r142, %r131, 16;
	and.b32  	%r143, %r131, 128;
	and.b32  	%r144, %r132, 2;
	and.b32  	%r145, %r132, 4;
	cvt.u32.u16 	%r741, %rs769;
	and.b16  	%rs793, %rs769, 1;
	setp.eq.b16 	%p6, %rs793, 1;
	and.b32  	%r146, %r741, 2;
	and.b32  	%r147, %r741, 4;
	and.b32  	%r148, %r741, 8;
	and.b32  	%r149, %r741, 16;
	and.b32  	%r150, %r741, 32;
	and.b32  	%r151, %r741, 64;
	and.b32  	%r152, %r741, 128;
	cvt.u32.u16 	%r742, %rs777;
	and.b16  	%rs794, %rs777, 1;
	setp.eq.b16 	%p7, %rs794, 1;
	and.b32  	%r153, %r742, 2;
	and.b32  	%r154, %r742, 4;
	and.b32  	%r155, %r742, 8;
	and.b32  	%r156, %r742, 16;
	and.b32  	%r157, %r742, 32;
	and.b32  	%r158, %r742, 64;
	and.b32  	%r159, %r742, 128;
	and.b32  	%r160, %r131, 1048576;
	and.b32  	%r161, %r131, 2097152;
	and.b32  	%r162, %r132, 2097152;
	cvt.u32.u16 	%r743, %rs785;
	and.b16  	%rs795, %rs785, 1;
	setp.eq.b16 	%p8, %rs795, 1;
	and.b32  	%r163, %r743, 2;
	and.b32  	%r164, %r743, 4;
	and.b32  	%r165, %r743, 8;
	and.b32  	%r166, %r743, 16;
	and.b32  	%r167, %r743, 32;
	and.b32  	%r168, %r743, 64;
	and.b32  	%r169, %r743, 128;
	and.b32  	%r170, %r131, 67108864;
	and.b32  	%r171, %r131, 268435456;
	and.b32  	%r172, %r131, 1073741824;
	and.b32  	%r173, %r132, 33554432;
	and.b32  	%r174, %r132, 67108864;
	and.b32  	%r175, %r132, 134217728;
	and.b32  	%r176, %r132, 268435456;
	and.b32  	%r177, %r133, 536870912;
	mov.u64 	%rd372, MIX;
	add.s64 	%rd436, %rd372, 3;
	and.b32  	%r178, %r133, 1073741824;
$L__BB0_66:
	setp.gt.s32 	%p208, %r133, -1;
	setp.eq.s32 	%p209, %r178, 0;
	setp.eq.s32 	%p210, %r177, 0;
	and.b32  	%r744, %r133, 268435456;
	setp.eq.s32 	%p211, %r744, 0;
	and.b32  	%r745, %r133, 134217728;
	setp.eq.s32 	%p212, %r745, 0;
	and.b32  	%r746, %r133, 67108864;
	setp.eq.s32 	%p213, %r746, 0;
	and.b32  	%r747, %r133, 33554432;
	setp.eq.s32 	%p214, %r747, 0;
	setp.gt.s32 	%p215, %r132, -1;
	and.b32  	%r748, %r132, 1073741824;
	setp.eq.s32 	%p216, %r748, 0;
	and.b32  	%r749, %r132, 536870912;
	setp.eq.s32 	%p217, %r749, 0;
	setp.eq.s32 	%p218, %r176, 0;
	setp.eq.s32 	%p219, %r175, 0;
	setp.eq.s32 	%p220, %r174, 0;
	setp.eq.s32 	%p221, %r173, 0;
	setp.gt.s32 	%p222, %r131, -1;
	setp.eq.s32 	%p223, %r172, 0;
	and.b32  	%r750, %r131, 536870912;
	setp.eq.s32 	%p224, %r750, 0;
	setp.eq.s32 	%p225, %r171, 0;
	and.b32  	%r751, %r131, 134217728;
	setp.eq.s32 	%p226, %r751, 0;
	setp.eq.s32 	%p227, %r170, 0;
	and.b32  	%r752, %r131, 33554432;
	setp.eq.s32 	%p228, %r752, 0;
	setp.eq.s32 	%p229, %r169, 0;
	setp.eq.s32 	%p230, %r168, 0;
	setp.eq.s32 	%p231, %r167, 0;
	setp.eq.s32 	%p232, %r166, 0;
	setp.eq.s32 	%p233, %r165, 0;
	setp.eq.s32 	%p234, %r164, 0;
	setp.eq.s32 	%p235, %r163, 0;
	and.b32  	%r753, %r133, 8388608;
	setp.eq.s32 	%p236, %r753, 0;
	and.b32  	%r754, %r133, 4194304;
	setp.eq.s32 	%p237, %r754, 0;
	and.b32  	%r755, %r133, 2097152;
	setp.eq.s32 	%p238, %r755, 0;
	and.b32  	%r756, %r133, 1048576;
	setp.eq.s32 	%p239, %r756, 0;
	and.b32  	%r757, %r133, 524288;
	setp.eq.s32 	%p240, %r757, 0;
	and.b32  	%r758, %r133, 262144;
	setp.eq.s32 	%p241, %r758, 0;
	and.b32  	%r759, %r133, 131072;
	setp.eq.s32 	%p242, %r759, 0;
	and.b32  	%r760, %r132, 8388608;
	setp.eq.s32 	%p243, %r760, 0;
	and.b32  	%r761, %r132, 4194304;
	setp.eq.s32 	%p244, %r761, 0;
	setp.eq.s32 	%p245, %r162, 0;
	and.b32  	%r762, %r132, 1048576;
	setp.eq.s32 	%p246, %r762, 0;
	and.b32  	%r763, %r132, 524288;
	setp.eq.s32 	%p247, %r763, 0;
	and.b32  	%r764, %r132, 262144;
	setp.eq.s32 	%p248, %r764, 0;
	and.b32  	%r765, %r132, 131072;
	setp.eq.s32 	%p249, %r765, 0;
	and.b32  	%r766, %r131, 8388608;
	setp.eq.s32 	%p250, %r766, 0;
	and.b32  	%r767, %r131, 4194304;
	setp.eq.s32 	%p251, %r767, 0;
	setp.eq.s32 	%p252, %r161, 0;
	setp.eq.s32 	%p253, %r160, 0;
	and.b32  	%r768, %r131, 524288;
	setp.eq.s32 	%p254, %r768, 0;
	and.b32  	%r769, %r131, 262144;
	setp.eq.s32 	%p255, %r769, 0;
	and.b32  	%r770, %r131, 131072;
	setp.eq.s32 	%p256, %r770, 0;
	setp.eq.s32 	%p257, %r159, 0;
	setp.eq.s32 	%p258, %r158, 0;
	setp.eq.s32 	%p259, %r157, 0;
	setp.eq.s32 	%p260, %r156, 0;
	setp.eq.s32 	%p261, %r155, 0;
	setp.eq.s32 	%p262, %r154, 0;
	setp.eq.s32 	%p263, %r153, 0;
	and.b32  	%r771, %r133, 32768;
	setp.eq.s32 	%p264, %r771, 0;
	and.b32  	%r772, %r133, 16384;
	setp.eq.s32 	%p265, %r772, 0;
	and.b32  	%r773, %r133, 8192;
	setp.eq.s32 	%p266, %r773, 0;
	and.b32  	%r774, %r133, 4096;
	setp.eq.s32 	%p267, %r774, 0;
	and.b32  	%r775, %r133, 2048;
	setp.eq.s32 	%p268, %r775, 0;
	and.b32  	%r776, %r133, 1024;
	setp.eq.s32 	%p269, %r776, 0;
	and.b32  	%r777, %r133, 512;
	setp.eq.s32 	%p270, %r777, 0;
	and.b32  	%r778, %r132, 32768;
	setp.eq.s32 	%p271, %r778, 0;
	and.b32  	%r779, %r132, 16384;
	setp.eq.s32 	%p272, %r779, 0;
	and.b32  	%r780, %r132, 8192;
	setp.eq.s32 	%p273, %r780, 0;
	and.b32  	%r781, %r132, 4096;
	setp.eq.s32 	%p274, %r781, 0;
	and.b32  	%r782, %r132, 2048;
	setp.eq.s32 	%p275, %r782, 0;
	and.b32  	%r783, %r132, 1024;
	setp.eq.s32 	%p276, %r783, 0;
	and.b32  	%r784, %r132, 512;
	setp.eq.s32 	%p277, %r784, 0;
	and.b32  	%r785, %r131, 32768;
	setp.eq.s32 	%p278, %r785, 0;
	and.b32  	%r786, %r131, 16384;
	setp.eq.s32 	%p279, %r786, 0;
	and.b32  	%r787, %r131, 8192;
	setp.eq.s32 	%p280, %r787, 0;
	and.b32  	%r788, %r131, 4096;
	setp.eq.s32 	%p281, %r788, 0;
	and.b32  	%r789, %r131, 2048;
	setp.eq.s32 	%p282, %r789, 0;
	and.b32  	%r790, %r131, 1024;
	setp.eq.s32 	%p283, %r790, 0;
	and.b32  	%r791, %r131, 512;
	setp.eq.s32 	%p284, %r791, 0;
	setp.eq.s32 	%p285, %r152, 0;
	setp.eq.s32 	%p286, %r151, 0;
	setp.eq.s32 	%p287, %r150, 0;
	setp.eq.s32 	%p288, %r149, 0;
	setp.eq.s32 	%p289, %r148, 0;
	setp.eq.s32 	%p290, %r147, 0;
	setp.eq.s32 	%p291, %r146, 0;
	and.b32  	%r792, %r133, 128;
	setp.eq.s32 	%p292, %r792, 0;
	and.b32  	%r793, %r133, 64;
	setp.eq.s32 	%p293, %r793, 0;
	and.b32  	%r794, %r133, 32;
	setp.eq.s32 	%p294, %r794, 0;
	and.b32  	%r795, %r133, 16;
	setp.eq.s32 	%p295, %r795, 0;
	and.b32  	%r796, %r133, 8;
	setp.eq.s32 	%p296, %r796, 0;
	and.b32  	%r797, %r133, 4;
	setp.eq.s32 	%p297, %r797, 0;
	and.b32  	%r798, %r133, 2;
	setp.eq.s32 	%p298, %r798, 0;
	and.b32  	%r799, %r132, 128;
	setp.eq.s32 	%p299, %r799, 0;
	and.b32  	%r800, %r132, 64;
	setp.eq.s32 	%p300, %r800, 0;
	and.b32  	%r801, %r132, 32;
	setp.eq.s32 	%p301, %r801, 0;
	and.b32  	%r802, %r132, 16;
	setp.eq.s32 	%p302, %r802, 0;
	and.b32  	%r803, %r132, 8;
	setp.eq.s32 	%p303, %r803, 0;
	setp.eq.s32 	%p304, %r145, 0;
	setp.eq.s32 	%p305, %r144, 0;
	setp.eq.s32 	%p306, %r143, 0;
	and.b32  	%r804, %r131, 64;
	setp.eq.s32 	%p307, %r804, 0;
	and.b32  	%r805, %r131, 32;
	setp.eq.s32 	%p308, %r805, 0;
	setp.eq.s32 	%p309, %r142, 0;
	setp.eq.s32 	%p310, %r141, 0;
	and.b32  	%r806, %r131, 4;
	setp.eq.s32 	%p311, %r806, 0;
	and.b32  	%r807, %r131, 2;
	setp.eq.s32 	%p312, %r807, 0;
	setp.eq.s32 	%p313, %r140, 0;
	setp.eq.s32 	%p314, %r139, 0;
	setp.eq.s32 	%p315, %r138, 0;
	setp.eq.s32 	%p316, %r137, 0;
	setp.eq.s32 	%p317, %r136, 0;
	setp.eq.s32 	%p318, %r135, 0;
	setp.eq.s32 	%p319, %r134, 0;
	ld.local.u8 	%rs796, [%rd435+-8];
	ld.global.nc.u8 	%rs797, [%rd436+-3];
	cvt.s16.s8 	%rs798, %rs797;
	shl.b16 	%rs799, %rs798, 1;
	setp.gt.s16 	%p320, %rs798, -1;
	xor.b16  	%rs800, %rs799, 27;
	selp.b16 	%rs801, %rs799, %rs800, %p320;
	cvt.s16.s8 	%rs802, %rs801;
	shl.b16 	%rs803, %rs801, 1;
	xor.b16  	%rs804, %rs803, 27;
	setp.lt.s16 	%p321, %rs802, 0;
	selp.b16 	%rs805, %rs804, %rs803, %p321;
	cvt.s16.s8 	%rs806, %rs805;
	shl.b16 	%rs807, %rs805, 1;
	xor.b16  	%rs808, %rs807, 27;
	setp.lt.s16 	%p322, %rs806, 0;
	selp.b16 	%rs809, %rs808, %rs807, %p322;
	cvt.s16.s8 	%rs810, %rs809;
	shl.b16 	%rs811, %rs809, 1;
	xor.b16  	%rs812, %rs811, 27;
	setp.lt.s16 	%p323, %rs810, 0;
	selp.b16 	%rs813, %rs812, %rs811, %p323;
	cvt.s16.s8 	%rs814, %rs813;
	shl.b16 	%rs815, %rs813, 1;
	xor.b16  	%rs816, %rs815, 27;
	setp.lt.s16 	%p324, %rs814, 0;
	selp.b16 	%rs817, %rs816, %rs815, %p324;
	cvt.s16.s8 	%rs818, %rs817;
	shl.b16 	%rs819, %rs817, 1;
	xor.b16  	%rs820, %rs819, 27;
	setp.lt.s16 	%p325, %rs818, 0;
	selp.b16 	%rs821, %rs820, %rs819, %p325;
	cvt.s16.s8 	%rs822, %rs821;
	shl.b16 	%rs823, %rs821, 1;
	xor.b16  	%rs824, %rs823, 27;
	setp.lt.s16 	%p326, %rs822, 0;
	selp.b16 	%rs825, %rs824, %rs823, %p326;
	selp.b16 	%rs826, %rs798, 0, %p5;
	selp.b16 	%rs827, 0, %rs801, %p319;
	xor.b16  	%rs828, %rs827, %rs826;
	selp.b16 	%rs829, 0, %rs805, %p318;
	xor.b16  	%rs830, %rs829, %rs828;
	selp.b16 	%rs831, 0, %rs809, %p317;
	xor.b16  	%rs832, %rs831, %rs830;
	selp.b16 	%rs833, 0, %rs813, %p316;
	xor.b16  	%rs834, %rs833, %rs832;
	selp.b16 	%rs835, 0, %rs817, %p315;
	xor.b16  	%rs836, %rs835, %rs834;
	selp.b16 	%rs837, 0, %rs821, %p314;
	xor.b16  	%rs838, %rs837, %rs836;
	selp.b16 	%rs839, 0, %rs825, %p313;
	xor.b16  	%rs840, %rs839, %rs838;
	xor.b16  	%rs841, %rs796, %rs840;
	ld.global.nc.u8 	%rs842, [%rd436+-2];
	cvt.s16.s8 	%rs843, %rs842;
	shl.b16 	%rs844, %rs843, 1;
	setp.gt.s16 	%p327, %rs843, -1;
	xor.b16  	%rs845, %rs844, 27;
	selp.b16 	%rs846, %rs844, %rs845, %p327;
	cvt.s16.s8 	%rs847, %rs846;
	shl.b16 	%rs848, %rs846, 1;
	xor.b16  	%rs849, %rs848, 27;
	setp.lt.s16 	%p328, %rs847, 0;
	selp.b16 	%rs850, %rs849, %rs848, %p328;
	cvt.s16.s8 	%rs851, %rs850;
	shl.b16 	%rs852, %rs850, 1;
	xor.b16  	%rs853, %rs852, 27;
	setp.lt.s16 	%p329, %rs851, 0;
	selp.b16 	%rs854, %rs853, %rs852, %p329;
	cvt.s16.s8 	%rs855, %rs854;
	shl.b16 	%rs856, %rs854, 1;
	xor.b16  	%rs857, %rs856, 27;
	setp.lt.s16 	%p330, %rs855, 0;
	selp.b16 	%rs858, %rs857, %rs856, %p330;
	cvt.s16.s8 	%rs859, %rs858;
	shl.b16 	%rs860, %rs858, 1;
	xor.b16  	%rs861, %rs860, 27;
	setp.lt.s16 	%p331, %rs859, 0;
	selp.b16 	%rs862, %rs861, %rs860, %p331;
	cvt.s16.s8 	%rs863, %rs862;
	shl.b16 	%rs864, %rs862, 1;
	xor.b16  	%rs865, %rs864, 27;
	setp.lt.s16 	%p332, %rs863, 0;
	selp.b16 	%rs866, %rs865, %rs864, %p332;
	cvt.s16.s8 	%rs867, %rs866;
	shl.b16 	%rs868, %rs866, 1;
	xor.b16  	%rs869, %rs868, 27;
	setp.lt.s16 	%p333, %rs867, 0;
	selp.b16 	%rs870, %rs869, %rs868, %p333;
	and.b32  	%r808, %r131, 1;
	setp.eq.b32 	%p334, %r808, 1;
	selp.b16 	%rs871, %rs843, 0, %p334;
	selp.b16 	%rs872, 0, %rs846, %p312;
	xor.b16  	%rs873, %rs872, %rs871;
	selp.b16 	%rs874, 0, %rs850, %p311;
	xor.b16  	%rs875, %rs874, %rs873;
	selp.b16 	%rs876, 0, %rs854, %p310;
	xor.b16  	%rs877, %rs876, %rs875;
	selp.b16 	%rs878, 0, %rs858, %p309;
	xor.b16  	%rs879, %rs878, %rs877;
	selp.b16 	%rs880, 0, %rs862, %p308;
	xor.b16  	%rs881, %rs880, %rs879;
	selp.b16 	%rs882, 0, %rs866, %p307;
	xor.b16  	%rs883, %rs882, %rs881;
	selp.b16 	%rs884, 0, %rs870, %p306;
	xor.b16  	%rs885, %rs884, %rs883;
	xor.b16  	%rs886, %rs841, %rs885;
	ld.global.nc.u8 	%rs887, [%rd436+-1];
	cvt.s16.s8 	%rs888, %rs887;
	shl.b16 	%rs889, %rs888, 1;
	setp.gt.s16 	%p335, %rs888, -1;
	xor.b16  	%rs890, %rs889, 27;
	selp.b16 	%rs891, %rs889, %rs890, %p335;
	cvt.s16.s8 	%rs892, %rs891;
	shl.b16 	%rs893, %rs891, 1;
	xor.b16  	%rs894, %rs893, 27;
	setp.lt.s16 	%p336, %rs892, 0;
	selp.b16 	%rs895, %rs894, %rs893, %p336;
	cvt.s16.s8 	%rs896, %rs895;
	shl.b16 	%rs897, %rs895, 1;
	xor.b16  	%rs898, %rs897, 27;
	setp.lt.s16 	%p337, %rs896, 0;
	selp.b16 	%rs899, %rs898, %rs897, %p337;
	cvt.s16.s8 	%rs900, %rs899;
	shl.b16 	%rs901, %rs899, 1;
	xor.b16  	%rs902, %rs901, 27;
	setp.lt.s16 	%p338, %rs900, 0;
	selp.b16 	%rs903, %rs902, %rs901, %p338;
	cvt.s16.s8 	%rs904, %rs903;
	shl.b16 	%rs905, %rs903, 1;
	xor.b16  	%rs906, %rs905, 27;
	setp.lt.s16 	%p339, %rs904, 0;
	selp.b16 	%rs907, %rs906, %rs905, %p339;
	cvt.s16.s8 	%rs908, %rs907;
	shl.b16 	%rs909, %rs907, 1;
	xor.b16  	%rs910, %rs909, 27;
	setp.lt.s16 	%p340, %rs908, 0;
	selp.b16 	%rs911, %rs910, %rs909, %p340;
	cvt.s16.s8 	%rs912, %rs911;
	shl.b16 	%rs913, %rs911, 1;
	xor.b16  	%rs914, %rs913, 27;
	setp.lt.s16 	%p341, %rs912, 0;
	selp.b16 	%rs915, %rs914, %rs913, %p341;
	and.b32  	%r809, %r132, 1;
	setp.eq.b32 	%p342, %r809, 1;
	selp.b16 	%rs916, %rs888, 0, %p342;
	selp.b16 	%rs917, 0, %rs891, %p305;
	xor.b16  	%rs918, %rs917, %rs916;
	selp.b16 	%rs919, 0, %rs895, %p304;
	xor.b16  	%rs920, %rs919, %rs918;
	selp.b16 	%rs921, 0, %rs899, %p303;
	xor.b16  	%rs922, %rs921, %rs920;
	selp.b16 	%rs923, 0, %rs903, %p302;
	xor.b16  	%rs924, %rs923, %rs922;
	selp.b16 	%rs925, 0, %rs907, %p301;
	xor.b16  	%rs926, %rs925, %rs924;
	selp.b16 	%rs927, 0, %rs911, %p300;
	xor.b16  	%rs928, %rs927, %rs926;
	selp.b16 	%rs929, 0, %rs915, %p299;
	xor.b16  	%rs930, %rs929, %rs928;
	xor.b16  	%rs931, %rs886, %rs930;
	ld.global.nc.u8 	%rs932, [%rd436];
	cvt.s16.s8 	%rs933, %rs932;
	shl.b16 	%rs934, %rs933, 1;
	setp.gt.s16 	%p343, %rs933, -1;
	xor.b16  	%rs935, %rs934, 27;
	selp.b16 	%rs936, %rs934, %rs935, %p343;
	cvt.s16.s8 	%rs937, %rs936;
	shl.b16 	%rs938, %rs936, 1;
	xor.b16  	%rs939, %rs938, 27;
	setp.lt.s16 	%p344, %rs937, 0;
	selp.b16 	%rs940, %rs939, %rs938, %p344;
	cvt.s16.s8 	%rs941, %rs940;
	shl.b16 	%rs942, %rs940, 1;
	xor.b16  	%rs943, %rs942, 27;
	setp.lt.s16 	%p345, %rs941, 0;
	selp.b16 	%rs944, %rs943, %rs942, %p345;
	cvt.s16.s8 	%rs945, %rs944;
	shl.b16 	%rs946, %rs944, 1;
	xor.b16  	%rs947, %rs946, 27;
	setp.lt.s16 	%p346, %rs945, 0;
	selp.b16 	%rs948, %rs947, %rs946, %p346;
	cvt.s16.s8 	%rs949, %rs948;
	shl.b16 	%rs950, %rs948, 1;
	xor.b16  	%rs951, %rs950, 27;
	setp.lt.s16 	%p347, %rs949, 0;
	selp.b16 	%rs952, %rs951, %rs950, %p347;
	cvt.s16.s8 	%rs953, %rs952;
	shl.b16 	%rs954, %rs952, 1;
	xor.b16  	%rs955, %rs954, 27;
	setp.lt.s16 	%p348, %rs953, 0;
	selp.b16 	%rs956, %rs955, %rs954, %p348;
	cvt.s16.s8 	%rs957, %rs956;
	shl.b16 	%rs958, %rs956, 1;
	xor.b16  	%rs959, %rs958, 27;
	setp.lt.s16 	%p349, %rs957, 0;
	selp.b16 	%rs960, %rs959, %rs958, %p349;
	and.b32  	%r810, %r133, 1;
	setp.eq.b32 	%p350, %r810, 1;
	selp.b16 	%rs961, %rs933, 0, %p350;
	selp.b16 	%rs962, 0, %rs936, %p298;
	xor.b16  	%rs963, %rs962, %rs961;
	selp.b16 	%rs964, 0, %rs940, %p297;
	xor.b16  	%rs965, %rs964, %rs963;
	selp.b16 	%rs966, 0, %rs944, %p296;
	xor.b16  	%rs967, %rs966, %rs965;
	selp.b16 	%rs968, 0, %rs948, %p295;
	xor.b16  	%rs969, %rs968, %rs967;
	selp.b16 	%rs970, 0, %rs952, %p294;
	xor.b16  	%rs971, %rs970, %rs969;
	selp.b16 	%rs972, 0, %rs956, %p293;
	xor.b16  	%rs973, %rs972, %rs971;
	selp.b16 	%rs974, 0, %rs960, %p292;
	xor.b16  	%rs975, %rs974, %rs973;
	xor.b16  	%rs976, %rs931, %rs975;
	st.local.u8 	[%rd435+-8], %rs976;
	ld.local.u8 	%rs977, [%rd435+-4];
	selp.b16 	%rs978, %rs798, 0, %p6;
	selp.b16 	%rs979, 0, %rs801, %p291;
	xor.b16  	%rs980, %rs979, %rs978;
	selp.b16 	%rs981, 0, %rs805, %p290;
	xor.b16  	%rs982, %rs981, %rs980;
	selp.b16 	%rs983, 0, %rs809, %p289;
	xor.b16  	%rs984, %rs983, %rs982;
	selp.b16 	%rs985, 0, %rs813, %p288;
	xor.b16  	%rs986, %rs985, %rs984;
	selp.b16 	%rs987, 0, %rs817, %p287;
	xor.b16  	%rs988, %rs987, %rs986;
	selp.b16 	%rs989, 0, %rs821, %p286;
	xor.b16  	%rs990, %rs989, %rs988;
	selp.b16 	%rs991, 0, %rs825, %p285;
	xor.b16  	%rs992, %rs991, %rs990;
	xor.b16  	%rs993, %rs977, %rs992;
	shr.u32 	%r811, %r131, 8;
	and.b32  	%r812, %r811, 1;
	setp.eq.b32 	%p351, %r812, 1;
	selp.b16 	%rs994, %rs843, 0, %p351;
	selp.b16 	%rs995, 0, %rs846, %p284;
	xor.b16  	%rs996, %rs995, %rs994;
	selp.b16 	%rs997, 0, %rs850, %p283;
	xor.b16  	%rs998, %rs997, %rs996;
	selp.b16 	%rs999, 0, %rs854, %p282;
	xor.b16  	%rs1000, %rs999, %rs998;
	selp.b16 	%rs1001, 0, %rs858, %p281;
	xor.b16  	%rs1002, %rs1001, %rs1000;
	selp.b16 	%rs1003, 0, %rs862, %p280;
	xor.b16  	%rs1004, %rs1003, %rs1002;
	selp.b16 	%rs1005, 0, %rs866, %p279;
	xor.b16  	%rs1006, %rs1005, %rs1004;
	selp.b16 	%rs1007, 0, %rs870, %p278;
	xor.b16  	%rs1008, %rs1007, %rs1006;
	xor.b16  	%rs1009, %rs993, %rs1008;
	shr.u32 	%r813, %r132, 8;
	and.b32  	%r814, %r813, 1;
	setp.eq.b32 	%p352, %r814, 1;
	selp.b16 	%rs1010, %rs888, 0, %p352;
	selp.b16 	%rs1011, 0, %rs891, %p277;
	xor.b16  	%rs1012, %rs1011, %rs1010;
	selp.b16 	%rs1013, 0, %rs895, %p276;
	xor.b16  	%rs1014, %rs1013, %rs1012;
	selp.b16 	%rs1015, 0, %rs899, %p275;
	xor.b16  	%rs1016, %rs1015, %rs1014;
	selp.b16 	%rs1017, 0, %rs903, %p274;
	xor.b16  	%rs1018, %rs1017, %rs1016;
	selp.b16 	%rs1019, 0, %rs907, %p273;
	xor.b16  	%rs1020, %rs1019, %rs1018;
	selp.b16 	%rs1021, 0, %rs911, %p272;
	xor.b16  	%rs1022, %rs1021, %rs1020;
	selp.b16 	%rs1023, 0, %rs915, %p271;
	xor.b16  	%rs1024, %rs1023, %rs1022;
	xor.b16  	%rs1025, %rs1009, %rs1024;
	shr.u32 	%r815, %r133, 8;
	and.b32  	%r816, %r815, 1;
	setp.eq.b32 	%p353, %r816, 1;
	selp.b16 	%rs1026, %rs933, 0, %p353;
	selp.b16 	%rs1027, 0, %rs936, %p270;
	xor.b16  	%rs1028, %rs1027, %rs1026;
	selp.b16 	%rs1029, 0, %rs940, %p269;
	xor.b16  	%rs1030, %rs1029, %rs1028;
	selp.b16 	%rs1031, 0, %rs944, %p268;
	xor.b16  	%rs1032, %rs1031, %rs1030;
	selp.b16 	%rs1033, 0, %rs948, %p267;
	xor.b16  	%rs1034, %rs1033, %rs1032;
	selp.b16 	%rs1035, 0, %rs952, %p266;
	xor.b16  	%rs1036, %rs1035, %rs1034;
	selp.b16 	%rs1037, 0, %rs956, %p265;
	xor.b16  	%rs1038, %rs1037, %rs1036;
	selp.b16 	%rs1039, 0, %rs960, %p264;
	xor.b16  	%rs1040, %rs1039, %rs1038;
	xor.b16  	%rs1041, %rs1025, %rs1040;
	st.local.u8 	[%rd435+-4], %rs1041;
	ld.local.u8 	%rs1042, [%rd435];
	selp.b16 	%rs1043, %rs798, 0, %p7;
	selp.b16 	%rs1044, 0, %rs801, %p263;
	xor.b16  	%rs1045, %rs1044, %rs1043;
	selp.b16 	%rs1046, 0, %rs805, %p262;
	xor.b16  	%rs1047, %rs1046, %rs1045;
	selp.b16 	%rs1048, 0, %rs809, %p261;
	xor.b16  	%rs1049, %rs1048, %rs1047;
	selp.b16 	%rs1050, 0, %rs813, %p260;
	xor.b16  	%rs1051, %rs1050, %rs1049;
	selp.b16 	%rs1052, 0, %rs817, %p259;
	xor.b16  	%rs1053, %rs1052, %rs1051;
	selp.b16 	%rs1054, 0, %rs821, %p258;
	xor.b16  	%rs1055, %rs1054, %rs1053;
	selp.b16 	%rs1056, 0, %rs825, %p257;
	xor.b16  	%rs1057, %rs1056, %rs1055;
	xor.b16  	%rs1058, %rs1042, %rs1057;
	shr.u32 	%r817, %r131, 16;
	and.b32  	%r818, %r817, 1;
	setp.eq.b32 	%p354, %r818, 1;
	selp.b16 	%rs1059, %rs843, 0, %p354;
	selp.b16 	%rs1060, 0, %rs846, %p256;
	xor.b16  	%rs1061, %rs1060, %rs1059;
	selp.b16 	%rs1062, 0, %rs850, %p255;
	xor.b16  	%rs1063, %rs1062, %rs1061;
	selp.b16 	%rs1064, 0, %rs854, %p254;
	xor.b16  	%rs1065, %rs1064, %rs1063;
	selp.b16 	%rs1066, 0, %rs858, %p253;
	xor.b16  	%rs1067, %rs1066, %rs1065;
	selp.b16 	%rs1068, 0, %rs862, %p252;
	xor.b16  	%rs1069, %rs1068, %rs1067;
	selp.b16 	%rs1070, 0, %rs866, %p251;
	xor.b16  	%rs1071, %rs1070, %rs1069;
	selp.b16 	%rs1072, 0, %rs870, %p250;
	xor.b16  	%rs1073, %rs1072, %rs1071;
	xor.b16  	%rs1074, %rs1058, %rs1073;
	shr.u32 	%r819, %r132, 16;
	and.b32  	%r820, %r819, 1;
	setp.eq.b32 	%p355, %r820, 1;
	selp.b16 	%rs1075, %rs888, 0, %p355;
	selp.b16 	%rs1076, 0, %rs891, %p249;
	xor.b16  	%rs1077, %rs1076, %rs1075;
	selp.b16 	%rs1078, 0, %rs895, %p248;
	xor.b16  	%rs1079, %rs1078, %rs1077;
	selp.b16 	%rs1080, 0, %rs899, %p247;
	xor.b16  	%rs1081, %rs1080, %rs1079;
	selp.b16 	%rs1082, 0, %rs903, %p246;
	xor.b16  	%rs1083, %rs1082, %rs1081;
	selp.b16 	%rs1084, 0, %rs907, %p245;
	xor.b16  	%rs1085, %rs1084, %rs1083;
	selp.b16 	%rs1086, 0, %rs911, %p244;
	xor.b16  	%rs1087, %rs1086, %rs1085;
	selp.b16 	%rs1088, 0, %rs915, %p243;
	xor.b16  	%rs1089, %rs1088, %rs1087;
	xor.b16  	%rs1090, %rs1074, %rs1089;
	shr.u32 	%r821, %r133, 16;
	and.b32  	%r822, %r821, 1;
	setp.eq.b32 	%p356, %r822, 1;
	selp.b16 	%rs1091, %rs933, 0, %p356;
	selp.b16 	%rs1092, 0, %rs936, %p242;
	xor.b16  	%rs1093, %rs1092, %rs1091;
	selp.b16 	%rs1094, 0, %rs940, %p241;
	xor.b16  	%rs1095, %rs1094, %rs1093;
	selp.b16 	%rs1096, 0, %rs944, %p240;
	xor.b16  	%rs1097, %rs1096, %rs1095;
	selp.b16 	%rs1098, 0, %rs948, %p239;
	xor.b16  	%rs1099, %rs1098, %rs1097;
	selp.b16 	%rs1100, 0, %rs952, %p238;
	xor.b16  	%rs1101, %rs1100, %rs1099;
	selp.b16 	%rs1102, 0, %rs956, %p237;
	xor.b16  	%rs1103, %rs1102, %rs1101;
	selp.b16 	%rs1104, 0, %rs960, %p236;
	xor.b16  	%rs1105, %rs1104, %rs1103;
	xor.b16  	%rs1106, %rs1090, %rs1105;
	st.local.u8 	[%rd435], %rs1106;
	ld.local.u8 	%rs1107, [%rd435+4];
	selp.b16 	%rs1108, %rs798, 0, %p8;
	selp.b16 	%rs1109, 0, %rs801, %p235;
	xor.b16  	%rs1110, %rs1109, %rs1108;
	selp.b16 	%rs1111, 0, %rs805, %p234;
	xor.b16  	%rs1112, %rs1111, %rs1110;
	selp.b16 	%rs1113, 0, %rs809, %p233;
	xor.b16  	%rs1114, %rs1113, %rs1112;
	selp.b16 	%rs1115, 0, %rs813, %p232;
	xor.b16  	%rs1116, %rs1115, %rs1114;
	selp.b16 	%rs1117, 0, %rs817, %p231;
	xor.b16  	%rs1118, %rs1117, %rs1116;
	selp.b16 	%rs1119, 0, %rs821, %p230;
	xor.b16  	%rs1120, %rs1119, %rs1118;
	selp.b16 	%rs1121, 0, %rs825, %p229;
	xor.b16  	%rs1122, %rs1121, %rs1120;
	xor.b16  	%rs1123, %rs1107, %rs1122;
	shr.u32 	%r823, %r131, 24;
	and.b32  	%r824, %r823, 1;
	setp.eq.b32 	%p357, %r824, 1;
	selp.b16 	%rs1124, %rs843, 0, %p357;
	selp.b16 	%rs1125, 0, %rs846, %p228;
	xor.b16  	%rs1126, %rs1125, %rs1124;
	selp.b16 	%rs1127, 0, %rs850, %p227;
	xor.b16  	%rs1128, %rs1127, %rs1126;
	selp.b16 	%rs1129, 0, %rs854, %p226;
	xor.b16  	%rs1130, %rs1129, %rs1128;
	selp.b16 	%rs1131, 0, %rs858, %p225;
	xor.b16  	%rs1132, %rs1131, %rs1130;
	selp.b16 	%rs1133, 0, %rs862, %p224;
	xor.b16  	%rs1134, %rs1133, %rs1132;
	selp.b16 	%rs1135, 0, %rs866, %p223;
	xor.b16  	%rs1136, %rs1135, %rs1134;
	selp.b16 	%rs1137, 0, %rs870, %p222;
	xor.b16  	%rs1138, %rs1137, %rs1136;
	xor.b16  	%rs1139, %rs1123, %rs1138;
	shr.u32 	%r825, %r132, 24;
	and.b32  	%r826, %r825, 1;
	setp.eq.b32 	%p358, %r826, 1;
	selp.b16 	%rs1140, %rs888, 0, %p358;
	selp.b16 	%rs1141, 0, %rs891, %p221;
	xor.b16  	%rs1142, %rs1141, %rs1140;
	selp.b16 	%rs1143, 0, %rs895, %p220;
	xor.b16  	%rs1144, %rs1143, %rs1142;
	selp.b16 	%rs1145, 0, %rs899, %p219;
	xor.b16  	%rs1146, %rs1145, %rs1144;
	selp.b16 	%rs1147, 0, %rs903, %p218;
	xor.b16  	%rs1148, %rs1147, %rs1146;
	selp.b16 	%rs1149, 0, %rs907, %p217;
	xor.b16  	%rs1150, %rs1149, %rs1148;
	selp.b16 	%rs1151, 0, %rs911, %p216;
	xor.b16  	%rs1152, %rs1151, %rs1150;
	selp.b16 	%rs1153, 0, %rs915, %p215;
	xor.b16  	%rs1154, %rs1153, %rs1152;
	xor.b16  	%rs1155, %rs1139, %rs1154;
	shr.u32 	%r827, %r133, 24;
	and.b32  	%r828, %r827, 1;
	setp.eq.b32 	%p359, %r828, 1;
	selp.b16 	%rs1156, %rs933, 0, %p359;
	selp.b16 	%rs1157, 0, %rs936, %p214;
	xor.b16  	%rs1158, %rs1157, %rs1156;
	selp.b16 	%rs1159, 0, %rs940, %p213;
	xor.b16  	%rs1160, %rs1159, %rs1158;
	selp.b16 	%rs1161, 0, %rs944, %p212;
	xor.b16  	%rs1162, %rs1161, %rs1160;
	selp.b16 	%rs1163, 0, %rs948, %p211;
	xor.b16  	%rs1164, %rs1163, %rs1162;
	selp.b16 	%rs1165, 0, %rs952, %p210;
	xor.b16  	%rs1166, %rs1165, %rs1164;
	selp.b16 	%rs1167, 0, %rs956, %p209;
	xor.b16  	%rs1168, %rs1167, %rs1166;
	selp.b16 	%rs1169, 0, %rs960, %p208;
	xor.b16  	%rs1170, %rs1169, %rs1168;
	xor.b16  	%rs1171, %rs1155, %rs1170;
	st.local.u8 	[%rd435+4], %rs1171;
	add.s32 	%r887, %r887, 4;
	add.s64 	%rd436, %rd436, 4;
	add.s64 	%rd435, %rd435, 1;
	setp.ne.s32 	%p360, %r887, 16;
	@%p360 bra 	$L__BB0_66;
	shl.b32 	%r829, %r886, 2;
	mul.wide.u32 	%rd373, %r829, 4;
	add.s64 	%rd374, %rd31, %rd373;
	ld.local.v4.b32 	{%r830, %r831, %r832, %r833}, [%rd2];
	bfe.u32 	%r834, %r833, 24, 8;
	cvt.u16.u32 	%rs1172, %r834;
	bfe.u32 	%r835, %r833, 16, 8;
	cvt.u16.u32 	%rs1173, %r835;
	bfe.u32 	%r836, %r833, 8, 8;
	cvt.u16.u32 	%rs1174, %r836;
	bfe.u32 	%r837, %r833, 0, 8;
	cvt.u16.u32 	%rs1175, %r837;
	bfe.u32 	%r838, %r832, 24, 8;
	cvt.u16.u32 	%rs1176, %r838;
	bfe.u32 	%r839, %r832, 16, 8;
	cvt.u16.u32 	%rs1177, %r839;
	bfe.u32 	%r840, %r832, 8, 8;
	cvt.u16.u32 	%rs1178, %r840;
	bfe.u32 	%r841, %r832, 0, 8;
	cvt.u16.u32 	%rs1179, %r841;
	bfe.u32 	%r842, %r831, 24, 8;
	cvt.u16.u32 	%rs1180, %r842;
	bfe.u32 	%r843, %r831, 16, 8;
	cvt.u16.u32 	%rs1181, %r843;
	bfe.u32 	%r844, %r831, 8, 8;
	cvt.u16.u32 	%rs1182, %r844;
	bfe.u32 	%r845, %r831, 0, 8;
	cvt.u16.u32 	%rs1183, %r845;
	bfe.u32 	%r846, %r830, 24, 8;
	cvt.u16.u32 	%rs1184, %r846;
	bfe.u32 	%r847, %r830, 16, 8;
	cvt.u16.u32 	%rs1185, %r847;
	bfe.u32 	%r848, %r830, 8, 8;
	cvt.u16.u32 	%rs1186, %r848;
	bfe.u32 	%r849, %r830, 0, 8;
	cvt.u16.u32 	%rs1187, %r849;
	st.global.u8 	[%rd30], %rs1187;
	st.global.u8 	[%rd30+1], %rs1186;
	st.global.u8 	[%rd30+2], %rs1185;
	st.global.u8 	[%rd30+3], %rs1184;
	st.global.u8 	[%rd30+4], %rs1183;
	st.global.u8 	[%rd30+5], %rs1182;
	st.global.u8 	[%rd30+6], %rs1181;
	st.global.u8 	[%rd30+7], %rs1180;
	st.global.u8 	[%rd30+8], %rs1179;
	st.global.u8 	[%rd30+9], %rs1178;
	st.global.u8 	[%rd30+10], %rs1177;
	st.global.u8 	[%rd30+11], %rs1176;
	st.global.u8 	[%rd30+12], %rs1175;
	st.global.u8 	[%rd30+13], %rs1174;
	st.global.u8 	[%rd30+14], %rs1173;
	st.global.u8 	[%rd30+15], %rs1172;
	ld.u8 	%rs1188, [%rd374];
	xor.b16  	%rs1359, %rs1187, %rs1188;
	st.global.u8 	[%rd30], %rs1359;
	ld.u8 	%rs1189, [%rd374+1];
	xor.b16  	%rs1358, %rs1186, %rs1189;
	st.global.u8 	[%rd30+1], %rs1358;
	ld.u8 	%rs1190, [%rd374+2];
	xor.b16  	%rs1357, %rs1185, %rs1190;
	st.global.u8 	[%rd30+2], %rs1357;
	ld.u8 	%rs1191, [%rd374+3];
	xor.b16  	%rs1356, %rs1184, %rs1191;
	st.global.u8 	[%rd30+3], %rs1356;
	ld.u8 	%rs1192, [%rd374+4];
	xor.b16  	%rs1355, %rs1183, %rs1192;
	st.global.u8 	[%rd30+4], %rs1355;
	ld.u8 	%rs1193, [%rd374+5];
	xor.b16  	%rs1354, %rs1182, %rs1193;
	st.global.u8 	[%rd30+5], %rs1354;
	ld.u8 	%rs1194, [%rd374+6];
	xor.b16  	%rs1353, %rs1181, %rs1194;
	st.global.u8 	[%rd30+6], %rs1353;
	ld.u8 	%rs1195, [%rd374+7];
	xor.b16  	%rs1352, %rs1180, %rs1195;
	st.global.u8 	[%rd30+7], %rs1352;
	ld.u8 	%rs1196, [%rd374+8];
	xor.b16  	%rs1351, %rs1179, %rs1196;
	st.global.u8 	[%rd30+8], %rs1351;
	ld.u8 	%rs1197, [%rd374+9];
	xor.b16  	%rs1350, %rs1178, %rs1197;
	st.global.u8 	[%rd30+9], %rs1350;
	ld.u8 	%rs1198, [%rd374+10];
	xor.b16  	%rs1349, %rs1177, %rs1198;
	st.global.u8 	[%rd30+10], %rs1349;
	ld.u8 	%rs1199, [%rd374+11];
	xor.b16  	%rs1348, %rs1176, %rs1199;
	st.global.u8 	[%rd30+11], %rs1348;
	ld.u8 	%rs1200, [%rd374+12];
	xor.b16  	%rs1347, %rs1175, %rs1200;
	st.global.u8 	[%rd30+12], %rs1347;
	ld.u8 	%rs1201, [%rd374+13];
	xor.b16  	%rs1346, %rs1174, %rs1201;
	st.global.u8 	[%rd30+13], %rs1346;
	ld.u8 	%rs1202, [%rd374+14];
	xor.b16  	%rs1345, %rs1173, %rs1202;
	st.global.u8 	[%rd30+14], %rs1345;
	ld.u8 	%rs1203, [%rd374+15];
	xor.b16  	%rs1344, %rs1172, %rs1203;
	st.global.u8 	[%rd30+15], %rs1344;
	add.s32 	%r886, %r886, 1;
	setp.ne.s32 	%p361, %r886, %r129;
	@%p361 bra 	$L__BB0_65;
$L__BB0_68:
	shl.b32 	%r850, %r129, 2;
	mul.wide.u32 	%rd375, %r850, 4;
	add.s64 	%rd376, %rd31, %rd375;
	cvt.u64.u16 	%rd377, %rs1359;
	and.b64  	%rd378, %rd377, 255;
	mov.u64 	%rd379, S_BOX;
	add.s64 	%rd380, %rd379, %rd378;
	ld.global.nc.u8 	%rs1204, [%rd380];
	cvt.u16.u8 	%rs1205, %rs1204;
	cvt.u64.u16 	%rd381, %rs1358;
	and.b64  	%rd382, %rd381, 255;
	add.s64 	%rd383, %rd379, %rd382;
	ld.global.nc.u8 	%rs1206, [%rd383];
	cvt.u16.u8 	%rs1207, %rs1206;
	cvt.u64.u16 	%rd384, %rs1357;
	and.b64  	%rd385, %rd384, 255;
	add.s64 	%rd386, %rd379, %rd385;
	ld.global.nc.u8 	%rs1208, [%rd386];
	cvt.u16.u8 	%rs1209, %rs1208;
	cvt.u64.u16 	%rd387, %rs1356;
	and.b64  	%rd388, %rd387, 255;
	add.s64 	%rd389, %rd379, %rd388;
	ld.global.nc.u8 	%rs1210, [%rd389];
	cvt.u16.u8 	%rs1211, %rs1210;
	cvt.u64.u16 	%rd390, %rs1355;
	and.b64  	%rd391, %rd390, 255;
	add.s64 	%rd392, %rd379, %rd391;
	ld.global.nc.u8 	%rs1212, [%rd392];
	cvt.u16.u8 	%rs1213, %rs1212;
	cvt.u64.u16 	%rd393, %rs1354;
	and.b64  	%rd394, %rd393, 255;
	add.s64 	%rd395, %rd379, %rd394;
	ld.global.nc.u8 	%rs1214, [%rd395];
	cvt.u16.u8 	%rs1215, %rs1214;
	cvt.u64.u16 	%rd396, %rs1353;
	and.b64  	%rd397, %rd396, 255;
	add.s64 	%rd398, %rd379, %rd397;
	ld.global.nc.u8 	%rs1216, [%rd398];
	cvt.u16.u8 	%rs1217, %rs1216;
	cvt.u64.u16 	%rd399, %rs1352;
	and.b64  	%rd400, %rd399, 255;
	add.s64 	%rd401, %rd379, %rd400;
	ld.global.nc.u8 	%rs1218, [%rd401];
	cvt.u16.u8 	%rs1219, %rs1218;
	cvt.u64.u16 	%rd402, %rs1351;
	and.b64  	%rd403, %rd402, 255;
	add.s64 	%rd404, %rd379, %rd403;
	ld.global.nc.u8 	%rs1220, [%rd404];
	cvt.u16.u8 	%rs1221, %rs1220;
	cvt.u64.u16 	%rd405, %rs1350;
	and.b64  	%rd406, %rd405, 255;
	add.s64 	%rd407, %rd379, %rd406;
	ld.global.nc.u8 	%rs1222, [%rd407];
	cvt.u16.u8 	%rs1223, %rs1222;
	cvt.u64.u16 	%rd408, %rs1349;
	and.b64  	%rd409, %rd408, 255;
	add.s64 	%rd410, %rd379, %rd409;
	ld.global.nc.u8 	%rs1224, [%rd410];
	cvt.u16.u8 	%rs1225, %rs1224;
	cvt.u64.u16 	%rd411, %rs1348;
	and.b64  	%rd412, %rd411, 255;
	add.s64 	%rd413, %rd379, %rd412;
	ld.global.nc.u8 	%rs1226, [%rd413];
	cvt.u16.u8 	%rs1227, %rs1226;
	cvt.u64.u16 	%rd414, %rs1347;
	and.b64  	%rd415, %rd414, 255;
	add.s64 	%rd416, %rd379, %rd415;
	ld.global.nc.u8 	%rs1228, [%rd416];
	cvt.u16.u8 	%rs1229, %rs1228;
	cvt.u64.u16 	%rd417, %rs1346;
	and.b64  	%rd418, %rd417, 255;
	add.s64 	%rd419, %rd379, %rd418;
	ld.global.nc.u8 	%rs1230, [%rd419];
	cvt.u16.u8 	%rs1231, %rs1230;
	cvt.u64.u16 	%rd420, %rs1345;
	and.b64  	%rd421, %rd420, 255;
	add.s64 	%rd422, %rd379, %rd421;
	ld.global.nc.u8 	%rs1232, [%rd422];
	cvt.u16.u8 	%rs1233, %rs1232;
	cvt.u64.u16 	%rd423, %rs1344;
	and.b64  	%rd424, %rd423, 255;
	add.s64 	%rd425, %rd379, %rd424;
	ld.global.nc.u8 	%rs1234, [%rd425];
	cvt.u16.u8 	%rs1235, %rs1234;
	st.global.u8 	[%rd30+4], %rs1207;
	st.global.u8 	[%rd30+5], %rs1215;
	st.global.u8 	[%rd30+6], %rs1223;
	st.global.u8 	[%rd30+7], %rs1231;
	st.global.u8 	[%rd30+8], %rs1209;
	st.global.u8 	[%rd30+9], %rs1217;
	st.global.u8 	[%rd30+10], %rs1225;
	st.global.u8 	[%rd30+11], %rs1233;
	st.global.u8 	[%rd30+12], %rs1211;
	st.global.u8 	[%rd30+13], %rs1219;
	st.global.u8 	[%rd30+14], %rs1227;
	st.global.u8 	[%rd30+15], %rs1235;
	ld.global.u32 	%r851, [%rd30+4];
	shf.l.wrap.b32 	%r852, %r851, %r851, 24;
	ld.global.u32 	%r853, [%rd30+8];
	shf.l.wrap.b32 	%r854, %r853, %r853, 16;
	ld.global.u32 	%r855, [%rd30+12];
	shf.l.wrap.b32 	%r856, %r855, %r855, 8;
	cvt.u16.u32 	%rs1236, %r852;
	cvt.u16.u32 	%rs1237, %r854;
	cvt.u16.u32 	%rs1238, %r856;
	shr.u32 	%r857, %r852, 8;
	cvt.u16.u32 	%rs1239, %r857;
	shr.u32 	%r858, %r854, 8;
	cvt.u16.u32 	%rs1240, %r858;
	shr.u32 	%r859, %r856, 8;
	cvt.u16.u32 	%rs1241, %r859;
	{ .reg .b16 tmp; mov.b32 {tmp, %rs1242}, %r852; }
	{ .reg .b16 tmp; mov.b32 {tmp, %rs1243}, %r854; }
	{ .reg .b16 tmp; mov.b32 {tmp, %rs1244}, %r856; }
	shr.u32 	%r860, %r852, 24;
	cvt.u16.u32 	%rs1245, %r860;
	shr.u32 	%r861, %r854, 24;
	cvt.u16.u32 	%rs1246, %r861;
	shr.u32 	%r862, %r856, 24;
	cvt.u16.u32 	%rs1247, %r862;
	st.global.u8 	[%rd30], %rs1205;
	st.global.u8 	[%rd30+1], %rs1236;
	st.global.u8 	[%rd30+2], %rs1237;
	st.global.u8 	[%rd30+3], %rs1238;
	st.global.u8 	[%rd30+4], %rs1213;
	st.global.u8 	[%rd30+5], %rs1239;
	st.global.u8 	[%rd30+6], %rs1240;
	st.global.u8 	[%rd30+7], %rs1241;
	st.global.u8 	[%rd30+8], %rs1221;
	st.global.u8 	[%rd30+9], %rs1242;
	st.global.u8 	[%rd30+10], %rs1243;
	st.global.u8 	[%rd30+11], %rs1244;
	st.global.u8 	[%rd30+12], %rs1229;
	st.global.u8 	[%rd30+13], %rs1245;
	st.global.u8 	[%rd30+14], %rs1246;
	st.global.u8 	[%rd30+15], %rs1247;
	ld.u8 	%rs1248, [%rd376];
	xor.b16  	%rs1249, %rs1205, %rs1248;
	st.global.u8 	[%rd30], %rs1249;
	ld.u8 	%rs1250, [%rd376+1];
	xor.b16  	%rs1251, %rs1250, %rs1236;
	st.global.u8 	[%rd30+1], %rs1251;
	ld.u8 	%rs1252, [%rd376+2];
	xor.b16  	%rs1253, %rs1252, %rs1237;
	st.global.u8 	[%rd30+2], %rs1253;
	ld.u8 	%rs1254, [%rd376+3];
	xor.b16  	%rs1255, %rs1254, %rs1238;
	st.global.u8 	[%rd30+3], %rs1255;
	ld.u8 	%rs1256, [%rd376+4];
	xor.b16  	%rs1257, %rs1213, %rs1256;
	st.global.u8 	[%rd30+4], %rs1257;
	ld.u8 	%rs1258, [%rd376+5];
	xor.b16  	%rs1259, %rs1258, %rs1239;
	st.global.u8 	[%rd30+5], %rs1259;
	ld.u8 	%rs1260, [%rd376+6];
	xor.b16  	%rs1261, %rs1260, %rs1240;
	st.global.u8 	[%rd30+6], %rs1261;
	ld.u8 	%rs1262, [%rd376+7];
	xor.b16  	%rs1263, %rs1262, %rs1241;
	st.global.u8 	[%rd30+7], %rs1263;
	ld.u8 	%rs1264, [%rd376+8];
	xor.b16  	%rs1265, %rs1221, %rs1264;
	st.global.u8 	[%rd30+8], %rs1265;
	ld.u8 	%rs1266, [%rd376+9];
	xor.b16  	%rs1267, %rs1266, %rs1242;
	st.global.u8 	[%rd30+9], %rs1267;
	ld.u8 	%rs1268, [%rd376+10];
	xor.b16  	%rs1269, %rs1268, %rs1243;
	st.global.u8 	[%rd30+10], %rs1269;
	ld.u8 	%rs1270, [%rd376+11];
	xor.b16  	%rs1271, %rs1270, %rs1244;
	st.global.u8 	[%rd30+11], %rs1271;
	ld.u8 	%rs1272, [%rd376+12];
	xor.b16  	%rs1273, %rs1229, %rs1272;
	st.global.u8 	[%rd30+12], %rs1273;
	ld.u8 	%rs1274, [%rd376+13];
	xor.b16  	%rs1275, %rs1274, %rs1245;
	st.global.u8 	[%rd30+13], %rs1275;
	ld.u8 	%rs1276, [%rd376+14];
	xor.b16  	%rs1277, %rs1276, %rs1246;
	st.global.u8 	[%rd30+14], %rs1277;
	ld.u8 	%rs1278, [%rd376+15];
	xor.b16  	%rs1279, %rs1278, %rs1247;
	xor.b16  	%rs1280, %rs65, %rs1249;
	st.global.u8 	[%rd30], %rs1280;
	xor.b16  	%rs1281, %rs66, %rs1251;
	st.global.u8 	[%rd30+1], %rs1281;
	xor.b16  	%rs1282, %rs67, %rs1253;
	st.global.u8 	[%rd30+2], %rs1282;
	xor.b16  	%rs1283, %rs68, %rs1255;
	st.global.u8 	[%rd30+3], %rs1283;
	xor.b16  	%rs1284, %rs69, %rs1257;
	st.global.u8 	[%rd30+4], %rs1284;
	xor.b16  	%rs1285, %rs70, %rs1259;
	st.global.u8 	[%rd30+5], %rs1285;
	xor.b16  	%rs1286, %rs71, %rs1261;
	st.global.u8 	[%rd30+6], %rs1286;
	xor.b16  	%rs1287, %rs72, %rs1263;
	st.global.u8 	[%rd30+7], %rs1287;
	xor.b16  	%rs1288, %rs73, %rs1265;
	st.global.u8 	[%rd30+8], %rs1288;
	xor.b16  	%rs1289, %rs74, %rs1267;
	st.global.u8 	[%rd30+9], %rs1289;
	xor.b16  	%rs1290, %rs75, %rs1269;
	st.global.u8 	[%rd30+10], %rs1290;
	xor.b16  	%rs1291, %rs76, %rs1271;
	st.global.u8 	[%rd30+11], %rs1291;
	xor.b16  	%rs1292, %rs77, %rs1273;
	st.global.u8 	[%rd30+12], %rs1292;
	xor.b16  	%rs1293, %rs78, %rs1275;
	st.global.u8 	[%rd30+13], %rs1293;
	xor.b16  	%rs1294, %rs79, %rs1277;
	st.global.u8 	[%rd30+14], %rs1294;
	xor.b16  	%rs1295, %rs80, %rs1279;
	st.global.u8 	[%rd30+15], %rs1295;
	ret;

}
	// .globl	_Z11xts_decryptPhjS_PKhm
.visible .entry _Z11xts_decryptPhjS_PKhm(
	.param .u64 .ptr .align 1 _Z11xts_decryptPhjS_PKhm_param_0,
	.param .u32 _Z11xts_decryptPhjS_PKhm_param_1,
	.param .u64 .ptr .align 1 _Z11xts_decryptPhjS_PKhm_param_2,
	.param .u64 .ptr .align 1 _Z11xts_decryptPhjS_PKhm_param_3,
	.param .u64 _Z11xts_decryptPhjS_PKhm_param_4
)
{
	.local .align 16 .b8 	__local_depot1[528];
	.reg .b64 	%SP;
	.reg .b64 	%SPL;
	.reg .pred 	%p<362>;
	.reg .b16 	%rs<1360>;
	.reg .b32 	%r<903>;
	.reg .b64 	%rd<413>;

	mov.u64 	%SPL, __local_depot1;
	ld.param.u64 	%rd40, [_Z11xts_decryptPhjS_PKhm_param_0];
	ld.param.u32 	%r246, [_Z11xts_decryptPhjS_PKhm_param_1];
	ld.param.u64 	%rd39, [_Z11xts_decryptPhjS_PKhm_param_4];
	cvta.to.global.u64 	%rd1, %rd40;
	add.u64 	%rd2, %SPL, 0;
	add.u64 	%rd3, %SPL, 16;
	mov.u32 	%r1, %tid.x;
	{ // callseq 2, 0
	.param .b64 param0;
	st.param.b64 	[param0], 288;
	.param .b64 retval0;
	call.uni (retval0), 
	malloc, 
	(
	param0
	);
	ld.param.b64 	%rd43, [retval0];
	} // callseq 2
	{ // callseq 3, 0
	.param .b64 param0;
	st.param.b64 	[param0], 288;
	.param .b64 retval0;
	call.uni (retval0), 
	malloc, 
	(
	param0
	);
	ld.param.b64 	%rd44, [retval0];
	} // callseq 3
	shr.u32 	%r2, %r246, 1;
	setp.gt.s32 	%p21, %r2, 127;
	@%p21 bra 	$L__BB1_5;
	setp.eq.s32 	%p25, %r2, 16;
	@%p25 bra 	$L__BB1_8;
	setp.eq.s32 	%p26, %r2, 24;
	@%p26 bra 	$L__BB1_9;
	setp.eq.s32 	%p27, %r2, 32;
	@%p27 bra 	$L__BB1_4;
	bra.uni 	$L__BB1_25;
$L__BB1_4:
	mov.b32 	%r878, 14;
	st.u32 	[%rd44], %r878;
	bra.uni 	$L__BB1_10;
$L__BB1_5:
	setp.eq.s32 	%p22, %r2, 256;
	@%p22 bra 	$L__BB1_4;
	setp.eq.s32 	%p23, %r2, 192;
	@%p23 bra 	$L__BB1_9;
	setp.ne.s32 	%p24, %r2, 128;
	@%p24 bra 	$L__BB1_25;
$L__BB1_8:
	mov.b32 	%r878, 10;
	st.u32 	[%rd44], %r878;
	bra.uni 	$L__BB1_10;
$L__BB1_9:
	mov.b32 	%r878, 12;
	st.u32 	[%rd44], %r878;
$L__BB1_10:
	add.s64 	%rd45, %rd44, 16;
	st.u64 	[%rd44+8], %rd45;
	add.s32 	%r4, %r878, -6;
	add.s32 	%r5, %r878, 1;
	and.b32  	%r6, %r4, 2;
	and.b32  	%r882, %r4, 12;
	mov.b32 	%r879, 0;
$L__BB1_11:
	shl.b32 	%r251, %r879, 2;
	cvt.u64.u32 	%rd46, %r251;
	add.s64 	%rd47, %rd1, %rd46;
	ld.global.u8 	%r252, [%rd47];
	ld.global.u8 	%rs145, [%rd47+1];
	mul.wide.u16 	%r253, %rs145, 256;
	or.b32  	%r254, %r253, %r252;
	ld.global.u8 	%r255, [%rd47+2];
	shl.b32 	%r256, %r255, 16;
	or.b32  	%r257, %r254, %r256;
	ld.global.u8 	%r258, [%rd47+3];
	shl.b32 	%r259, %r258, 24;
	or.b32  	%r260, %r257, %r259;
	mul.wide.u32 	%rd48, %r879, 4;
	add.s64 	%rd49, %rd44, %rd48;
	st.u32 	[%rd49+16], %r260;
	ld.global.u8 	%r261, [%rd47+4];
	ld.global.u8 	%rs146, [%rd47+5];
	mul.wide.u16 	%r262, %rs146, 256;
	or.b32  	%r263, %r262, %r261;
	ld.global.u8 	%r264, [%rd47+6];
	shl.b32 	%r265, %r264, 16;
	or.b32  	%r266, %r263, %r265;
	ld.global.u8 	%r267, [%rd47+7];
	shl.b32 	%r268, %r267, 24;
	or.b32  	%r269, %r266, %r268;
	st.u32 	[%rd49+20], %r269;
	ld.global.u8 	%r270, [%rd47+8];
	ld.global.u8 	%rs147, [%rd47+9];
	mul.wide.u16 	%r271, %rs147, 256;
	or.b32  	%r272, %r271, %r270;
	ld.global.u8 	%r273, [%rd47+10];
	shl.b32 	%r274, %r273, 16;
	or.b32  	%r275, %r272, %r274;
	ld.global.u8 	%r276, [%rd47+11];
	shl.b32 	%r277, %r276, 24;
	or.b32  	%r278, %r275, %r277;
	st.u32 	[%rd49+24], %r278;
	ld.global.u8 	%r279, [%rd47+12];
	ld.global.u8 	%rs148, [%rd47+13];
	mul.wide.u16 	%r280, %rs148, 256;
	or.b32  	%r281, %r280, %r279;
	ld.global.u8 	%r282, [%rd47+14];
	shl.b32 	%r283, %r282, 16;
	or.b32  	%r284, %r281, %r283;
	ld.global.u8 	%r285, [%rd47+15];
	shl.b32 	%r286, %r285, 24;
	or.b32  	%r287, %r284, %r286;
	st.u32 	[%rd49+28], %r287;
	add.s32 	%r879, %r879, 4;
	setp.ne.s32 	%p28, %r879, %r882;
	@%p28 bra 	$L__BB1_11;
	setp.eq.s32 	%p29, %r6, 0;
	@%p29 bra 	$L__BB1_15;
	mov.b32 	%r881, 0;
$L__BB1_14:
	.pragma "nounroll";
	shl.b32 	%r289, %r882, 2;
	cvt.u64.u32 	%rd50, %r289;
	add.s64 	%rd51, %rd1, %rd50;
	ld.global.u8 	%r290, [%rd51];
	ld.global.u8 	%rs149, [%rd51+1];
	mul.wide.u16 	%r291, %rs149, 256;
	or.b32  	%r292, %r291, %r290;
	ld.global.u8 	%r293, [%rd51+2];
	shl.b32 	%r294, %r293, 16;
	or.b32  	%r295, %r292, %r294;
	ld.global.u8 	%r296, [%rd51+3];
	shl.b32 	%r297, %r296, 24;
	or.b32  	%r298, %r295, %r297;
	mul.wide.u32 	%rd52, %r882, 4;
	add.s64 	%rd53, %rd44, %rd52;
	st.u32 	[%rd53+16], %r298;
	add.s32 	%r882, %r882, 1;
	add.s32 	%r881, %r881, 1;
	setp.ne.s32 	%p30, %r881, %r6;
	@%p30 bra 	$L__BB1_14;
$L__BB1_15:
	shl.b32 	%r15, %r5, 2;
	mov.u64 	%rd66, S_BOX;
	mov.u64 	%rd75, RCON;
$L__BB1_16:
	add.s32 	%r299, %r882, -1;
	mul.wide.u32 	%rd54, %r299, 4;
	add.s64 	%rd55, %rd44, %rd54;
	ld.u32 	%r884, [%rd55+16];
	rem.u32 	%r300, %r882, %r4;
	setp.ne.s32 	%p31, %r300, 0;
	@%p31 bra 	$L__BB1_18;
	shr.u32 	%r316, %r884, 8;
	and.b32  	%r317, %r316, 255;
	cvt.u64.u32 	%rd65, %r317;
	add.s64 	%rd67, %rd66, %rd65;
	ld.global.nc.u8 	%rs155, [%rd67];
	cvt.u32.u8 	%r318, %rs155;
	shr.u32 	%r319, %r884, 16;
	and.b32  	%r320, %r319, 255;
	cvt.u64.u32 	%rd68, %r320;
	add.s64 	%rd69, %rd66, %rd68;
	ld.global.nc.u8 	%rs156, [%rd69];
	cvt.u16.u8 	%rs157, %rs156;
	mul.wide.u16 	%r321, %rs157, 256;
	or.b32  	%r322, %r321, %r318;
	shr.u32 	%r323, %r884, 24;
	cvt.u64.u32 	%rd70, %r323;
	add.s64 	%rd71, %rd66, %rd70;
	ld.global.nc.u8 	%rs158, [%rd71];
	cvt.u32.u8 	%r324, %rs158;
	shl.b32 	%r325, %r324, 16;
	or.b32  	%r326, %r322, %r325;
	and.b32  	%r327, %r884, 255;
	cvt.u64.u32 	%rd72, %r327;
	add.s64 	%rd73, %rd66, %rd72;
	ld.global.nc.u8 	%rs159, [%rd73];
	cvt.u32.u8 	%r328, %rs159;
	shl.b32 	%r329, %r328, 24;
	or.b32  	%r330, %r326, %r329;
	div.u32 	%r331, %r882, %r4;
	add.s32 	%r332, %r331, -1;
	mul.wide.u32 	%rd74, %r332, 4;
	add.s64 	%rd76, %rd75, %rd74;
	ld.global.nc.u32 	%r333, [%rd76];
	xor.b32  	%r884, %r330, %r333;
	bra.uni 	$L__BB1_20;
$L__BB1_18:
	setp.ne.s32 	%p32, %r4, 8;
	and.b32  	%r301, %r882, 7;
	setp.ne.s32 	%p33, %r301, 4;
	or.pred  	%p34, %p32, %p33;
	@%p34 bra 	$L__BB1_20;
	and.b32  	%r302, %r884, 255;
	cvt.u64.u32 	%rd56, %r302;
	add.s64 	%rd58, %rd66, %rd56;
	ld.global.nc.u8 	%rs150, [%rd58];
	cvt.u32.u8 	%r303, %rs150;
	shr.u32 	%r304, %r884, 8;
	and.b32  	%r305, %r304, 255;
	cvt.u64.u32 	%rd59, %r305;
	add.s64 	%rd60, %rd66, %rd59;
	ld.global.nc.u8 	%rs151, [%rd60];
	cvt.u16.u8 	%rs152, %rs151;
	mul.wide.u16 	%r306, %rs152, 256;
	or.b32  	%r307, %r306, %r303;
	shr.u32 	%r308, %r884, 16;
	and.b32  	%r309, %r308, 255;
	cvt.u64.u32 	%rd61, %r309;
	add.s64 	%rd62, %rd66, %rd61;
	ld.global.nc.u8 	%rs153, [%rd62];
	cvt.u32.u8 	%r310, %rs153;
	shl.b32 	%r311, %r310, 16;
	or.b32  	%r312, %r307, %r311;
	shr.u32 	%r313, %r884, 24;
	cvt.u64.u32 	%rd63, %r313;
	add.s64 	%rd64, %rd66, %rd63;
	ld.global.nc.u8 	%rs154, [%rd64];
	cvt.u32.u8 	%r314, %rs154;
	shl.b32 	%r315, %r314, 24;
	or.b32  	%r884, %r312, %r315;
$L__BB1_20:
	sub.s32 	%r334, %r882, %r4;
	mul.wide.u32 	%rd77, %r334, 4;
	add.s64 	%rd78, %rd44, %rd77;
	ld.u32 	%r335, [%rd78+16];
	xor.b32  	%r885, %r335, %r884;
	mul.wide.u32 	%rd79, %r882, 4;
	add.s64 	%rd6, %rd44, %rd79;
	st.u32 	[%rd6+16], %r885;
	add.s32 	%r22, %r882, 1;
	rem.u32 	%r336, %r22, %r4;
	setp.eq.s32 	%p35, %r336, 0;
	@%p35 bra 	$L__BB1_23;
	setp.ne.s32 	%p36, %r4, 8;
	and.b32  	%r337, %r22, 7;
	setp.ne.s32 	%p37, %r337, 4;
	or.pred  	%p38, %p36, %p37;
	@%p38 bra 	$L__BB1_24;
	and.b32  	%r338, %r885, 255;
	cvt.u64.u32 	%rd80, %r338;
	add.s64 	%rd82, %rd66, %rd80;
	ld.global.nc.u8 	%rs160, [%rd82];
	cvt.u32.u8 	%r339, %rs160;
	shr.u32 	%r340, %r885, 8;
	and.b32  	%r341, %r340, 255;
	cvt.u64.u32 	%rd83, %r341;
	add.s64 	%rd84, %rd66, %rd83;
	ld.global.nc.u8 	%rs161, [%rd84];
	cvt.u16.u8 	%rs162, %rs161;
	mul.wide.u16 	%r342, %rs162, 256;
	or.b32  	%r343, %r342, %r339;
	shr.u32 	%r344, %r885, 16;
	and.b32  	%r345, %r344, 255;
	cvt.u64.u32 	%rd85, %r345;
	add.s64 	%rd86, %rd66, %rd85;
	ld.global.nc.u8 	%rs163, [%rd86];
	cvt.u32.u8 	%r346, %rs163;
	shl.b32 	%r347, %r346, 16;
	or.b32  	%r348, %r343, %r347;
	shr.u32 	%r349, %r885, 24;
	cvt.u64.u32 	%rd87, %r349;
	add.s64 	%rd88, %rd66, %rd87;
	ld.global.nc.u8 	%rs164, [%rd88];
	cvt.u32.u8 	%r350, %rs164;
	shl.b32 	%r351, %r350, 24;
	or.b32  	%r885, %r348, %r351;
	bra.uni 	$L__BB1_24;
$L__BB1_23:
	shr.u32 	%r352, %r885, 8;
	and.b32  	%r353, %r352, 255;
	cvt.u64.u32 	%rd89, %r353;
	add.s64 	%rd91, %rd66, %rd89;
	ld.global.nc.u8 	%rs165, [%rd91];
	cvt.u32.u8 	%r354, %rs165;
	shr.u32 	%r355, %r885, 16;
	and.b32  	%r356, %r355, 255;
	cvt.u64.u32 	%rd92, %r356;
	add.s64 	%rd93, %rd66, %rd92;
	ld.global.nc.u8 	%rs166, [%rd93];
	cvt.u16.u8 	%rs167, %rs166;
	mul.wide.u16 	%r357, %rs167, 256;
	or.b32  	%r358, %r357, %r354;
	shr.u32 	%r359, %r885, 24;
	cvt.u64.u32 	%rd94, %r359;
	add.s64 	%rd95, %rd66, %rd94;
	ld.global.nc.u8 	%rs168, [%rd95];
	cvt.u32.u8 	%r360, %rs168;
	shl.b32 	%r361, %r360, 16;
	or.b32  	%r362, %r358, %r361;
	and.b32  	%r363, %r885, 255;
	cvt.u64.u32 	%rd96, %r363;
	add.s64 	%rd97, %rd66, %rd96;
	ld.global.nc.u8 	%rs169, [%rd97];
	cvt.u32.u8 	%r364, %rs169;
	shl.b32 	%r365, %r364, 24;
	or.b32  	%r366, %r362, %r365;
	div.u32 	%r367, %r22, %r4;
	add.s32 	%r368, %r367, -1;
	mul.wide.u32 	%rd98, %r368, 4;
	add.s64 	%rd100, %rd75, %rd98;
	ld.global.nc.u32 	%r369, [%rd100];
	xor.b32  	%r885, %r366, %r369;
$L__BB1_24:
	sub.s32 	%r370, %r22, %r4;
	mul.wide.u32 	%rd101, %r370, 4;
	add.s64 	%rd102, %rd44, %rd101;
	ld.u32 	%r371, [%rd102+16];
	xor.b32  	%r372, %r371, %r885;
	st.u32 	[%rd6+20], %r372;
	add.s32 	%r882, %r882, 2;
	setp.lt.u32 	%p39, %r882, %r15;
	@%p39 bra 	$L__BB1_16;
$L__BB1_25:
	cvt.u64.u32 	%rd103, %r2;
	add.s64 	%rd7, %rd1, %rd103;
	setp.gt.s32 	%p40, %r2, 127;
	@%p40 bra 	$L__BB1_30;
	setp.eq.s32 	%p44, %r2, 16;
	@%p44 bra 	$L__BB1_34;
	setp.eq.s32 	%p45, %r2, 24;
	@%p45 bra 	$L__BB1_35;
	setp.eq.s32 	%p46, %r2, 32;
	@%p46 bra 	$L__BB1_29;
	bra.uni 	$L__BB1_33;
$L__BB1_29:
	mov.b32 	%r886, 14;
	st.u32 	[%rd43], %r886;
	bra.uni 	$L__BB1_36;
$L__BB1_30:
	setp.eq.s32 	%p41, %r2, 128;
	@%p41 bra 	$L__BB1_34;
	setp.eq.s32 	%p42, %r2, 192;
	@%p42 bra 	$L__BB1_35;
	setp.eq.s32 	%p43, %r2, 256;
	@%p43 bra 	$L__BB1_29;
$L__BB1_33:
	ld.u32 	%r886, [%rd43];
	ld.u64 	%rd404, [%rd43+8];
	bra.uni 	$L__BB1_51;
$L__BB1_34:
	mov.b32 	%r886, 10;
	st.u32 	[%rd43], %r886;
	bra.uni 	$L__BB1_36;
$L__BB1_35:
	mov.b32 	%r886, 12;
	st.u32 	[%rd43], %r886;
$L__BB1_36:
	add.s64 	%rd404, %rd43, 16;
	st.u64 	[%rd43+8], %rd404;
	add.s32 	%r29, %r886, -6;
	and.b32  	%r30, %r29, 2;
	and.b32  	%r890, %r29, 12;
	mov.b32 	%r887, 0;
$L__BB1_37:
	shl.b32 	%r377, %r887, 2;
	cvt.u64.u32 	%rd104, %r377;
	add.s64 	%rd105, %rd7, %rd104;
	ld.global.u8 	%r378, [%rd105];
	ld.global.u8 	%rs170, [%rd105+1];
	mul.wide.u16 	%r379, %rs170, 256;
	or.b32  	%r380, %r379, %r378;
	ld.global.u8 	%r381, [%rd105+2];
	shl.b32 	%r382, %r381, 16;
	or.b32  	%r383, %r380, %r382;
	ld.global.u8 	%r384, [%rd105+3];
	shl.b32 	%r385, %r384, 24;
	or.b32  	%r386, %r383, %r385;
	mul.wide.u32 	%rd106, %r887, 4;
	add.s64 	%rd107, %rd43, %rd106;
	st.u32 	[%rd107+16], %r386;
	ld.global.u8 	%r387, [%rd105+4];
	ld.global.u8 	%rs171, [%rd105+5];
	mul.wide.u16 	%r388, %rs171, 256;
	or.b32  	%r389, %r388, %r387;
	ld.global.u8 	%r390, [%rd105+6];
	shl.b32 	%r391, %r390, 16;
	or.b32  	%r392, %r389, %r391;
	ld.global.u8 	%r393, [%rd105+7];
	shl.b32 	%r394, %r393, 24;
	or.b32  	%r395, %r392, %r394;
	st.u32 	[%rd107+20], %r395;
	ld.global.u8 	%r396, [%rd105+8];
	ld.global.u8 	%rs172, [%rd105+9];
	mul.wide.u16 	%r397, %rs172, 256;
	or.b32  	%r398, %r397, %r396;
	ld.global.u8 	%r399, [%rd105+10];
	shl.b32 	%r400, %r399, 16;
	or.b32  	%r401, %r398, %r400;
	ld.global.u8 	%r402, [%rd105+11];
	shl.b32 	%r403, %r402, 24;
	or.b32  	%r404, %r401, %r403;
	st.u32 	[%rd107+24], %r404;
	ld.global.u8 	%r405, [%rd105+12];
	ld.global.u8 	%rs173, [%rd105+13];
	mul.wide.u16 	%r406, %rs173, 256;
	or.b32  	%r407, %r406, %r405;
	ld.global.u8 	%r408, [%rd105+14];
	shl.b32 	%r409, %r408, 16;
	or.b32  	%r410, %r407, %r409;
	ld.global.u8 	%r411, [%rd105+15];
	shl.b32 	%r412, %r411, 24;
	or.b32  	%r413, %r410, %r412;
	st.u32 	[%rd107+28], %r413;
	add.s32 	%r887, %r887, 4;
	setp.ne.s32 	%p47, %r887, %r890;
	@%p47 bra 	$L__BB1_37;
	setp.eq.s32 	%p48, %r30, 0;
	@%p48 bra 	$L__BB1_41;
	mov.b32 	%r889, 0;
$L__BB1_40:
	.pragma "nounroll";
	shl.b32 	%r415, %r890, 2;
	cvt.u64.u32 	%rd108, %r415;
	add.s64 	%rd109, %rd7, %rd108;
	ld.global.u8 	%r416, [%rd109];
	ld.global.u8 	%rs174, [%rd109+1];
	mul.wide.u16 	%r417, %rs174, 256;
	or.b32  	%r418, %r417, %r416;
	ld.global.u8 	%r419, [%rd109+2];
	shl.b32 	%r420, %r419, 16;
	or.b32  	%r421, %r418, %r420;
	ld.global.u8 	%r422, [%rd109+3];
	shl.b32 	%r423, %r422, 24;
	or.b32  	%r424, %r421, %r423;
	mul.wide.u32 	%rd110, %r890, 4;
	add.s64 	%rd111, %rd43, %rd110;
	st.u32 	[%rd111+16], %r424;
	add.s32 	%r890, %r890, 1;
	add.s32 	%r889, %r889, 1;
	setp.ne.s32 	%p49, %r889, %r30;
	@%p49 bra 	$L__BB1_40;
$L__BB1_41:
	shl.b32 	%r425, %r886, 2;
	add.s32 	%r39, %r425, 4;
	mov.u64 	%rd124, S_BOX;
	mov.u64 	%rd133, RCON;
$L__BB1_42:
	add.s32 	%r426, %r890, -1;
	mul.wide.u32 	%rd112, %r426, 4;
	add.s64 	%rd113, %rd43, %rd112;
	ld.u32 	%r892, [%rd113+16];
	rem.u32 	%r427, %r890, %r29;
	setp.ne.s32 	%p50, %r427, 0;
	@%p50 bra 	$L__BB1_44;
	shr.u32 	%r443, %r892, 8;
	and.b32  	%r444, %r443, 255;
	cvt.u64.u32 	%rd123, %r444;
	add.s64 	%rd125, %rd124, %rd123;
	ld.global.nc.u8 	%rs180, [%rd125];
	cvt.u32.u8 	%r445, %rs180;
	shr.u32 	%r446, %r892, 16;
	and.b32  	%r447, %r446, 255;
	cvt.u64.u32 	%rd126, %r447;
	add.s64 	%rd127, %rd124, %rd126;
	ld.global.nc.u8 	%rs181, [%rd127];
	cvt.u16.u8 	%rs182, %rs181;
	mul.wide.u16 	%r448, %rs182, 256;
	or.b32  	%r449, %r448, %r445;
	shr.u32 	%r450, %r892, 24;
	cvt.u64.u32 	%rd128, %r450;
	add.s64 	%rd129, %rd124, %rd128;
	ld.global.nc.u8 	%rs183, [%rd129];
	cvt.u32.u8 	%r451, %rs183;
	shl.b32 	%r452, %r451, 16;
	or.b32  	%r453, %r449, %r452;
	and.b32  	%r454, %r892, 255;
	cvt.u64.u32 	%rd130, %r454;
	add.s64 	%rd131, %rd124, %rd130;
	ld.global.nc.u8 	%rs184, [%rd131];
	cvt.u32.u8 	%r455, %rs184;
	shl.b32 	%r456, %r455, 24;
	or.b32  	%r457, %r453, %r456;
	div.u32 	%r458, %r890, %r29;
	add.s32 	%r459, %r458, -1;
	mul.wide.u32 	%rd132, %r459, 4;
	add.s64 	%rd134, %rd133, %rd132;
	ld.global.nc.u32 	%r460, [%rd134];
	xor.b32  	%r892, %r457, %r460;
	bra.uni 	$L__BB1_46;
$L__BB1_44:
	setp.ne.s32 	%p51, %r29, 8;
	and.b32  	%r428, %r890, 7;
	setp.ne.s32 	%p52, %r428, 4;
	or.pred  	%p53, %p51, %p52;
	@%p53 bra 	$L__BB1_46;
	and.b32  	%r429, %r892, 255;
	cvt.u64.u32 	%rd114, %r429;
	add.s64 	%rd116, %rd124, %rd114;
	ld.global.nc.u8 	%rs175, [%rd116];
	cvt.u32.u8 	%r430, %rs175;
	shr.u32 	%r431, %r892, 8;
	and.b32  	%r432, %r431, 255;
	cvt.u64.u32 	%rd117, %r432;
	add.s64 	%rd118, %rd124, %rd117;
	ld.global.nc.u8 	%rs176, [%rd118];
	cvt.u16.u8 	%rs177, %rs176;
	mul.wide.u16 	%r433, %rs177, 256;
	or.b32  	%r434, %r433, %r430;
	shr.u32 	%r435, %r892, 16;
	and.b32  	%r436, %r435, 255;
	cvt.u64.u32 	%rd119, %r436;
	add.s64 	%rd120, %rd124, %rd119;
	ld.global.nc.u8 	%rs178, [%rd120];
	cvt.u32.u8 	%r437, %rs178;
	shl.b32 	%r438, %r437, 16;
	or.b32  	%r439, %r434, %r438;
	shr.u32 	%r440, %r892, 24;
	cvt.u64.u32 	%rd121, %r440;
	add.s64 	%rd122, %rd124, %rd121;
	ld.global.nc.u8 	%rs179, [%rd122];
	cvt.u32.u8 	%r441, %rs179;
	shl.b32 	%r442, %r441, 24;
	or.b32  	%r892, %r439, %r442;
$L__BB1_46:
	sub.s32 	%r461, %r890, %r29;
	mul.wide.u32 	%rd135, %r461, 4;
	add.s64 	%rd136, %rd43, %rd135;
	ld.u32 	%r462, [%rd136+16];
	xor.b32  	%r893, %r462, %r892;
	mul.wide.u32 	%rd137, %r890, 4;
	add.s64 	%rd10, %rd43, %rd137;
	st.u32 	[%rd10+16], %r893;
	add.s32 	%r46, %r890, 1;
	rem.u32 	%r463, %r46, %r29;
	setp.eq.s32 	%p54, %r463, 0;
	@%p54 bra 	$L__BB1_49;
	setp.ne.s32 	%p55, %r29, 8;
	and.b32  	%r464, %r46, 7;
	setp.ne.s32 	%p56, %r464, 4;
	or.pred  	%p57, %p55, %p56;
	@%p57 bra 	$L__BB1_50;
	and.b32  	%r465, %r893, 255;
	cvt.u64.u32 	%rd138, %r465;
	add.s64 	%rd140, %rd124, %rd138;
	ld.global.nc.u8 	%rs185, [%rd140];
	cvt.u32.u8 	%r466, %rs185;
	shr.u32 	%r467, %r893, 8;
	and.b32  	%r468, %r467, 255;
	cvt.u64.u32 	%rd141, %r468;
	add.s64 	%rd142, %rd124, %rd141;
	ld.global.nc.u8 	%rs186, [%rd142];
	cvt.u16.u8 	%rs187, %rs186;
	mul.wide.u16 	%r469, %rs187, 256;
	or.b32  	%r470, %r469, %r466;
	shr.u32 	%r471, %r893, 16;
	and.b32  	%r472, %r471, 255;
	cvt.u64.u32 	%rd143, %r472;
	add.s64 	%rd144, %rd124, %rd143;
	ld.global.nc.u8 	%rs188, [%rd144];
	cvt.u32.u8 	%r473, %rs188;
	shl.b32 	%r474, %r473, 16;
	or.b32  	%r475, %r470, %r474;
	shr.u32 	%r476, %r893, 24;
	cvt.u64.u32 	%rd145, %r476;
	add.s64 	%rd146, %rd124, %rd145;
	ld.global.nc.u8 	%rs189, [%rd146];
	cvt.u32.u8 	%r477, %rs189;
	shl.b32 	%r478, %r477, 24;
	or.b32  	%r893, %r475, %r478;
	bra.uni 	$L__BB1_50;
$L__BB1_49:
	shr.u32 	%r479, %r893, 8;
	and.b32  	%r480, %r479, 255;
	cvt.u64.u32 	%rd147, %r480;
	add.s64 	%rd149, %rd124, %rd147;
	ld.global.nc.u8 	%rs190, [%rd149];
	cvt.u32.u8 	%r481, %rs190;
	shr.u32 	%r482, %r893, 16;
	and.b32  	%r483, %r482, 255;
	cvt.u64.u32 	%rd150, %r483;
	add.s64 	%rd151, %rd124, %rd150;
	ld.global.nc.u8 	%rs191, [%rd151];
	cvt.u16.u8 	%rs192, %rs191;
	mul.wide.u16 	%r484, %rs192, 256;
	or.b32  	%r485, %r484, %r481;
	shr.u32 	%r486, %r893, 24;
	cvt.u64.u32 	%rd152, %r486;
	add.s64 	%rd153, %rd124, %rd152;
	ld.global.nc.u8 	%rs193, [%rd153];
	cvt.u32.u8 	%r487, %rs193;
	shl.b32 	%r488, %r487, 16;
	or.b32  	%r489, %r485, %r488;
	and.b32  	%r490, %r893, 255;
	cvt.u64.u32 	%rd154, %r490;
	add.s64 	%rd155, %rd124, %rd154;
	ld.global.nc.u8 	%rs194, [%rd155];
	cvt.u32.u8 	%r491, %rs194;
	shl.b32 	%r492, %r491, 24;
	or.b32  	%r493, %r489, %r492;
	div.u32 	%r494, %r46, %r29;
	add.s32 	%r495, %r494, -1;
	mul.wide.u32 	%rd156, %r495, 4;
	add.s64 	%rd158, %rd133, %rd156;
	ld.global.nc.u32 	%r496, [%rd158];
	xor.b32  	%r893, %r493, %r496;
$L__BB1_50:
	sub.s32 	%r497, %r46, %r29;
	mul.wide.u32 	%rd159, %r497, 4;
	add.s64 	%rd160, %rd43, %rd159;
	ld.u32 	%r498, [%rd160+16];
	xor.b32  	%r499, %r498, %r893;
	st.u32 	[%rd10+20], %r499;
	add.s32 	%r890, %r890, 2;
	setp.lt.u32 	%p58, %r890, %r39;
	@%p58 bra 	$L__BB1_42;
$L__BB1_51:
	cvt.u64.u32 	%rd161, %r1;
	add.s64 	%rd162, %rd39, %rd161;
	mov.b64 	%rd163, 0;
	st.local.v2.u64 	[%rd3], {%rd162, %rd163};
	ld.u8 	%rs195, [%rd404];
	cvt.u16.u64 	%rs196, %rd162;
	xor.b16  	%rs1327, %rs195, %rs196;
	ld.u8 	%rs197, [%rd404+1];
	shr.u64 	%rd164, %rd162, 8;
	cvt.u16.u64 	%rs198, %rd164;
	xor.b16  	%rs1326, %rs197, %rs198;
	ld.u8 	%rs199, [%rd404+2];
	shr.u64 	%rd165, %rd162, 16;
	cvt.u16.u64 	%rs200, %rd165;
	xor.b16  	%rs1325, %rs199, %rs200;
	ld.u8 	%rs201, [%rd404+3];
	shr.u64 	%rd166, %rd162, 24;
	cvt.u16.u64 	%rs202, %rd166;
	xor.b16  	%rs1324, %rs201, %rs202;
	ld.u8 	%rs203, [%rd404+4];
	shr.u64 	%rd167, %rd162, 32;
	cvt.u16.u64 	%rs204, %rd167;
	xor.b16  	%rs1323, %rs203, %rs204;
	ld.u8 	%rs205, [%rd404+5];
	shr.u64 	%rd168, %rd162, 40;
	cvt.u16.u64 	%rs206, %rd168;
	xor.b16  	%rs1322, %rs205, %rs206;
	ld.u8 	%rs207, [%rd404+6];
	shr.u64 	%rd169, %rd162, 48;
	cvt.u16.u64 	%rs208, %rd169;
	xor.b16  	%rs1321, %rs207, %rs208;
	ld.u8 	%rs209, [%rd404+7];
	shr.u64 	%rd170, %rd162, 56;
	cvt.u16.u64 	%rs210, %rd170;
	xor.b16  	%rs1320, %rs209, %rs210;
	ld.u8 	%rs1319, [%rd404+8];
	ld.u8 	%rs1318, [%rd404+9];
	ld.u8 	%rs1317, [%rd404+10];
	ld.u8 	%rs1316, [%rd404+11];
	ld.u8 	%rs1315, [%rd404+12];
	ld.u8 	%rs1314, [%rd404+13];
	ld.u8 	%rs1313, [%rd404+14];
	ld.u8 	%rs1312, [%rd404+15];
	setp.lt.u32 	%p59, %r886, 2;
	@%p59 bra 	$L__BB1_56;
	mov.b32 	%r895, 1;
	mov.u64 	%rd173, S_BOX;
	mov.u64 	%rd222, MIX;
$L__BB1_53:
	cvt.u64.u16 	%rd171, %rs1327;
	and.b64  	%rd172, %rd171, 255;
	add.s64 	%rd174, %rd173, %rd172;
	ld.global.nc.u8 	%rs211, [%rd174];
	cvt.u16.u8 	%rs212, %rs211;
	cvt.u64.u16 	%rd175, %rs1326;
	and.b64  	%rd176, %rd175, 255;
	add.s64 	%rd177, %rd173, %rd176;
	cvt.u64.u16 	%rd178, %rs1325;
	and.b64  	%rd179, %rd178, 255;
	add.s64 	%rd180, %rd173, %rd179;
	cvt.u64.u16 	%rd181, %rs1324;
	and.b64  	%rd182, %rd181, 255;
	add.s64 	%rd183, %rd173, %rd182;
	cvt.u64.u16 	%rd184, %rs1323;
	and.b64  	%rd185, %rd184, 255;
	add.s64 	%rd186, %rd173, %rd185;
	ld.global.nc.u8 	%rs213, [%rd186];
	cvt.u16.u8 	%rs214, %rs213;
	cvt.u64.u16 	%rd187, %rs1322;
	and.b64  	%rd188, %rd187, 255;
	add.s64 	%rd189, %rd173, %rd188;
	cvt.u64.u16 	%rd190, %rs1321;
	and.b64  	%rd191, %rd190, 255;
	add.s64 	%rd192, %rd173, %rd191;
	cvt.u64.u16 	%rd193, %rs1320;
	and.b64  	%rd194, %rd193, 255;
	add.s64 	%rd195, %rd173, %rd194;
	cvt.u64.u16 	%rd196, %rs1319;
	and.b64  	%rd197, %rd196, 255;
	add.s64 	%rd198, %rd173, %rd197;
	ld.global.nc.u8 	%rs215, [%rd198];
	cvt.u16.u8 	%rs216, %rs215;
	cvt.u64.u16 	%rd199, %rs1318;
	and.b64  	%rd200, %rd199, 255;
	add.s64 	%rd201, %rd173, %rd200;
	cvt.u64.u16 	%rd202, %rs1317;
	and.b64  	%rd203, %rd202, 255;
	add.s64 	%rd204, %rd173, %rd203;
	cvt.u64.u16 	%rd205, %rs1316;
	and.b64  	%rd206, %rd205, 255;
	add.s64 	%rd207, %rd173, %rd206;
	cvt.u64.u16 	%rd208, %rs1315;
	and.b64  	%rd209, %rd208, 255;
	add.s64 	%rd210, %rd173, %rd209;
	ld.global.nc.u8 	%rs217, [%rd210];
	cvt.u16.u8 	%rs218, %rs217;
	cvt.u64.u16 	%rd211, %rs1314;
	and.b64  	%rd212, %rd211, 255;
	add.s64 	%rd213, %rd173, %rd212;
	cvt.u64.u16 	%rd214, %rs1313;
	and.b64  	%rd215, %rd214, 255;
	add.s64 	%rd216, %rd173, %rd215;
	cvt.u64.u16 	%rd217, %rs1312;
	and.b64  	%rd218, %rd217, 255;
	add.s64 	%rd219, %rd173, %rd218;
	ld.global.nc.u8 	%rs219, [%rd213];
	cvt.u32.u8 	%r502, %rs219;
	ld.global.nc.u8 	%rs220, [%rd201];
	cvt.u32.u8 	%r503, %rs220;
	prmt.b32 	%r504, %r503, %r502, 0x3340U;
	ld.global.nc.u8 	%rs221, [%rd189];
	cvt.u32.u8 	%r505, %rs221;
	ld.global.nc.u8 	%rs222, [%rd177];
	cvt.u32.u8 	%r506, %rs222;
	prmt.b32 	%r507, %r506, %r505, 0x3340U;
	prmt.b32 	%r508, %r507, %r504, 0x5410U;
	ld.global.nc.u8 	%rs223, [%rd216];
	cvt.u32.u8 	%r509, %rs223;
	ld.global.nc.u8 	%rs224, [%rd204];
	cvt.u32.u8 	%r510, %rs224;
	prmt.b32 	%r511, %r510, %r509, 0x3340U;
	ld.global.nc.u8 	%rs225, [%rd192];
	cvt.u32.u8 	%r512, %rs225;
	ld.global.nc.u8 	%rs226, [%rd180];
	cvt.u32.u8 	%r513, %rs226;
	prmt.b32 	%r514, %r513, %r512, 0x3340U;
	prmt.b32 	%r515, %r514, %r511, 0x5410U;
	ld.global.nc.u8 	%rs227, [%rd219];
	cvt.u32.u8 	%r516, %rs227;
	ld.global.nc.u8 	%rs228, [%rd207];
	cvt.u32.u8 	%r517, %rs228;
	prmt.b32 	%r518, %r517, %r516, 0x3340U;
	ld.global.nc.u8 	%rs229, [%rd195];
	cvt.u32.u8 	%r519, %rs229;
	ld.global.nc.u8 	%rs230, [%rd183];
	cvt.u32.u8 	%r520, %rs230;
	prmt.b32 	%r521, %r520, %r519, 0x3340U;
	prmt.b32 	%r522, %r521, %r518, 0x5410U;
	shf.l.wrap.b32 	%r53, %r508, %r508, 24;
	shf.l.wrap.b32 	%r54, %r515, %r515, 16;
	shf.l.wrap.b32 	%r55, %r522, %r522, 8;
	shr.u32 	%r523, %r53, 8;
	shr.u32 	%r524, %r54, 8;
	shr.u32 	%r525, %r55, 8;
	shr.u32 	%r526, %r53, 16;
	shr.u32 	%r527, %r54, 16;
	shr.u32 	%r528, %r55, 16;
	shr.u32 	%r529, %r53, 24;
	shr.u32 	%r530, %r54, 24;
	shr.u32 	%r531, %r55, 24;
	prmt.b32 	%r532, %r54, %r55, 0x3340U;
	cvt.u32.u16 	%r533, %rs212;
	prmt.b32 	%r534, %r533, %r53, 0x3340U;
	prmt.b32 	%r535, %r534, %r532, 0x5410U;
	prmt.b32 	%r536, %r530, %r531, 0x3340U;
	cvt.u32.u16 	%r537, %rs218;
	prmt.b32 	%r538, %r537, %r529, 0x3340U;
	prmt.b32 	%r539, %r538, %r536, 0x5410U;
	prmt.b32 	%r540, %r527, %r528, 0x3340U;
	cvt.u32.u16 	%r541, %rs216;
	prmt.b32 	%r542, %r541, %r526, 0x3340U;
	prmt.b32 	%r543, %r542, %r540, 0x5410U;
	prmt.b32 	%r544, %r524, %r525, 0x3340U;
	cvt.u32.u16 	%r545, %rs214;
	prmt.b32 	%r546, %r545, %r523, 0x3340U;
	prmt.b32 	%r547, %r546, %r544, 0x5410U;
	st.local.v4.b32 	[%rd3], {%r535, %r547, %r543, %r539};
	mov.b32 	%r896, 0;
	st.local.v4.b32 	[%rd2], {%r896, %r896, %r896, %r896};
	and.b16  	%rs231, %rs212, 1;
	setp.eq.b16 	%p1, %rs231, 1;
	and.b32  	%r56, %r533, 2;
	and.b32  	%r57, %r533, 4;
	and.b32  	%r58, %r533, 8;
	and.b32  	%r59, %r533, 16;
	and.b32  	%r60, %r533, 32;
	and.b32  	%r61, %r533, 64;
	and.b32  	%r62, %r533, 128;
	and.b16  	%rs232, %rs214, 1;
	setp.eq.b16 	%p2, %rs232, 1;
	and.b32  	%r63, %r545, 2;
	and.b32  	%r64, %r545, 4;
	and.b32  	%r65, %r545, 8;
	and.b32  	%r66, %r545, 16;
	and.b32  	%r67, %r545, 32;
	and.b32  	%r68, %r545, 64;
	and.b32  	%r69, %r545, 128;
	and.b32  	%r70, %r53, 512;
	and.b32  	%r71, %r53, 1024;
	and.b32  	%r72, %r53, 2048;
	and.b32  	%r73, %r53, 4096;
	and.b32  	%r74, %r53, 8192;
	and.b32  	%r75, %r53, 16384;
	and.b32  	%r76, %r53, 32768;
	and.b32  	%r77, %r54, 512;
	and.b32  	%r78, %r54, 1024;
	and.b32  	%r79, %r54, 2048;
	and.b32  	%r80, %r54, 4096;
	and.b32  	%r81, %r54, 8192;
	and.b32  	%r82, %r54, 16384;
	and.b32  	%r83, %r54, 32768;
	and.b32  	%r84, %r55, 512;
	and.b16  	%rs233, %rs216, 1;
	setp.eq.b16 	%p3, %rs233, 1;
	and.b32  	%r85, %r541, 2;
	and.b32  	%r86, %r541, 4;
	and.b32  	%r87, %r541, 8;
	and.b32  	%r88, %r541, 16;
	and.b32  	%r89, %r541, 32;
	and.b32  	%r90, %r541, 64;
	and.b32  	%r91, %r541, 128;
	and.b32  	%r92, %r54, 524288;
	and.b32  	%r93, %r54, 2097152;
	and.b32  	%r94, %r54, 4194304;
	and.b32  	%r95, %r54, 8388608;
	and.b32  	%r96, %r55, 131072;
	and.b32  	%r97, %r55, 262144;
	and.b32  	%r98, %r55, 524288;
	and.b32  	%r99, %r55, 1048576;
	and.b32  	%r100, %r55, 2097152;
	and.b16  	%rs234, %rs218, 1;
	setp.eq.b16 	%p4, %rs234, 1;
	and.b32  	%r101, %r537, 2;
	and.b32  	%r102, %r537, 4;
	and.b32  	%r103, %r537, 8;
	and.b32  	%r104, %r537, 16;
	and.b32  	%r105, %r537, 32;
	and.b32  	%r106, %r537, 64;
	and.b32  	%r107, %r537, 128;
	and.b32  	%r108, %r53, 268435456;
	and.b32  	%r109, %r53, 536870912;
	and.b32  	%r110, %r53, 1073741824;
	and.b32  	%r111, %r54, 33554432;
	and.b32  	%r112, %r55, 67108864;
	and.b32  	%r113, %r55, 134217728;
	and.b32  	%r114, %r55, 1073741824;
$L__BB1_54:
	setp.gt.s32 	%p60, %r55, -1;
	setp.eq.s32 	%p61, %r114, 0;
	and.b32  	%r548, %r55, 536870912;
	setp.eq.s32 	%p62, %r548, 0;
	and.b32  	%r549, %r55, 268435456;
	setp.eq.s32 	%p63, %r549, 0;
	setp.eq.s32 	%p64, %r113, 0;
	setp.eq.s32 	%p65, %r112, 0;
	and.b32  	%r550, %r55, 33554432;
	setp.eq.s32 	%p66, %r550, 0;
	setp.gt.s32 	%p67, %r54, -1;
	and.b32  	%r551, %r54, 1073741824;
	setp.eq.s32 	%p68, %r551, 0;
	and.b32  	%r552, %r54, 536870912;
	setp.eq.s32 	%p69, %r552, 0;
	and.b32  	%r553, %r54, 268435456;
	setp.eq.s32 	%p70, %r553, 0;
	and.b32  	%r554, %r54, 134217728;
	setp.eq.s32 	%p71, %r554, 0;
	and.b32  	%r555, %r54, 67108864;
	setp.eq.s32 	%p72, %r555, 0;
	setp.eq.s32 	%p73, %r111, 0;
	setp.gt.s32 	%p74, %r53, -1;
	setp.eq.s32 	%p75, %r110, 0;
	setp.eq.s32 	%p76, %r109, 0;
	setp.eq.s32 	%p77, %r108, 0;
	and.b32  	%r556, %r53, 134217728;
	setp.eq.s32 	%p78, %r556, 0;
	and.b32  	%r557, %r53, 67108864;
	setp.eq.s32 	%p79, %r557, 0;
	and.b32  	%r558, %r53, 33554432;
	setp.eq.s32 	%p80, %r558, 0;
	setp.eq.s32 	%p81, %r107, 0;
	setp.eq.s32 	%p82, %r106, 0;
	setp.eq.s32 	%p83, %r105, 0;
	setp.eq.s32 	%p84, %r104, 0;
	setp.eq.s32 	%p85, %r103, 0;
	setp.eq.s32 	%p86, %r102, 0;
	setp.eq.s32 	%p87, %r101, 0;
	and.b32  	%r559, %r55, 8388608;
	setp.eq.s32 	%p88, %r559, 0;
	and.b32  	%r560, %r55, 4194304;
	setp.eq.s32 	%p89, %r560, 0;
	setp.eq.s32 	%p90, %r100, 0;
	setp.eq.s32 	%p91, %r99, 0;
	setp.eq.s32 	%p92, %r98, 0;
	setp.eq.s32 	%p93, %r97, 0;
	setp.eq.s32 	%p94, %r96, 0;
	setp.eq.s32 	%p95, %r95, 0;
	setp.eq.s32 	%p96, %r94, 0;
	setp.eq.s32 	%p97, %r93, 0;
	and.b32  	%r561, %r54, 1048576;
	setp.eq.s32 	%p98, %r561, 0;
	setp.eq.s32 	%p99, %r92, 0;
	and.b32  	%r562, %r54, 262144;
	setp.eq.s32 	%p100, %r562, 0;
	and.b32  	%r563, %r54, 131072;
	setp.eq.s32 	%p101, %r563, 0;
	and.b32  	%r564, %r53, 8388608;
	setp.eq.s32 	%p102, %r564, 0;
	and.b32  	%r565, %r53, 4194304;
	setp.eq.s32 	%p103, %r565, 0;
	and.b32  	%r566, %r53, 2097152;
	setp.eq.s32 	%p104, %r566, 0;
	and.b32  	%r567, %r53, 1048576;
	setp.eq.s32 	%p105, %r567, 0;
	and.b32  	%r568, %r53, 524288;
	setp.eq.s32 	%p106, %r568, 0;
	and.b32  	%r569, %r53, 262144;
	setp.eq.s32 	%p107, %r569, 0;
	and.b32  	%r570, %r53, 131072;
	setp.eq.s32 	%p108, %r570, 0;
	setp.eq.s32 	%p109, %r91, 0;
	setp.eq.s32 	%p110, %r90, 0;
	setp.eq.s32 	%p111, %r89, 0;
	setp.eq.s32 	%p112, %r88, 0;
	setp.eq.s32 	%p113, %r87, 0;
	setp.eq.s32 	%p114, %r86, 0;
	setp.eq.s32 	%p115, %r85, 0;
	and.b32  	%r571, %r55, 32768;
	setp.eq.s32 	%p116, %r571, 0;
	and.b32  	%r572, %r55, 16384;
	setp.eq.s32 	%p117, %r572, 0;
	and.b32  	%r573, %r55, 8192;
	setp.eq.s32 	%p118, %r573, 0;
	and.b32  	%r574, %r55, 4096;
	setp.eq.s32 	%p119, %r574, 0;
	and.b32  	%r575, %r55, 2048;
	setp.eq.s32 	%p120, %r575, 0;
	and.b32  	%r576, %r55, 1024;
	setp.eq.s32 	%p121, %r576, 0;
	setp.eq.s32 	%p122, %r84, 0;
	setp.eq.s32 	%p123, %r83, 0;
	setp.eq.s32 	%p124, %r82, 0;
	setp.eq.s32 	%p125, %r81, 0;
	setp.eq.s32 	%p126, %r80, 0;
	setp.eq.s32 	%p127, %r79, 0;
	setp.eq.s32 	%p128, %r78, 0;
	setp.eq.s32 	%p129, %r77, 0;
	setp.eq.s32 	%p130, %r76, 0;
	setp.eq.s32 	%p131, %r75, 0;
	setp.eq.s32 	%p132, %r74, 0;
	setp.eq.s32 	%p133, %r73, 0;
	setp.eq.s32 	%p134, %r72, 0;
	setp.eq.s32 	%p135, %r71, 0;
	setp.eq.s32 	%p136, %r70, 0;
	setp.eq.s32 	%p137, %r69, 0;
	setp.eq.s32 	%p138, %r68, 0;
	setp.eq.s32 	%p139, %r67, 0;
	setp.eq.s32 	%p140, %r66, 0;
	setp.eq.s32 	%p141, %r65, 0;
	setp.eq.s32 	%p142, %r64, 0;
	setp.eq.s32 	%p143, %r63, 0;
	and.b32  	%r577, %r55, 128;
	setp.eq.s32 	%p144, %r577, 0;
	and.b32  	%r578, %r55, 64;
	setp.eq.s32 	%p145, %r578, 0;
	and.b32  	%r579, %r55, 32;
	setp.eq.s32 	%p146, %r579, 0;
	and.b32  	%r580, %r55, 16;
	setp.eq.s32 	%p147, %r580, 0;
	and.b32  	%r581, %r55, 8;
	setp.eq.s32 	%p148, %r581, 0;
	and.b32  	%r582, %r55, 4;
	setp.eq.s32 	%p149, %r582, 0;
	and.b32  	%r583, %r55, 2;
	setp.eq.s32 	%p150, %r583, 0;
	and.b32  	%r584, %r54, 128;
	setp.eq.s32 	%p151, %r584, 0;
	and.b32  	%r585, %r54, 64;
	setp.eq.s32 	%p152, %r585, 0;
	and.b32  	%r586, %r54, 32;
	setp.eq.s32 	%p153, %r586, 0;
	and.b32  	%r587, %r54, 16;
	setp.eq.s32 	%p154, %r587, 0;
	and.b32  	%r588, %r54, 8;
	setp.eq.s32 	%p155, %r588, 0;
	and.b32  	%r589, %r54, 4;
	setp.eq.s32 	%p156, %r589, 0;
	and.b32  	%r590, %r54, 2;
	setp.eq.s32 	%p157, %r590, 0;
	and.b32  	%r591, %r53, 128;
	setp.eq.s32 	%p158, %r591, 0;
	and.b32  	%r592, %r53, 64;
	setp.eq.s32 	%p159, %r592, 0;
	and.b32  	%r593, %r53, 32;
	setp.eq.s32 	%p160, %r593, 0;
	and.b32  	%r594, %r53, 16;
	setp.eq.s32 	%p161, %r594, 0;
	and.b32  	%r595, %r53, 8;
	setp.eq.s32 	%p162, %r595, 0;
	and.b32  	%r596, %r53, 4;
	setp.eq.s32 	%p163, %r596, 0;
	and.b32  	%r597, %r53, 2;
	setp.eq.s32 	%p164, %r597, 0;
	setp.eq.s32 	%p165, %r62, 0;
	setp.eq.s32 	%p166, %r61, 0;
	setp.eq.s32 	%p167, %r60, 0;
	setp.eq.s32 	%p168, %r59, 0;
	setp.eq.s32 	%p169, %r58, 0;
	setp.eq.s32 	%p170, %r57, 0;
	setp.eq.s32 	%p171, %r56, 0;
	cvt.u64.u32 	%rd220, %r896;
	mul.wide.u32 	%rd221, %r896, 4;
	add.s64 	%rd223, %rd222, %rd221;
	add.s64 	%rd224, %rd2, %rd220;
	ld.local.u8 	%rs235, [%rd224];
	ld.global.nc.u8 	%rs236, [%rd223];
	cvt.s16.s8 	%rs237, %rs236;
	shl.b16 	%rs238, %rs237, 1;
	setp.gt.s16 	%p172, %rs237, -1;
	xor.b16  	%rs239, %rs238, 27;
	selp.b16 	%rs240, %rs238, %rs239, %p172;
	cvt.s16.s8 	%rs241, %rs240;
	shl.b16 	%rs242, %rs240, 1;
	xor.b16  	%rs243, %rs242, 27;
	setp.lt.s16 	%p173, %rs241, 0;
	selp.b16 	%rs244, %rs243, %rs242, %p173;
	cvt.s16.s8 	%rs245, %rs244;
	shl.b16 	%rs246, %rs244, 1;
	xor.b16  	%rs247, %rs246, 27;
	setp.lt.s16 	%p174, %rs245, 0;
	selp.b16 	%rs248, %rs247, %rs246, %p174;
	cvt.s16.s8 	%rs249, %rs248;
	shl.b16 	%rs250, %rs248, 1;
	xor.b16  	%rs251, %rs250, 27;
	setp.lt.s16 	%p175, %rs249, 0;
	selp.b16 	%rs252, %rs251, %rs250, %p175;
	cvt.s16.s8 	%rs253, %rs252;
	shl.b16 	%rs254, %rs252, 1;
	xor.b16  	%rs255, %rs254, 27;
	setp.lt.s16 	%p176, %rs253, 0;
	selp.b16 	%rs256, %rs255, %rs254, %p176;
	cvt.s16.s8 	%rs257, %rs256;
	shl.b16 	%rs258, %rs256, 1;
	xor.b16  	%rs259, %rs258, 27;
	setp.lt.s16 	%p177, %rs257, 0;
	selp.b16 	%rs260, %rs259, %rs258, %p177;
	cvt.s16.s8 	%rs261, %rs260;
	shl.b16 	%rs262, %rs260, 1;
	xor.b16  	%rs263, %rs262, 27;
	setp.lt.s16 	%p178, %rs261, 0;
	selp.b16 	%rs264, %rs263, %rs262, %p178;
	selp.b16 	%rs265, %rs237, 0, %p1;
	selp.b16 	%rs266, 0, %rs240, %p171;
	xor.b16  	%rs267, %rs266, %rs265;
	selp.b16 	%rs268, 0, %rs244, %p170;
	xor.b16  	%rs269, %rs268, %rs267;
	selp.b16 	%rs270, 0, %rs248, %p169;
	xor.b16  	%rs271, %rs270, %rs269;
	selp.b16 	%rs272, 0, %rs252, %p168;
	xor.b16  	%rs273, %rs272, %rs271;
	selp.b16 	%rs274, 0, %rs256, %p167;
	xor.b16  	%rs275, %rs274, %rs273;
	selp.b16 	%rs276, 0, %rs260, %p166;
	xor.b16  	%rs277, %rs276, %rs275;
	selp.b16 	%rs278, 0, %rs264, %p165;
	xor.b16  	%rs279, %rs278, %rs277;
	xor.b16  	%rs280, %rs235, %rs279;
	ld.global.nc.u8 	%rs281, [%rd223+1];
	cvt.s16.s8 	%rs282, %rs281;
	shl.b16 	%rs283, %rs282, 1;
	setp.gt.s16 	%p179, %rs282, -1;
	xor.b16  	%rs284, %rs283, 27;
	selp.b16 	%rs285, %rs283, %rs284, %p179;
	cvt.s16.s8 	%rs286, %rs285;
	shl.b16 	%rs287, %rs285, 1;
	xor.b16  	%rs288, %rs287, 27;
	setp.lt.s16 	%p180, %rs286, 0;
	selp.b16 	%rs289, %rs288, %rs287, %p180;
	cvt.s16.s8 	%rs290, %rs289;
	shl.b16 	%rs291, %rs289, 1;
	xor.b16  	%rs292, %rs291, 27;
	setp.lt.s16 	%p181, %rs290, 0;
	selp.b16 	%rs293, %rs292, %rs291, %p181;
	cvt.s16.s8 	%rs294, %rs293;
	shl.b16 	%rs295, %rs293, 1;
	xor.b16  	%rs296, %rs295, 27;
	setp.lt.s16 	%p182, %rs294, 0;
	selp.b16 	%rs297, %rs296, %rs295, %p182;
	cvt.s16.s8 	%rs298, %rs297;
	shl.b16 	%rs299, %rs297, 1;
	xor.b16  	%rs300, %rs299, 27;
	setp.lt.s16 	%p183, %rs298, 0;
	selp.b16 	%rs301, %rs300, %rs299, %p183;
	cvt.s16.s8 	%rs302, %rs301;
	shl.b16 	%rs303, %rs301, 1;
	xor.b16  	%rs304, %rs303, 27;
	setp.lt.s16 	%p184, %rs302, 0;
	selp.b16 	%rs305, %rs304, %rs303, %p184;
	cvt.s16.s8 	%rs306, %rs305;
	shl.b16 	%rs307, %rs305, 1;
	xor.b16  	%rs308, %rs307, 27;
	setp.lt.s16 	%p185, %rs306, 0;
	selp.b16 	%rs309, %rs308, %rs307, %p185;
	and.b32  	%r598, %r53, 1;
	setp.eq.b32 	%p186, %r598, 1;
	selp.b16 	%rs310, %rs282, 0, %p186;
	selp.b16 	%rs311, 0, %rs285, %p164;
	xor.b16  	%rs312, %rs311, %rs310;
	selp.b16 	%rs313, 0, %rs289, %p163;
	xor.b16  	%rs314, %rs313, %rs312;
	selp.b16 	%rs315, 0, %rs293, %p162;
	xor.b16  	%rs316, %rs315, %rs314;
	selp.b16 	%rs317, 0, %rs297, %p161;
	xor.b16  	%rs318, %rs317, %rs316;
	selp.b16 	%rs319, 0, %rs301, %p160;
	xor.b16  	%rs320, %rs319, %rs318;
	selp.b16 	%rs321, 0, %rs305, %p159;
	xor.b16  	%rs322, %rs321, %rs320;
	selp.b16 	%rs323, 0, %rs309, %p158;
	xor.b16  	%rs324, %rs323, %rs322;
	xor.b16  	%rs325, %rs280, %rs324;
	ld.global.nc.u8 	%rs326, [%rd223+2];
	cvt.s16.s8 	%rs327, %rs326;
	shl.b16 	%rs328, %rs327, 1;
	setp.gt.s16 	%p187, %rs327, -1;
	xor.b16  	%rs329, %rs328, 27;
	selp.b16 	%rs330, %rs328, %rs329, %p187;
	cvt.s16.s8 	%rs331, %rs330;
	shl.b16 	%rs332, %rs330, 1;
	xor.b16  	%rs333, %rs332, 27;
	setp.lt.s16 	%p188, %rs331, 0;
	selp.b16 	%rs334, %rs333, %rs332, %p188;
	cvt.s16.s8 	%rs335, %rs334;
	shl.b16 	%rs336, %rs334, 1;
	xor.b16  	%rs337, %rs336, 27;
	setp.lt.s16 	%p189, %rs335, 0;
	selp.b16 	%rs338, %rs337, %rs336, %p189;
	cvt.s16.s8 	%rs339, %rs338;
	shl.b16 	%rs340, %rs338, 1;
	xor.b16  	%rs341, %rs340, 27;
	setp.lt.s16 	%p190, %rs339, 0;
	selp.b16 	%rs342, %rs341, %rs340, %p190;
	cvt.s16.s8 	%rs343, %rs342;
	shl.b16 	%rs344, %rs342, 1;
	xor.b16  	%rs345, %rs344, 27;
	setp.lt.s16 	%p191, %rs343, 0;
	selp.b16 	%rs346, %rs345, %rs344, %p191;
	cvt.s16.s8 	%rs347, %rs346;
	shl.b16 	%rs348, %rs346, 1;
	xor.b16  	%rs349, %rs348, 27;
	setp.lt.s16 	%p192, %rs347, 0;
	selp.b16 	%rs350, %rs349, %rs348, %p192;
	cvt.s16.s8 	%rs351, %rs350;
	shl.b16 	%rs352, %rs350, 1;
	xor.b16  	%rs353, %rs352, 27;
	setp.lt.s16 	%p193, %rs351, 0;
	selp.b16 	%rs354, %rs353, %rs352, %p193;
	and.b32  	%r599, %r54, 1;
	setp.eq.b32 	%p194, %r599, 1;
	selp.b16 	%rs355, %rs327, 0, %p194;
	selp.b16 	%rs356, 0, %rs330, %p157;
	xor.b16  	%rs357, %rs356, %rs355;
	selp.b16 	%rs358, 0, %rs334, %p156;
	xor.b16  	%rs359, %rs358, %rs357;
	selp.b16 	%rs360, 0, %rs338, %p155;
	xor.b16  	%rs361, %rs360, %rs359;
	selp.b16 	%rs362, 0, %rs342, %p154;
	xor.b16  	%rs363, %rs362, %rs361;
	selp.b16 	%rs364, 0, %rs346, %p153;
	xor.b16  	%rs365, %rs364, %rs363;
	selp.b16 	%rs366, 0, %rs350, %p152;
	xor.b16  	%rs367, %rs366, %rs365;
	selp.b16 	%rs368, 0, %rs354, %p151;
	xor.b16  	%rs369, %rs368, %rs367;
	xor.b16  	%rs370, %rs325, %rs369;
	ld.global.nc.u8 	%rs371, [%rd223+3];
	cvt.s16.s8 	%rs372, %rs371;
	shl.b16 	%rs373, %rs372, 1;
	setp.gt.s16 	%p195, %rs372, -1;
	xor.b16  	%rs374, %rs373, 27;
	selp.b16 	%rs375, %rs373, %rs374, %p195;
	cvt.s16.s8 	%rs376, %rs375;
	shl.b16 	%rs377, %rs375, 1;
	xor.b16  	%rs378, %rs377, 27;
	setp.lt.s16 	%p196, %rs376, 0;
	selp.b16 	%rs379, %rs378, %rs377, %p196;
	cvt.s16.s8 	%rs380, %rs379;
	shl.b16 	%rs381, %rs379, 1;
	xor.b16  	%rs382, %rs381, 27;
	setp.lt.s16 	%p197, %rs380, 0;
	selp.b16 	%rs383, %rs382, %rs381, %p197;
	cvt.s16.s8 	%rs384, %rs383;
	shl.b16 	%rs385, %rs383, 1;
	xor.b16  	%rs386, %rs385, 27;
	setp.lt.s16 	%p198, %rs384, 0;
	selp.b16 	%rs387, %rs386, %rs385, %p198;
	cvt.s16.s8 	%rs388, %rs387;
	shl.b16 	%rs389, %rs387, 1;
	xor.b16  	%rs390, %rs389, 27;
	setp.lt.s16 	%p199, %rs388, 0;
	selp.b16 	%rs391, %rs390, %rs389, %p199;
	cvt.s16.s8 	%rs392, %rs391;
	shl.b16 	%rs393, %rs391, 1;
	xor.b16  	%rs394, %rs393, 27;
	setp.lt.s16 	%p200, %rs392, 0;
	selp.b16 	%rs395, %rs394, %rs393, %p200;
	cvt.s16.s8 	%rs396, %rs395;
	shl.b16 	%rs397, %rs395, 1;
	xor.b16  	%rs398, %rs397, 27;
	setp.lt.s16 	%p201, %rs396, 0;
	selp.b16 	%rs399, %rs398, %rs397, %p201;
	and.b32  	%r600, %r55, 1;
	setp.eq.b32 	%p202, %r600, 1;
	selp.b16 	%rs400, %rs372, 0, %p202;
	selp.b16 	%rs401, 0, %rs375, %p150;
	xor.b16  	%rs402, %rs401, %rs400;
	selp.b16 	%rs403, 0, %rs379, %p149;
	xor.b16  	%rs404, %rs403, %rs402;
	selp.b16 	%rs405, 0, %rs383, %p148;
	xor.b16  	%rs406, %rs405, %rs404;
	selp.b16 	%rs407, 0, %rs387, %p147;
	xor.b16  	%rs408, %rs407, %rs406;
	selp.b16 	%rs409, 0, %rs391, %p146;
	xor.b16  	%rs410, %rs409, %rs408;
	selp.b16 	%rs411, 0, %rs395, %p145;
	xor.b16  	%rs412, %rs411, %rs410;
	selp.b16 	%rs413, 0, %rs399, %p144;
	xor.b16  	%rs414, %rs413, %rs412;
	xor.b16  	%rs415, %rs370, %rs414;
	st.local.u8 	[%rd224], %rs415;
	ld.local.u8 	%rs416, [%rd224+4];
	selp.b16 	%rs417, %rs237, 0, %p2;
	selp.b16 	%rs418, 0, %rs240, %p143;
	xor.b16  	%rs419, %rs418, %rs417;
	selp.b16 	%rs420, 0, %rs244, %p142;
	xor.b16  	%rs421, %rs420, %rs419;
	selp.b16 	%rs422, 0, %rs248, %p141;
	xor.b16  	%rs423, %rs422, %rs421;
	selp.b16 	%rs424, 0, %rs252, %p140;
	xor.b16  	%rs425, %rs424, %rs423;
	selp.b16 	%rs426, 0, %rs256, %p139;
	xor.b16  	%rs427, %rs426, %rs425;
	selp.b16 	%rs428, 0, %rs260, %p138;
	xor.b16  	%rs429, %rs428, %rs427;
	selp.b16 	%rs430, 0, %rs264, %p137;
	xor.b16  	%rs431, %rs430, %rs429;
	xor.b16  	%rs432, %rs416, %rs431;
	shr.u32 	%r601, %r53, 8;
	and.b32  	%r602, %r601, 1;
	setp.eq.b32 	%p203, %r602, 1;
	selp.b16 	%rs433, %rs282, 0, %p203;
	selp.b16 	%rs434, 0, %rs285, %p136;
	xor.b16  	%rs435, %rs434, %rs433;
	selp.b16 	%rs436, 0, %rs289, %p135;
	xor.b16  	%rs437, %rs436, %rs435;
	selp.b16 	%rs438, 0, %rs293, %p134;
	xor.b16  	%rs439, %rs438, %rs437;
	selp.b16 	%rs440, 0, %rs297, %p133;
	xor.b16  	%rs441, %rs440, %rs439;
	selp.b16 	%rs442, 0, %rs301, %p132;
	xor.b16  	%rs443, %rs442, %rs441;
	selp.b16 	%rs444, 0, %rs305, %p131;
	xor.b16  	%rs445, %rs444, %rs443;
	selp.b16 	%rs446, 0, %rs309, %p130;
	xor.b16  	%rs447, %rs446, %rs445;
	xor.b16  	%rs448, %rs432, %rs447;
	shr.u32 	%r603, %r54, 8;
	and.b32  	%r604, %r603, 1;
	setp.eq.b32 	%p204, %r604, 1;
	selp.b16 	%rs449, %rs327, 0, %p204;
	selp.b16 	%rs450, 0, %rs330, %p129;
	xor.b16  	%rs451, %rs450, %rs449;
	selp.b16 	%rs452, 0, %rs334, %p128;
	xor.b16  	%rs453, %rs452, %rs451;
	selp.b16 	%rs454, 0, %rs338, %p127;
	xor.b16  	%rs455, %rs454, %rs453;
	selp.b16 	%rs456, 0, %rs342, %p126;
	xor.b16  	%rs457, %rs456, %rs455;
	selp.b16 	%rs458, 0, %rs346, %p125;
	xor.b16  	%rs459, %rs458, %rs457;
	selp.b16 	%rs460, 0, %rs350, %p124;
	xor.b16  	%rs461, %rs460, %rs459;
	selp.b16 	%rs462, 0, %rs354, %p123;
	xor.b16  	%rs463, %rs462, %rs461;
	xor.b16  	%rs464, %rs448, %rs463;
	shr.u32 	%r605, %r55, 8;
	and.b32  	%r606, %r605, 1;
	setp.eq.b32 	%p205, %r606, 1;
	selp.b16 	%rs465, %rs372, 0, %p205;
	selp.b16 	%rs466, 0, %rs375, %p122;
	xor.b16  	%rs467, %rs466, %rs465;
	selp.b16 	%rs468, 0, %rs379, %p121;
	xor.b16  	%rs469, %rs468, %rs467;
	selp.b16 	%rs470, 0, %rs383, %p120;
	xor.b16  	%rs471, %rs470, %rs469;
	selp.b16 	%rs472, 0, %rs387, %p119;
	xor.b16  	%rs473, %rs472, %rs471;
	selp.b16 	%rs474, 0, %rs391, %p118;
	xor.b16  	%rs475, %rs474, %rs473;
	selp.b16 	%rs476, 0, %rs395, %p117;
	xor.b16  	%rs477, %rs476, %rs475;
	selp.b16 	%rs478, 0, %rs399, %p116;
	xor.b16  	%rs479, %rs478, %rs477;
	xor.b16  	%rs480, %rs464, %rs479;
	st.local.u8 	[%rd224+4], %rs480;
	ld.local.u8 	%rs481, [%rd224+8];
	selp.b16 	%rs482, %rs237, 0, %p3;
	selp.b16 	%rs483, 0, %rs240, %p115;
	xor.b16  	%rs484, %rs483, %rs482;
	selp.b16 	%rs485, 0, %rs244, %p114;
	xor.b16  	%rs486, %rs485, %rs484;
	selp.b16 	%rs487, 0, %rs248, %p113;
	xor.b16  	%rs488, %rs487, %rs486;
	selp.b16 	%rs489, 0, %rs252, %p112;
	xor.b16  	%rs490, %rs489, %rs488;
	selp.b16 	%rs491, 0, %rs256, %p111;
	xor.b16  	%rs492, %rs491, %rs490;
	selp.b16 	%rs493, 0, %rs260, %p110;
	xor.b16  	%rs494, %rs493, %rs492;
	selp.b16 	%rs495, 0, %rs264, %p109;
	xor.b16  	%rs496, %rs495, %rs494;
	xor.b16  	%rs497, %rs481, %rs496;
	shr.u32 	%r607, %r53, 16;
	and.b32  	%r608, %r607, 1;
	setp.eq.b32 	%p206, %r608, 1;
	selp.b16 	%rs498, %rs282, 0, %p206;
	selp.b16 	%rs499, 0, %rs285, %p108;
	xor.b16  	%rs500, %rs499, %rs498;
	selp.b16 	%rs501, 0, %rs289, %p107;
	xor.b16  	%rs502, %rs501, %rs500;
	selp.b16 	%rs503, 0, %rs293, %p106;
	xor.b16  	%rs504, %rs503, %rs502;
	selp.b16 	%rs505, 0, %rs297, %p105;
	xor.b16  	%rs506, %rs505, %rs504;
	selp.b16 	%rs507, 0, %rs301, %p104;
	xor.b16  	%rs508, %rs507, %rs506;
	selp.b16 	%rs509, 0, %rs305, %p103;
	xor.b16  	%rs510, %rs509, %rs508;
	selp.b16 	%rs511, 0, %rs309, %p102;
	xor.b16  	%rs512, %rs511, %rs510;
	xor.b16  	%rs513, %rs497, %rs512;
	shr.u32 	%r609, %r54, 16;
	and.b32  	%r610, %r609, 1;
	setp.eq.b32 	%p207, %r610, 1;
	selp.b16 	%rs514, %rs327, 0, %p207;
	selp.b16 	%rs515, 0, %rs330, %p101;
	xor.b16  	%rs516, %rs515, %rs514;
	selp.b16 	%rs517, 0, %rs334, %p100;
	xor.b16  	%rs518, %rs517, %rs516;
	selp.b16 	%rs519, 0, %rs338, %p99;
	xor.b16  	%rs520, %rs519, %rs518;
	selp.b16 	%rs521, 0, %rs342, %p98;
	xor.b16  	%rs522, %rs521, %rs520;
	selp.b16 	%rs523, 0, %rs346, %p97;
	xor.b16  	%rs524, %rs523, %rs522;
	selp.b16 	%rs525, 0, %rs350, %p96;
	xor.b16  	%rs526, %rs525, %rs524;
	selp.b16 	%rs527, 0, %rs354, %p95;
	xor.b16  	%rs528, %rs527, %rs526;
	xor.b16  	%rs529, %rs513, %rs528;
	shr.u32 	%r611, %r55, 16;
	and.b32  	%r612, %r611, 1;
	setp.eq.b32 	%p208, %r612, 1;
	selp.b16 	%rs530, %rs372, 0, %p208;
	selp.b16 	%rs531, 0, %rs375, %p94;
	xor.b16  	%rs532, %rs531, %rs530;
	selp.b16 	%rs533, 0, %rs379, %p93;
	xor.b16  	%rs534, %rs533, %rs532;
	selp.b16 	%rs535, 0, %rs383, %p92;
	xor.b16  	%rs536, %rs535, %rs534;
	selp.b16 	%rs537, 0, %rs387, %p91;
	xor.b16  	%rs538, %rs537, %rs536;
	selp.b16 	%rs539, 0, %rs391, %p90;
	xor.b16  	%rs540, %rs539, %rs538;
	selp.b16 	%rs541, 0, %rs395, %p89;
	xor.b16  	%rs542, %rs541, %rs540;
	selp.b16 	%rs543, 0, %rs399, %p88;
	xor.b16  	%rs544, %rs543, %rs542;
	xor.b16  	%rs545, %rs529, %rs544;
	st.local.u8 	[%rd224+8], %rs545;
	ld.local.u8 	%rs546, [%rd224+12];
	selp.b16 	%rs547, %rs237, 0, %p4;
	selp.b16 	%rs548, 0, %rs240, %p87;
	xor.b16  	%rs549, %rs548, %rs547;
	selp.b16 	%rs550, 0, %rs244, %p86;
	xor.b16  	%rs551, %rs550, %rs549;
	selp.b16 	%rs552, 0, %rs248, %p85;
	xor.b16  	%rs553, %rs552, %rs551;
	selp.b16 	%rs554, 0, %rs252, %p84;
	xor.b16  	%rs555, %rs554, %rs553;
	selp.b16 	%rs556, 0, %rs256, %p83;
	xor.b16  	%rs557, %rs556, %rs555;
	selp.b16 	%rs558, 0, %rs260, %p82;
	xor.b16  	%rs559, %rs558, %rs557;
	selp.b16 	%rs560, 0, %rs264, %p81;
	xor.b16  	%rs561, %rs560, %rs559;
	xor.b16  	%rs562, %rs546, %rs561;
	shr.u32 	%r613, %r53, 24;
	and.b32  	%r614, %r613, 1;
	setp.eq.b32 	%p209, %r614, 1;
	selp.b16 	%rs563, %rs282, 0, %p209;
	selp.b16 	%rs564, 0, %rs285, %p80;
	xor.b16  	%rs565, %rs564, %rs563;
	selp.b16 	%rs566, 0, %rs289, %p79;
	xor.b16  	%rs567, %rs566, %rs565;
	selp.b16 	%rs568, 0, %rs293, %p78;
	xor.b16  	%rs569, %rs568, %rs567;
	selp.b16 	%rs570, 0, %rs297, %p77;
	xor.b16  	%rs571, %rs570, %rs569;
	selp.b16 	%rs572, 0, %rs301, %p76;
	xor.b16  	%rs573, %rs572, %rs571;
	selp.b16 	%rs574, 0, %rs305, %p75;
	xor.b16  	%rs575, %rs574, %rs573;
	selp.b16 	%rs576, 0, %rs309, %p74;
	xor.b16  	%rs577, %rs576, %rs575;
	xor.b16  	%rs578, %rs562, %rs577;
	shr.u32 	%r615, %r54, 24;
	and.b32  	%r616, %r615, 1;
	setp.eq.b32 	%p210, %r616, 1;
	selp.b16 	%rs579, %rs327, 0, %p210;
	selp.b16 	%rs580, 0, %rs330, %p73;
	xor.b16  	%rs581, %rs580, %rs579;
	selp.b16 	%rs582, 0, %rs334, %p72;
	xor.b16  	%rs583, %rs582, %rs581;
	selp.b16 	%rs584, 0, %rs338, %p71;
	xor.b16  	%rs585, %rs584, %rs583;
	selp.b16 	%rs586, 0, %rs342, %p70;
	xor.b16  	%rs587, %rs586, %rs585;
	selp.b16 	%rs588, 0, %rs346, %p69;
	xor.b16  	%rs589, %rs588, %rs587;
	selp.b16 	%rs590, 0, %rs350, %p68;
	xor.b16  	%rs591, %rs590, %rs589;
	selp.b16 	%rs592, 0, %rs354, %p67;
	xor.b16  	%rs593, %rs592, %rs591;
	xor.b16  	%rs594, %rs578, %rs593;
	shr.u32 	%r617, %r55, 24;
	and.b32  	%r618, %r617, 1;
	setp.eq.b32 	%p211, %r618, 1;
	selp.b16 	%rs595, %rs372, 0, %p211;
	selp.b16 	%rs596, 0, %rs375, %p66;
	xor.b16  	%rs597, %rs596, %rs595;
	selp.b16 	%rs598, 0, %rs379, %p65;
	xor.b16  	%rs599, %rs598, %rs597;
	selp.b16 	%rs600, 0, %rs383, %p64;
	xor.b16  	%rs601, %rs600, %rs599;
	selp.b16 	%rs602, 0, %rs387, %p63;
	xor.b16  	%rs603, %rs602, %rs601;
	selp.b16 	%rs604, 0, %rs391, %p62;
	xor.b16  	%rs605, %rs604, %rs603;
	selp.b16 	%rs606, 0, %rs395, %p61;
	xor.b16  	%rs607, %rs606, %rs605;
	selp.b16 	%rs608, 0, %rs399, %p60;
	xor.b16  	%rs609, %rs608, %rs607;
	xor.b16  	%rs610, %rs594, %rs609;
	st.local.u8 	[%rd224+12], %rs610;
	add.s32 	%r896, %r896, 1;
	setp.ne.s32 	%p212, %r896, 4;
	@%p212 bra 	$L__BB1_54;
	shl.b32 	%r619, %r895, 2;
	mul.wide.u32 	%rd225, %r619, 4;
	add.s64 	%rd226, %rd404, %rd225;
	ld.local.v4.b32 	{%r620, %r621, %r622, %r623}, [%rd2];
	bfe.u32 	%r624, %r623, 24, 8;
	cvt.u16.u32 	%rs611, %r624;
	bfe.u32 	%r625, %r623, 16, 8;
	cvt.u16.u32 	%rs612, %r625;
	bfe.u32 	%r626, %r623, 8, 8;
	cvt.u16.u32 	%rs613, %r626;
	bfe.u32 	%r627, %r623, 0, 8;
	cvt.u16.u32 	%rs614, %r627;
	bfe.u32 	%r628, %r622, 24, 8;
	cvt.u16.u32 	%rs615, %r628;
	bfe.u32 	%r629, %r622, 16, 8;
	cvt.u16.u32 	%rs616, %r629;
	bfe.u32 	%r630, %r622, 8, 8;
	cvt.u16.u32 	%rs617, %r630;
	bfe.u32 	%r631, %r622, 0, 8;
	cvt.u16.u32 	%rs618, %r631;
	bfe.u32 	%r632, %r621, 24, 8;
	cvt.u16.u32 	%rs619, %r632;
	bfe.u32 	%r633, %r621, 16, 8;
	cvt.u16.u32 	%rs620, %r633;
	bfe.u32 	%r634, %r621, 8, 8;
	cvt.u16.u32 	%rs621, %r634;
	bfe.u32 	%r635, %r621, 0, 8;
	cvt.u16.u32 	%rs622, %r635;
	bfe.u32 	%r636, %r620, 24, 8;
	cvt.u16.u32 	%rs623, %r636;
	bfe.u32 	%r637, %r620, 16, 8;
	cvt.u16.u32 	%rs624, %r637;
	bfe.u32 	%r638, %r620, 8, 8;
	cvt.u16.u32 	%rs625, %r638;
	bfe.u32 	%r639, %r620, 0, 8;
	cvt.u16.u32 	%rs626, %r639;
	st.local.v4.b32 	[%rd3], {%r620, %r621, %r622, %r623};
	ld.u8 	%rs627, [%rd226];
	xor.b16  	%rs1327, %rs626, %rs627;
	ld.u8 	%rs628, [%rd226+1];
	xor.b16  	%rs1326, %rs625, %rs628;
	ld.u8 	%rs629, [%rd226+2];
	xor.b16  	%rs1325, %rs624, %rs629;
	ld.u8 	%rs630, [%rd226+3];
	xor.b16  	%rs1324, %rs623, %rs630;
	ld.u8 	%rs631, [%rd226+4];
	xor.b16  	%rs1323, %rs622, %rs631;
	ld.u8 	%rs632, [%rd226+5];
	xor.b16  	%rs1322, %rs621, %rs632;
	ld.u8 	%rs633, [%rd226+6];
	xor.b16  	%rs1321, %rs620, %rs633;
	ld.u8 	%rs634, [%rd226+7];
	xor.b16  	%rs1320, %rs619, %rs634;
	ld.u8 	%rs635, [%rd226+8];
	xor.b16  	%rs1319, %rs618, %rs635;
	ld.u8 	%rs636, [%rd226+9];
	xor.b16  	%rs1318, %rs617, %rs636;
	ld.u8 	%rs637, [%rd226+10];
	xor.b16  	%rs1317, %rs616, %rs637;
	ld.u8 	%rs638, [%rd226+11];
	xor.b16  	%rs1316, %rs615, %rs638;
	ld.u8 	%rs639, [%rd226+12];
	xor.b16  	%rs1315, %rs614, %rs639;
	ld.u8 	%rs640, [%rd226+13];
	xor.b16  	%rs1314, %rs613, %rs640;
	ld.u8 	%rs641, [%rd226+14];
	xor.b16  	%rs1313, %rs612, %rs641;
	ld.u8 	%rs642, [%rd226+15];
	xor.b16  	%rs1312, %rs611, %rs642;
	cvt.u32.u16 	%r640, %rs1312;
	cvt.u32.u16 	%r641, %rs1313;
	prmt.b32 	%r642, %r641, %r640, 0x3340U;
	cvt.u32.u16 	%r643, %rs1314;
	cvt.u32.u16 	%r644, %rs1315;
	prmt.b32 	%r645, %r644, %r643, 0x3340U;
	prmt.b32 	%r646, %r645, %r642, 0x5410U;
	cvt.u32.u16 	%r647, %rs1316;
	cvt.u32.u16 	%r648, %rs1317;
	prmt.b32 	%r649, %r648, %r647, 0x3340U;
	cvt.u32.u16 	%r650, %rs1318;
	cvt.u32.u16 	%r651, %rs1319;
	prmt.b32 	%r652, %r651, %r650, 0x3340U;
	prmt.b32 	%r653, %r652, %r649, 0x5410U;
	cvt.u32.u16 	%r654, %rs1320;
	cvt.u32.u16 	%r655, %rs1321;
	prmt.b32 	%r656, %r655, %r654, 0x3340U;
	cvt.u32.u16 	%r657, %rs1322;
	cvt.u32.u16 	%r658, %rs1323;
	prmt.b32 	%r659, %r658, %r657, 0x3340U;
	prmt.b32 	%r660, %r659, %r656, 0x5410U;
	cvt.u32.u16 	%r661, %rs1324;
	cvt.u32.u16 	%r662, %rs1325;
	prmt.b32 	%r663, %r662, %r661, 0x3340U;
	cvt.u32.u16 	%r664, %rs1326;
	cvt.u32.u16 	%r665, %rs1327;
	prmt.b32 	%r666, %r665, %r664, 0x3340U;
	prmt.b32 	%r667, %r666, %r663, 0x5410U;
	st.local.v4.b32 	[%rd3], {%r667, %r660, %r653, %r646};
	add.s32 	%r895, %r895, 1;
	setp.ne.s32 	%p213, %r895, %r886;
	@%p213 bra 	$L__BB1_53;
$L__BB1_56:
	shl.b32 	%r668, %r886, 2;
	mul.wide.u32 	%rd227, %r668, 4;
	add.s64 	%rd228, %rd404, %rd227;
	cvt.u64.u16 	%rd229, %rs1327;
	and.b64  	%rd230, %rd229, 255;
	mov.u64 	%rd231, S_BOX;
	add.s64 	%rd232, %rd231, %rd230;
	ld.global.nc.u8 	%rs643, [%rd232];
	cvt.u16.u8 	%rs644, %rs643;
	cvt.u64.u16 	%rd233, %rs1326;
	and.b64  	%rd234, %rd233, 255;
	add.s64 	%rd235, %rd231, %rd234;
	cvt.u64.u16 	%rd236, %rs1325;
	and.b64  	%rd237, %rd236, 255;
	add.s64 	%rd238, %rd231, %rd237;
	cvt.u64.u16 	%rd239, %rs1324;
	and.b64  	%rd240, %rd239, 255;
	add.s64 	%rd241, %rd231, %rd240;
	cvt.u64.u16 	%rd242, %rs1323;
	and.b64  	%rd243, %rd242, 255;
	add.s64 	%rd244, %rd231, %rd243;
	ld.global.nc.u8 	%rs645, [%rd244];
	cvt.u16.u8 	%rs646, %rs645;
	cvt.u64.u16 	%rd245, %rs1322;
	and.b64  	%rd246, %rd245, 255;
	add.s64 	%rd247, %rd231, %rd246;
	cvt.u64.u16 	%rd248, %rs1321;
	and.b64  	%rd249, %rd248, 255;
	add.s64 	%rd250, %rd231, %rd249;
	cvt.u64.u16 	%rd251, %rs1320;
	and.b64  	%rd252, %rd251, 255;
	add.s64 	%rd253, %rd231, %rd252;
	cvt.u64.u16 	%rd254, %rs1319;
	and.b64  	%rd255, %rd254, 255;
	add.s64 	%rd256, %rd231, %rd255;
	ld.global.nc.u8 	%rs647, [%rd256];
	cvt.u16.u8 	%rs648, %rs647;
	cvt.u64.u16 	%rd257, %rs1318;
	and.b64  	%rd258, %rd257, 255;
	add.s64 	%rd259, %rd231, %rd258;
	cvt.u64.u16 	%rd260, %rs1317;
	and.b64  	%rd261, %rd260, 255;
	add.s64 	%rd262, %rd231, %rd261;
	cvt.u64.u16 	%rd263, %rs1316;
	and.b64  	%rd264, %rd263, 255;
	add.s64 	%rd265, %rd231, %rd264;
	cvt.u64.u16 	%rd266, %rs1315;
	and.b64  	%rd267, %rd266, 255;
	add.s64 	%rd268, %rd231, %rd267;
	ld.global.nc.u8 	%rs649, [%rd268];
	cvt.u16.u8 	%rs650, %rs649;
	cvt.u64.u16 	%rd269, %rs1314;
	and.b64  	%rd270, %rd269, 255;
	add.s64 	%rd271, %rd231, %rd270;
	cvt.u64.u16 	%rd272, %rs1313;
	and.b64  	%rd273, %rd272, 255;
	add.s64 	%rd274, %rd231, %rd273;
	cvt.u64.u16 	%rd275, %rs1312;
	and.b64  	%rd276, %rd275, 255;
	add.s64 	%rd277, %rd231, %rd276;
	ld.global.nc.u8 	%rs651, [%rd271];
	cvt.u32.u8 	%r669, %rs651;
	ld.global.nc.u8 	%rs652, [%rd259];
	cvt.u32.u8 	%r670, %rs652;
	prmt.b32 	%r671, %r670, %r669, 0x3340U;
	ld.global.nc.u8 	%rs653, [%rd247];
	cvt.u32.u8 	%r672, %rs653;
	ld.global.nc.u8 	%rs654, [%rd235];
	cvt.u32.u8 	%r673, %rs654;
	prmt.b32 	%r674, %r673, %r672, 0x3340U;
	prmt.b32 	%r675, %r674, %r671, 0x5410U;
	st.local.u32 	[%rd3+4], %r675;
	ld.global.nc.u8 	%rs655, [%rd274];
	cvt.u32.u8 	%r676, %rs655;
	ld.global.nc.u8 	%rs656, [%rd262];
	cvt.u32.u8 	%r677, %rs656;
	prmt.b32 	%r678, %r677, %r676, 0x3340U;
	ld.global.nc.u8 	%rs657, [%rd250];
	cvt.u32.u8 	%r679, %rs657;
	ld.global.nc.u8 	%rs658, [%rd238];
	cvt.u32.u8 	%r680, %rs658;
	prmt.b32 	%r681, %r680, %r679, 0x3340U;
	prmt.b32 	%r682, %r681, %r678, 0x5410U;
	ld.global.nc.u8 	%rs659, [%rd277];
	cvt.u32.u8 	%r683, %rs659;
	ld.global.nc.u8 	%rs660, [%rd265];
	cvt.u32.u8 	%r684, %rs660;
	prmt.b32 	%r685, %r684, %r683, 0x3340U;
	ld.global.nc.u8 	%rs661, [%rd253];
	cvt.u32.u8 	%r686, %rs661;
	ld.global.nc.u8 	%rs662, [%rd241];
	cvt.u32.u8 	%r687, %rs662;
	prmt.b32 	%r688, %r687, %r686, 0x3340U;
	prmt.b32 	%r689, %r688, %r685, 0x5410U;
	st.local.v2.b32 	[%rd3+8], {%r682, %r689};
	shf.l.wrap.b32 	%r690, %r675, %r675, 24;
	shf.l.wrap.b32 	%r691, %r682, %r682, 16;
	shf.l.wrap.b32 	%r692, %r689, %r689, 8;
	cvt.u16.u32 	%rs663, %r690;
	cvt.u16.u32 	%rs664, %r691;
	cvt.u16.u32 	%rs665, %r692;
	shr.u32 	%r693, %r690, 8;
	cvt.u16.u32 	%rs666, %r693;
	shr.u32 	%r694, %r691, 8;
	cvt.u16.u32 	%rs667, %r694;
	shr.u32 	%r695, %r692, 8;
	cvt.u16.u32 	%rs668, %r695;
	{ .reg .b16 tmp; mov.b32 {tmp, %rs669}, %r690; }
	{ .reg .b16 tmp; mov.b32 {tmp, %rs670}, %r691; }
	{ .reg .b16 tmp; mov.b32 {tmp, %rs671}, %r692; }
	shr.u32 	%r696, %r690, 24;
	cvt.u16.u32 	%rs672, %r696;
	shr.u32 	%r697, %r691, 24;
	cvt.u16.u32 	%rs673, %r697;
	shr.u32 	%r698, %r692, 24;
	cvt.u16.u32 	%rs674, %r698;
	ld.u8 	%rs675, [%rd228];
	xor.b16  	%rs676, %rs644, %rs675;
	ld.u8 	%rs677, [%rd228+1];
	xor.b16  	%rs678, %rs677, %rs663;
	ld.u8 	%rs679, [%rd228+2];
	xor.b16  	%rs680, %rs679, %rs664;
	ld.u8 	%rs681, [%rd228+3];
	xor.b16  	%rs682, %rs681, %rs665;
	ld.u8 	%rs683, [%rd228+4];
	xor.b16  	%rs684, %rs646, %rs683;
	ld.u8 	%rs685, [%rd228+5];
	xor.b16  	%rs686, %rs685, %rs666;
	ld.u8 	%rs687, [%rd228+6];
	xor.b16  	%rs688, %rs687, %rs667;
	ld.u8 	%rs689, [%rd228+7];
	xor.b16  	%rs690, %rs689, %rs668;
	ld.u8 	%rs691, [%rd228+8];
	xor.b16  	%rs692, %rs648, %rs691;
	ld.u8 	%rs693, [%rd228+9];
	xor.b16  	%rs694, %rs693, %rs669;
	ld.u8 	%rs695, [%rd228+10];
	xor.b16  	%rs696, %rs695, %rs670;
	ld.u8 	%rs697, [%rd228+11];
	xor.b16  	%rs698, %rs697, %rs671;
	ld.u8 	%rs699, [%rd228+12];
	xor.b16  	%rs700, %rs650, %rs699;
	ld.u8 	%rs701, [%rd228+13];
	xor.b16  	%rs702, %rs701, %rs672;
	ld.u8 	%rs703, [%rd228+14];
	xor.b16  	%rs704, %rs703, %rs673;
	ld.u8 	%rs705, [%rd228+15];
	xor.b16  	%rs706, %rs705, %rs674;
	cvt.u32.u16 	%r699, %rs698;
	cvt.u32.u16 	%r700, %rs696;
	prmt.b32 	%r701, %r700, %r699, 0x3340U;
	cvt.u32.u16 	%r702, %rs694;
	cvt.u32.u16 	%r703, %rs692;
	prmt.b32 	%r704, %r703, %r702, 0x3340U;
	prmt.b32 	%r705, %r704, %r701, 0x5410U;
	cvt.u32.u16 	%r706, %rs706;
	cvt.u32.u16 	%r707, %rs704;
	prmt.b32 	%r708, %r707, %r706, 0x3340U;
	cvt.u32.u16 	%r709, %rs702;
	cvt.u32.u16 	%r710, %rs700;
	prmt.b32 	%r711, %r710, %r709, 0x3340U;
	prmt.b32 	%r712, %r711, %r708, 0x5410U;
	mov.b64 	%rd405, {%r705, %r712};
	cvt.u32.u16 	%r713, %rs682;
	cvt.u32.u16 	%r714, %rs680;
	prmt.b32 	%r715, %r714, %r713, 0x3340U;
	cvt.u32.u16 	%r716, %rs678;
	cvt.u32.u16 	%r717, %rs676;
	prmt.b32 	%r718, %r717, %r716, 0x3340U;
	prmt.b32 	%r719, %r718, %r715, 0x5410U;
	cvt.u32.u16 	%r720, %rs690;
	cvt.u32.u16 	%r721, %rs688;
	prmt.b32 	%r722, %r721, %r720, 0x3340U;
	cvt.u32.u16 	%r723, %rs686;
	cvt.u32.u16 	%r724, %rs684;
	prmt.b32 	%r725, %r724, %r723, 0x3340U;
	prmt.b32 	%r726, %r725, %r722, 0x5410U;
	mov.b64 	%rd407, {%r719, %r726};
	st.local.v4.b32 	[%rd3], {%r719, %r726, %r705, %r712};
	mov.u32 	%r118, %ntid.x;
	setp.lt.u32 	%p214, %r118, 2;
	@%p214 bra 	$L__BB1_63;
	add.s32 	%r119, %r118, -1;
	add.s32 	%r728, %r118, -2;
	and.b32  	%r120, %r119, 3;
	setp.lt.u32 	%p215, %r728, 3;
	mov.b32 	%r899, 1;
	mov.u64 	%rd408, %rd3;
	@%p215 bra 	$L__BB1_60;
	and.b32  	%r121, %r119, -4;
	mov.b32 	%r897, 1;
	mov.u64 	%rd282, gf128mul_table_bbe;
$L__BB1_59:
	shl.b32 	%r730, %r897, 4;
	cvt.u64.u32 	%rd278, %r730;
	add.s64 	%rd279, %rd3, %rd278;
	shr.u64 	%rd280, %rd405, 62;
	and.b64  	%rd281, %rd280, 2;
	add.s64 	%rd283, %rd282, %rd281;
	ld.global.nc.u16 	%rs707, [%rd283];
	cvt.u64.u16 	%rd284, %rs707;
	shl.b64 	%rd285, %rd407, 1;
	xor.b64  	%rd286, %rd285, %rd284;
	mov.b64 	{%r731, %r732}, %rd405;
	mov.b64 	{%r733, %r734}, %rd407;
	shf.l.wrap.b32 	%r735, %r734, %r731, 1;
	shf.l.wrap.b32 	%r736, %r731, %r732, 1;
	mov.b64 	%rd287, {%r735, %r736};
	st.local.v2.u64 	[%rd279], {%rd286, %rd287};
	shr.u64 	%rd288, %rd405, 61;
	and.b64  	%rd289, %rd288, 2;
	add.s64 	%rd290, %rd282, %rd289;
	ld.global.nc.u16 	%rs708, [%rd290];
	cvt.u64.u16 	%rd291, %rs708;
	shl.b64 	%rd292, %rd286, 1;
	xor.b64  	%rd293, %rd292, %rd291;
	mov.b64 	{%r737, %r738}, %rd287;
	mov.b64 	{%r739, %r740}, %rd285;
	shf.l.wrap.b32 	%r741, %r740, %r737, 1;
	shf.l.wrap.b32 	%r742, %r737, %r738, 1;
	mov.b64 	%rd294, {%r741, %r742};
	st.local.v2.u64 	[%rd279+16], {%rd293, %rd294};
	shr.u64 	%rd295, %rd287, 61;
	and.b64  	%rd296, %rd295, 2;
	add.s64 	%rd297, %rd282, %rd296;
	ld.global.nc.u16 	%rs709, [%rd297];
	cvt.u64.u16 	%rd298, %rs709;
	shl.b64 	%rd299, %rd293, 1;
	xor.b64  	%rd300, %rd299, %rd298;
	mov.b64 	{%r743, %r744}, %rd294;
	mov.b64 	{%r745, %r746}, %rd292;
	shf.l.wrap.b32 	%r747, %r746, %r743, 1;
	shf.l.wrap.b32 	%r748, %r743, %r744, 1;
	mov.b64 	%rd301, {%r747, %r748};
	st.local.v2.u64 	[%rd279+32], {%rd300, %rd301};
	add.s32 	%r749, %r730, 48;
	cvt.u64.u32 	%rd302, %r749;
	add.s64 	%rd408, %rd3, %rd302;
	shr.u64 	%rd303, %rd294, 61;
	and.b64  	%rd304, %rd303, 2;
	add.s64 	%rd305, %rd282, %rd304;
	ld.global.nc.u16 	%rs710, [%rd305];
	cvt.u64.u16 	%rd306, %rs710;
	shl.b64 	%rd307, %rd300, 1;
	xor.b64  	%rd407, %rd307, %rd306;
	mov.b64 	{%r750, %r751}, %rd301;
	mov.b64 	{%r752, %r753}, %rd299;
	shf.l.wrap.b32 	%r754, %r753, %r750, 1;
	shf.l.wrap.b32 	%r755, %r750, %r751, 1;
	mov.b64 	%rd405, {%r754, %r755};
	st.local.v2.u64 	[%rd408], {%rd407, %rd405};
	add.s32 	%r899, %r897, 4;
	add.s32 	%r756, %r897, 3;
	setp.ne.s32 	%p216, %r756, %r121;
	mov.u32 	%r897, %r899;
	@%p216 bra 	$L__BB1_59;
$L__BB1_60:
	setp.eq.s32 	%p217, %r120, 0;
	@%p217 bra 	$L__BB1_63;
	ld.local.u64 	%rd409, [%rd408+8];
	mov.b32 	%r900, 0;
	mov.u64 	%rd312, gf128mul_table_bbe;
$L__BB1_62:
	.pragma "nounroll";
	shl.b32 	%r758, %r899, 4;
	cvt.u64.u32 	%rd308, %r758;
	add.s64 	%rd309, %rd3, %rd308;
	shr.u64 	%rd310, %rd409, 62;
	and.b64  	%rd311, %rd310, 2;
	add.s64 	%rd313, %rd312, %rd311;
	ld.global.nc.u16 	%rs711, [%rd313];
	cvt.u64.u16 	%rd314, %rs711;
	shl.b64 	%rd315, %rd407, 1;
	xor.b64  	%rd28, %rd315, %rd314;
	mov.b64 	{%r759, %r760}, %rd409;
	mov.b64 	{%r761, %r762}, %rd407;
	shf.l.wrap.b32 	%r763, %r762, %r759, 1;
	shf.l.wrap.b32 	%r764, %r759, %r760, 1;
	mov.b64 	%rd409, {%r763, %r764};
	st.local.v2.u64 	[%rd309], {%rd28, %rd409};
	add.s32 	%r899, %r899, 1;
	add.s32 	%r900, %r900, 1;
	setp.ne.s32 	%p218, %r900, %r120;
	mov.u64 	%rd407, %rd28;
	@%p218 bra 	$L__BB1_62;
$L__BB1_63:
	ld.param.u64 	%rd403, [_Z11xts_decryptPhjS_PKhm_param_3];
	ld.param.u64 	%rd402, [_Z11xts_decryptPhjS_PKhm_param_2];
	mov.u32 	%r765, %ctaid.x;
	mov.u32 	%r766, %tid.x;
	mad.lo.s32 	%r767, %r765, %r118, %r766;
	shl.b32 	%r768, %r767, 4;
	cvt.u64.u32 	%rd316, %r768;
	cvta.to.global.u64 	%rd317, %rd402;
	add.s64 	%rd30, %rd317, %rd316;
	shl.b32 	%r769, %r766, 4;
	cvt.u64.u32 	%rd318, %r769;
	add.s64 	%rd319, %rd3, %rd318;
	ld.local.v4.b32 	{%r770, %r771, %r772, %r773}, [%rd319];
	bfe.u32 	%r774, %r773, 24, 8;
	cvt.u16.u32 	%rs80, %r774;
	bfe.u32 	%r775, %r773, 16, 8;
	cvt.u16.u32 	%rs79, %r775;
	bfe.u32 	%r776, %r773, 8, 8;
	cvt.u16.u32 	%rs78, %r776;
	bfe.u32 	%r777, %r773, 0, 8;
	cvt.u16.u32 	%rs77, %r777;
	bfe.u32 	%r778, %r772, 24, 8;
	cvt.u16.u32 	%rs76, %r778;
	bfe.u32 	%r779, %r772, 16, 8;
	cvt.u16.u32 	%rs75, %r779;
	bfe.u32 	%r780, %r772, 8, 8;
	cvt.u16.u32 	%rs74, %r780;
	bfe.u32 	%r781, %r772, 0, 8;
	cvt.u16.u32 	%rs73, %r781;
	bfe.u32 	%r782, %r771, 24, 8;
	cvt.u16.u32 	%rs72, %r782;
	bfe.u32 	%r783, %r771, 16, 8;
	cvt.u16.u32 	%rs71, %r783;
	bfe.u32 	%r784, %r771, 8, 8;
	cvt.u16.u32 	%rs70, %r784;
	bfe.u32 	%r785, %r771, 0, 8;
	cvt.u16.u32 	%rs69, %r785;
	bfe.u32 	%r786, %r770, 24, 8;
	cvt.u16.u32 	%rs68, %r786;
	bfe.u32 	%r787, %r770, 16, 8;
	cvt.u16.u32 	%rs67, %r787;
	bfe.u32 	%r788, %r770, 8, 8;
	cvt.u16.u32 	%rs66, %r788;
	bfe.u32 	%r789, %r770, 0, 8;
	cvt.u16.u32 	%rs65, %r789;
	cvta.to.global.u64 	%rd320, %rd403;
	add.s64 	%rd321, %rd320, %rd316;
	ld.global.u8 	%rs712, [%rd321];
	xor.b16  	%rs713, %rs712, %rs65;
	st.global.u8 	[%rd30], %rs713;
	ld.global.u8 	%rs714, [%rd321+1];
	xor.b16  	%rs715, %rs714, %rs66;
	st.global.u8 	[%rd30+1], %rs715;
	ld.global.u8 	%rs716, [%rd321+2];
	xor.b16  	%rs717, %rs716, %rs67;
	st.global.u8 	[%rd30+2], %rs717;
	ld.global.u8 	%rs718, [%rd321+3];
	xor.b16  	%rs719, %rs718, %rs68;
	st.global.u8 	[%rd30+3], %rs719;
	ld.global.u8 	%rs720, [%rd321+4];
	xor.b16  	%rs721, %rs720, %rs69;
	st.global.u8 	[%rd30+4], %rs721;
	ld.global.u8 	%rs722, [%rd321+5];
	xor.b16  	%rs723, %rs722, %rs70;
	st.global.u8 	[%rd30+5], %rs723;
	ld.global.u8 	%rs724, [%rd321+6];
	xor.b16  	%rs725, %rs724, %rs71;
	st.global.u8 	[%rd30+6], %rs725;
	ld.global.u8 	%rs726, [%rd321+7];
	xor.b16  	%rs727, %rs726, %rs72;
	st.global.u8 	[%rd30+7], %rs727;
	ld.global.u8 	%rs728, [%rd321+8];
	xor.b16  	%rs729, %rs728, %rs73;
	st.global.u8 	[%rd30+8], %rs729;
	ld.global.u8 	%rs730, [%rd321+9];
	xor.b16  	%rs731, %rs730, %rs74;
	st.global.u8 	[%rd30+9], %rs731;
	ld.global.u8 	%rs732, [%rd321+10];
	xor.b16  	%rs733, %rs732, %rs75;
	st.global.u8 	[%rd30+10], %rs733;
	ld.global.u8 	%rs734, [%rd321+11];
	xor.b16  	%rs735, %rs734, %rs76;
	st.global.u8 	[%rd30+11], %rs735;
	ld.global.u8 	%rs736, [%rd321+12];
	xor.b16  	%rs737, %rs736, %rs77;
	st.global.u8 	[%rd30+12], %rs737;
	ld.global.u8 	%rs738, [%rd321+13];
	xor.b16  	%rs739, %rs738, %rs78;
	st.global.u8 	[%rd30+13], %rs739;
	ld.global.u8 	%rs740, [%rd321+14];
	xor.b16  	%rs741, %rs740, %rs79;
	st.global.u8 	[%rd30+14], %rs741;
	ld.global.u8 	%rs742, [%rd321+15];
	xor.b16  	%rs743, %rs742, %rs80;
	st.global.u8 	[%rd30+15], %rs743;
	ld.u32 	%r790, [%rd44];
	ld.u64 	%rd31, [%rd44+8];
	shl.b32 	%r791, %r790, 2;
	mul.wide.u32 	%rd322, %r791, 4;
	add.s64 	%rd323, %rd31, %rd322;
	ld.u8 	%rs744, [%rd323];
	xor.b16  	%rs1359, %rs713, %rs744;
	st.global.u8 	[%rd30], %rs1359;
	ld.u8 	%rs745, [%rd323+1];
	xor.b16  	%rs1355, %rs715, %rs745;
	st.global.u8 	[%rd30+1], %rs1355;
	ld.u8 	%rs746, [%rd323+2];
	xor.b16  	%rs1351, %rs717, %rs746;
	st.global.u8 	[%rd30+2], %rs1351;
	ld.u8 	%rs747, [%rd323+3];
	xor.b16  	%rs1347, %rs719, %rs747;
	st.global.u8 	[%rd30+3], %rs1347;
	ld.u8 	%rs748, [%rd323+4];
	xor.b16  	%rs1358, %rs721, %rs748;
	st.global.u8 	[%rd30+4], %rs1358;
	ld.u8 	%rs749, [%rd323+5];
	xor.b16  	%rs1354, %rs723, %rs749;
	st.global.u8 	[%rd30+5], %rs1354;
	ld.u8 	%rs750, [%rd323+6];
	xor.b16  	%rs1350, %rs725, %rs750;
	st.global.u8 	[%rd30+6], %rs1350;
	ld.u8 	%rs751, [%rd323+7];
	xor.b16  	%rs1346, %rs727, %rs751;
	st.global.u8 	[%rd30+7], %rs1346;
	ld.u8 	%rs752, [%rd323+8];
	xor.b16  	%rs1357, %rs729, %rs752;
	st.global.u8 	[%rd30+8], %rs1357;
	ld.u8 	%rs753, [%rd323+9];
	xor.b16  	%rs1353, %rs731, %rs753;
	st.global.u8 	[%rd30+9], %rs1353;
	ld.u8 	%rs754, [%rd323+10];
	xor.b16  	%rs1349, %rs733, %rs754;
	st.global.u8 	[%rd30+10], %rs1349;
	ld.u8 	%rs755, [%rd323+11];
	xor.b16  	%rs1345, %rs735, %rs755;
	st.global.u8 	[%rd30+11], %rs1345;
	ld.u8 	%rs756, [%rd323+12];
	xor.b16  	%rs1356, %rs737, %rs756;
	st.global.u8 	[%rd30+12], %rs1356;
	ld.u8 	%rs757, [%rd323+13];
	xor.b16  	%rs1352, %rs739, %rs757;
	st.global.u8 	[%rd30+13], %rs1352;
	ld.u8 	%rs758, [%rd323+14];
	xor.b16  	%rs1348, %rs741, %rs758;
	st.global.u8 	[%rd30+14], %rs1348;
	ld.u8 	%rs759, [%rd323+15];
	xor.b16  	%rs1344, %rs743, %rs759;
	st.global.u8 	[%rd30+15], %rs1344;
	add.s32 	%r901, %r790, -1;
	setp.eq.s32 	%p219, %r901, 0;
	@%p219 bra 	$L__BB1_67;
$L__BB1_64:
	add.s64 	%rd411, %rd2, 8;
	shl.b32 	%r793, %r901, 2;
	mul.wide.u32 	%rd325, %r793, 4;
	add.s64 	%rd326, %rd31, %rd325;
	st.global.u8 	[%rd30+4], %rs1355;
	st.global.u8 	[%rd30+5], %rs1354;
	st.global.u8 	[%rd30+6], %rs1353;
	st.global.u8 	[%rd30+7], %rs1352;
	st.global.u8 	[%rd30+8], %rs1351;
	st.global.u8 	[%rd30+9], %rs1350;
	st.global.u8 	[%rd30+10], %rs1349;
	st.global.u8 	[%rd30+11], %rs1348;
	st.global.u8 	[%rd30+12], %rs1347;
	st.global.u8 	[%rd30+13], %rs1346;
	st.global.u8 	[%rd30+14], %rs1345;
	st.global.u8 	[%rd30+15], %rs1344;
	ld.global.u32 	%r794, [%rd30+4];
	shf.l.wrap.b32 	%r795, %r794, %r794, 8;
	ld.global.u32 	%r796, [%rd30+8];
	shf.l.wrap.b32 	%r797, %r796, %r796, 16;
	ld.global.u32 	%r798, [%rd30+12];
	shf.l.wrap.b32 	%r799, %r798, %r798, 24;
	shr.u32 	%r800, %r795, 8;
	shr.u32 	%r801, %r797, 8;
	shr.u32 	%r802, %r799, 8;
	shr.u32 	%r803, %r795, 16;
	shr.u32 	%r804, %r797, 16;
	shr.u32 	%r805, %r799, 16;
	shr.u32 	%r806, %r795, 24;
	shr.u32 	%r807, %r797, 24;
	shr.u32 	%r808, %r799, 24;
	cvt.u64.u16 	%rd327, %rs1359;
	and.b64  	%rd328, %rd327, 255;
	mov.u64 	%rd329, INV_S_BOX;
	add.s64 	%rd330, %rd329, %rd328;
	ld.global.nc.u8 	%rs760, [%rd330];
	cvt.u16.u8 	%rs761, %rs760;
	st.global.u8 	[%rd30], %rs761;
	and.b32  	%r809, %r795, 255;
	cvt.u64.u32 	%rd331, %r809;
	add.s64 	%rd332, %rd329, %rd331;
	ld.global.nc.u8 	%rs762, [%rd332];
	cvt.u16.u8 	%rs763, %rs762;
	st.global.u8 	[%rd30+1], %rs763;
	and.b32  	%r810, %r797, 255;
	cvt.u64.u32 	%rd333, %r810;
	add.s64 	%rd334, %rd329, %rd333;
	ld.global.nc.u8 	%rs764, [%rd334];
	cvt.u16.u8 	%rs765, %rs764;
	st.global.u8 	[%rd30+2], %rs765;
	and.b32  	%r811, %r799, 255;
	cvt.u64.u32 	%rd335, %r811;
	add.s64 	%rd336, %rd329, %rd335;
	ld.global.nc.u8 	%rs766, [%rd336];
	cvt.u16.u8 	%rs767, %rs766;
	st.global.u8 	[%rd30+3], %rs767;
	cvt.u64.u16 	%rd337, %rs1358;
	and.b64  	%rd338, %rd337, 255;
	add.s64 	%rd339, %rd329, %rd338;
	ld.global.nc.u8 	%rs768, [%rd339];
	cvt.u16.u8 	%rs769, %rs768;
	st.global.u8 	[%rd30+4], %rs769;
	and.b32  	%r812, %r800, 255;
	cvt.u64.u32 	%rd340, %r812;
	add.s64 	%rd341, %rd329, %rd340;
	ld.global.nc.u8 	%rs770, [%rd341];
	cvt.u16.u8 	%rs771, %rs770;
	st.global.u8 	[%rd30+5], %rs771;
	and.b32  	%r813, %r801, 255;
	cvt.u64.u32 	%rd342, %r813;
	add.s64 	%rd343, %rd329, %rd342;
	ld.global.nc.u8 	%rs772, [%rd343];
	cvt.u16.u8 	%rs773, %rs772;
	st.global.u8 	[%rd30+6], %rs773;
	and.b32  	%r814, %r802, 255;
	cvt.u64.u32 	%rd344, %r814;
	add.s64 	%rd345, %rd329, %rd344;
	ld.global.nc.u8 	%rs774, [%rd345];
	cvt.u16.u8 	%rs775, %rs774;
	st.global.u8 	[%rd30+7], %rs775;
	cvt.u64.u16 	%rd346, %rs1357;
	and.b64  	%rd347, %rd346, 255;
	add.s64 	%rd348, %rd329, %rd347;
	ld.global.nc.u8 	%rs776, [%rd348];
	cvt.u16.u8 	%rs777, %rs776;
	st.global.u8 	[%rd30+8], %rs777;
	and.b32  	%r815, %r803, 255;
	cvt.u64.u32 	%rd349, %r815;
	add.s64 	%rd350, %rd329, %rd349;
	ld.global.nc.u8 	%rs778, [%rd350];
	cvt.u16.u8 	%rs779, %rs778;
	st.global.u8 	[%rd30+9], %rs779;
	and.b32  	%r816, %r804, 255;
	cvt.u64.u32 	%rd351, %r816;
	add.s64 	%rd352, %rd329, %rd351;
	ld.global.nc.u8 	%rs780, [%rd352];
	cvt.u16.u8 	%rs781, %rs780;
	st.global.u8 	[%rd30+10], %rs781;
	and.b32  	%r817, %r805, 255;
	cvt.u64.u32 	%rd353, %r817;
	add.s64 	%rd354, %rd329, %rd353;
	ld.global.nc.u8 	%rs782, [%rd354];
	cvt.u16.u8 	%rs783, %rs782;
	st.global.u8 	[%rd30+11], %rs783;
	cvt.u64.u16 	%rd355, %rs1356;
	and.b64  	%rd356, %rd355, 255;
	add.s64 	%rd357, %rd329, %rd356;
	ld.global.nc.u8 	%rs784, [%rd357];
	cvt.u16.u8 	%rs785, %rs784;
	st.global.u8 	[%rd30+12], %rs785;
	cvt.u64.u32 	%rd358, %r806;
	add.s64 	%rd359, %rd329, %rd358;
	ld.global.nc.u8 	%rs786, [%rd359];
	cvt.u16.u8 	%rs787, %rs786;
	st.global.u8 	[%rd30+13], %rs787;
	cvt.u64.u32 	%rd360, %r807;
	add.s64 	%rd361, %rd329, %rd360;
	ld.global.nc.u8 	%rs788, [%rd361];
	cvt.u16.u8 	%rs789, %rs788;
	st.global.u8 	[%rd30+14], %rs789;
	cvt.u64.u32 	%rd362, %r808;
	add.s64 	%rd363, %rd329, %rd362;
	ld.global.nc.u8 	%rs790, [%rd363];
	cvt.u16.u8 	%rs791, %rs790;
	st.global.u8 	[%rd30+15], %rs791;
	ld.u8 	%rs792, [%rd326];
	xor.b16  	%rs793, %rs761, %rs792;
	st.global.u8 	[%rd30], %rs793;
	ld.u8 	%rs794, [%rd326+1];
	xor.b16  	%rs795, %rs763, %rs794;
	st.global.u8 	[%rd30+1], %rs795;
	ld.u8 	%rs796, [%rd326+2];
	xor.b16  	%rs797, %rs765, %rs796;
	st.global.u8 	[%rd30+2], %rs797;
	ld.u8 	%rs798, [%rd326+3];
	xor.b16  	%rs799, %rs767, %rs798;
	st.global.u8 	[%rd30+3], %rs799;
	ld.u8 	%rs800, [%rd326+4];
	xor.b16  	%rs801, %rs769, %rs800;
	st.global.u8 	[%rd30+4], %rs801;
	ld.u8 	%rs802, [%rd326+5];
	xor.b16  	%rs803, %rs771, %rs802;
	st.global.u8 	[%rd30+5], %rs803;
	ld.u8 	%rs804, [%rd326+6];
	xor.b16  	%rs805, %rs773, %rs804;
	st.global.u8 	[%rd30+6], %rs805;
	ld.u8 	%rs806, [%rd326+7];
	xor.b16  	%rs807, %rs775, %rs806;
	st.global.u8 	[%rd30+7], %rs807;
	ld.u8 	%rs808, [%rd326+8];
	xor.b16  	%rs809, %rs777, %rs808;
	st.global.u8 	[%rd30+8], %rs809;
	ld.u8 	%rs810, [%rd326+9];
	xor.b16  	%rs811, %rs779, %rs810;
	st.global.u8 	[%rd30+9], %rs811;
	ld.u8 	%rs812, [%rd326+10];
	xor.b16  	%rs813, %rs781, %rs812;
	st.global.u8 	[%rd30+10], %rs813;
	ld.u8 	%rs814, [%rd326+11];
	xor.b16  	%rs815, %rs783, %rs814;
	st.global.u8 	[%rd30+11], %rs815;
	ld.u8 	%rs816, [%rd326+12];
	xor.b16  	%rs817, %rs785, %rs816;
	st.global.u8 	[%rd30+12], %rs817;
	ld.u8 	%rs818, [%rd326+13];
	xor.b16  	%rs819, %rs787, %rs818;
	st.global.u8 	[%rd30+13], %rs819;
	ld.u8 	%rs820, [%rd326+14];
	xor.b16  	%rs821, %rs789, %rs820;
	st.global.u8 	[%rd30+14], %rs821;
	ld.u8 	%rs822, [%rd326+15];
	xor.b16  	%rs823, %rs791, %rs822;
	st.global.u8 	[%rd30+15], %rs823;
	mov.b32 	%r902, 0;
	st.local.v4.b32 	[%rd2], {%r902, %r902, %r902, %r902};
	cvt.u32.u16 	%r818, %rs793;
	and.b16  	%rs824, %rs793, 1;
	setp.eq.b16 	%p5, %rs824, 1;
	and.b32  	%r131, %r818, 2;
	and.b32  	%r132, %r818, 4;
	and.b32  	%r133, %r818, 8;
	and.b32  	%r134, %r818, 16;
	and.b32  	%r135, %r818, 32;
	and.b32  	%r136, %r818, 64;
	and.b32  	%r137, %r818, 128;
	cvt.u32.u16 	%r819, %rs795;
	and.b16  	%rs825, %rs795, 1;
	setp.eq.b16 	%p6, %rs825, 1;
	and.b32  	%r138, %r819, 2;
	and.b32  	%r139, %r819, 4;
	and.b32  	%r140, %r819, 8;
	and.b32  	%r141, %r819, 16;
	and.b32  	%r142, %r819, 32;
	and.b32  	%r143, %r819, 64;
	and.b32  	%r144, %r819, 128;
	cvt.u32.u16 	%r820, %rs797;
	and.b16  	%rs826, %rs797, 1;
	setp.eq.b16 	%p7, %rs826, 1;
	and.b32  	%r145, %r820, 2;
	and.b32  	%r146, %r820, 4;
	and.b32  	%r147, %r820, 8;
	and.b32  	%r148, %r820, 16;
	and.b32  	%r149, %r820, 32;
	and.b32  	%r150, %r820, 64;
	and.b32  	%r151, %r820, 128;
	cvt.u32.u16 	%r821, %rs799;
	and.b16  	%rs827, %rs799, 1;
	setp.eq.b16 	%p8, %rs827, 1;
	and.b32  	%r152, %r821, 2;
	and.b32  	%r153, %r821, 4;
	and.b32  	%r154, %r821, 8;
	and.b32  	%r155, %r821, 16;
	and.b32  	%r156, %r821, 32;
	and.b32  	%r157, %r821, 64;
	and.b32  	%r158, %r821, 128;
	cvt.u32.u16 	%r822, %rs801;
	and.b16  	%rs828, %rs801, 1;
	setp.eq.b16 	%p9, %rs828, 1;
	and.b32  	%r159, %r822, 2;
	and.b32  	%r160, %r822, 4;
	and.b32  	%r161, %r822, 8;
	and.b32  	%r162, %r822, 16;
	and.b32  	%r163, %r822, 32;
	and.b32  	%r164, %r822, 64;
	and.b32  	%r165, %r822, 128;
	cvt.u32.u16 	%r823, %rs803;
	and.b16  	%rs829, %rs803, 1;
	setp.eq.b16 	%p10, %rs829, 1;
	and.b32  	%r166, %r823, 2;
	and.b32  	%r167, %r823, 4;
	and.b32  	%r168, %r823, 8;
	and.b32  	%r169, %r823, 16;
	and.b32  	%r170, %r823, 32;
	and.b32  	%r171, %r823, 64;
	and.b32  	%r172, %r823, 128;
	cvt.u32.u16 	%r824, %rs805;
	and.b16  	%rs830, %rs805, 1;
	setp.eq.b16 	%p11, %rs830, 1;
	and.b32  	%r173, %r824, 2;
	and.b32  	%r174, %r824, 4;
	and.b32  	%r175, %r824, 8;
	and.b32  	%r176, %r824, 16;
	and.b32  	%r177, %r824, 32;
	and.b32  	%r178, %r824, 64;
	and.b32  	%r179, %r824, 128;
	cvt.u32.u16 	%r825, %rs807;
	and.b16  	%rs831, %rs807, 1;
	setp.eq.b16 	%p12, %rs831, 1;
	and.b32  	%r180, %r825, 2;
	and.b32  	%r181, %r825, 4;
	and.b32  	%r182, %r825, 8;
	and.b32  	%r183, %r825, 16;
	and.b32  	%r184, %r825, 32;
	and.b32  	%r185, %r825, 64;
	and.b32  	%r186, %r825, 128;
	cvt.u32.u16 	%r826, %rs809;
	and.b16  	%rs832, %rs809, 1;
	setp.eq.b16 	%p13, %rs832, 1;
	and.b32  	%r187, %r826, 2;
	and.b32  	%r188, %r826, 4;
	and.b32  	%r189, %r826, 8;
	and.b32  	%r190, %r826, 16;
	and.b32  	%r191, %r826, 32;
	and.b32  	%r192, %r826, 64;
	and.b32  	%r193, %r826, 128;
	cvt.u32.u16 	%r827, %rs811;
	and.b16  	%rs833, %rs811, 1;
	setp.eq.b16 	%p14, %rs833, 1;
	and.b32  	%r194, %r827, 2;
	and.b32  	%r195, %r827, 4;
	and.b32  	%r196, %r827, 8;
	and.b32  	%r197, %r827, 16;
	and.b32  	%r198, %r827, 32;
	and.b32  	%r199, %r827, 64;
	and.b32  	%r200, %r827, 128;
	cvt.u32.u16 	%r828, %rs813;
	and.b16  	%rs834, %rs813, 1;
	setp.eq.b16 	%p15, %rs834, 1;
	and.b32  	%r201, %r828, 2;
	and.b32  	%r202, %r828, 4;
	and.b32  	%r203, %r828, 8;
	and.b32  	%r204, %r828, 16;
	and.b32  	%r205, %r828, 32;
	and.b32  	%r206, %r828, 64;
	and.b32  	%r207, %r828, 128;
	cvt.u32.u16 	%r829, %rs815;
	and.b16  	%rs835, %rs815, 1;
	setp.eq.b16 	%p16, %rs835, 1;
	and.b32  	%r208, %r829, 2;
	and.b32  	%r209, %r829, 4;
	and.b32  	%r210, %r829, 8;
	and.b32  	%r211, %r829, 16;
	and.b32  	%r212, %r829, 32;
	and.b32  	%r213, %r829, 64;
	and.b32  	%r214, %r829, 128;
	cvt.u32.u16 	%r830, %rs817;
	and.b16  	%rs836, %rs817, 1;
	setp.eq.b16 	%p17, %rs836, 1;
	and.b32  	%r215, %r830, 2;
	and.b32  	%r216, %r830, 4;
	and.b32  	%r217, %r830, 8;
	and.b32  	%r218, %r830, 16;
	and.b32  	%r219, %r830, 32;
	and.b32  	%r220, %r830, 64;
	and.b32  	%r221, %r830, 128;
	cvt.u32.u16 	%r831, %rs819;
	and.b16  	%rs837, %rs819, 1;
	setp.eq.b16 	%p18, %rs837, 1;
	and.b32  	%r222, %r831, 2;
	and.b32  	%r223, %r831, 4;
	and.b32  	%r224, %r831, 8;
	and.b32  	%r225, %r831, 16;
	and.b32  	%r226, %r831, 32;
	and.b32  	%r227, %r831, 64;
	and.b32  	%r228, %r831, 128;
	cvt.u32.u16 	%r832, %rs821;
	and.b16  	%rs838, %rs821, 1;
	setp.eq.b16 	%p19, %rs838, 1;
	and.b32  	%r229, %r832, 2;
	and.b32  	%r230, %r832, 4;
	and.b32  	%r231, %r832, 8;
	and.b32  	%r232, %r832, 16;
	and.b32  	%r233, %r832, 32;
	and.b32  	%r234, %r832, 64;
	and.b32  	%r235, %r832, 128;
	cvt.u32.u16 	%r833, %rs823;
	and.b16  	%rs839, %rs823, 1;
	setp.eq.b16 	%p20, %rs839, 1;
	and.b32  	%r236, %r833, 2;
	and.b32  	%r237, %r833, 4;
	and.b32  	%r238, %r833, 8;
	and.b32  	%r239, %r833, 16;
	and.b32  	%r240, %r833, 32;
	and.b32  	%r241, %r833, 64;
	and.b32  	%r242, %r833, 128;
	mov.u64 	%rd364, INV_MIX;
	add.s64 	%rd412, %rd364, 3;
$L__BB1_65:
	setp.eq.s32 	%p220, %r242, 0;
	setp.eq.s32 	%p221, %r241, 0;
	setp.eq.s32 	%p222, %r240, 0;
	setp.eq.s32 	%p223, %r239, 0;
	setp.eq.s32 	%p224, %r238, 0;
	setp.eq.s32 	%p225, %r237, 0;
	setp.eq.s32 	%p226, %r236, 0;
	setp.eq.s32 	%p227, %r235, 0;
	setp.eq.s32 	%p228, %r234, 0;
	setp.eq.s32 	%p229, %r233, 0;
	setp.eq.s32 	%p230, %r232, 0;
	setp.eq.s32 	%p231, %r231, 0;
	setp.eq.s32 	%p232, %r230, 0;
	setp.eq.s32 	%p233, %r229, 0;
	setp.eq.s32 	%p234, %r228, 0;
	setp.eq.s32 	%p235, %r227, 0;
	setp.eq.s32 	%p236, %r226, 0;
	setp.eq.s32 	%p237, %r225, 0;
	setp.eq.s32 	%p238, %r224, 0;
	setp.eq.s32 	%p239, %r223, 0;
	setp.eq.s32 	%p240, %r222, 0;
	setp.eq.s32 	%p241, %r221, 0;
	setp.eq.s32 	%p242, %r220, 0;
	setp.eq.s32 	%p243, %r219, 0;
	setp.eq.s32 	%p244, %r218, 0;
	setp.eq.s32 	%p245, %r217, 0;
	setp.eq.s32 	%p246, %r216, 0;
	setp.eq.s32 	%p247, %r215, 0;
	setp.eq.s32 	%p248, %r214, 0;
	setp.eq.s32 	%p249, %r213, 0;
	setp.eq.s32 	%p250, %r212, 0;
	setp.eq.s32 	%p251, %r211, 0;
	setp.eq.s32 	%p252, %r210, 0;
	setp.eq.s32 	%p253, %r209, 0;
	setp.eq.s32 	%p254, %r208, 0;
	setp.eq.s32 	%p255, %r207, 0;
	setp.eq.s32 	%p256, %r206, 0;
	setp.eq.s32 	%p257, %r205, 0;
	setp.eq.s32 	%p258, %r204, 0;
	setp.eq.s32 	%p259, %r203, 0;
	setp.eq.s32 	%p260, %r202, 0;
	setp.eq.s32 	%p261, %r201, 0;
	setp.eq.s32 	%p262, %r200, 0;
	setp.eq.s32 	%p263, %r199, 0;
	setp.eq.s32 	%p264, %r198, 0;
	setp.eq.s32 	%p265, %r197, 0;
	setp.eq.s32 	%p266, %r196, 0;
	setp.eq.s32 	%p267, %r195, 0;
	setp.eq.s32 	%p268, %r194, 0;
	setp.eq.s32 	%p269, %r193, 0;
	setp.eq.s32 	%p270, %r192, 0;
	setp.eq.s32 	%p271, %r191, 0;
	setp.eq.s32 	%p272, %r190, 0;
	setp.eq.s32 	%p273, %r189, 0;
	setp.eq.s32 	%p274, %r188, 0;
	setp.eq.s32 	%p275, %r187, 0;
	setp.eq.s32 	%p276, %r186, 0;
	setp.eq.s32 	%p277, %r185, 0;
	setp.eq.s32 	%p278, %r184, 0;
	setp.eq.s32 	%p279, %r183, 0;
	setp.eq.s32 	%p280, %r182, 0;
	setp.eq.s32 	%p281, %r181, 0;
	setp.eq.s32 	%p282, %r180, 0;
	setp.eq.s32 	%p283, %r179, 0;
	setp.eq.s32 	%p284, %r178, 0;
	setp.eq.s32 	%p285, %r177, 0;
	setp.eq.s32 	%p286, %r176, 0;
	setp.eq.s32 	%p287, %r175, 0;
	setp.eq.s32 	%p288, %r174, 0;
	setp.eq.s32 	%p289, %r173, 0;
	setp.eq.s32 	%p290, %r172, 0;
	setp.eq.s32 	%p291, %r171, 0;
	setp.eq.s32 	%p292, %r170, 0;
	setp.eq.s32 	%p293, %r169, 0;
	setp.eq.s32 	%p294, %r168, 0;
	setp.eq.s32 	%p295, %r167, 0;
	setp.eq.s32 	%p296, %r166, 0;
	setp.eq.s32 	%p297, %r165, 0;
	setp.eq.s32 	%p298, %r164, 0;
	setp.eq.s32 	%p299, %r163, 0;
	setp.eq.s32 	%p300, %r162, 0;
	setp.eq.s32 	%p301, %r161, 0;
	setp.eq.s32 	%p302, %r160, 0;
	setp.eq.s32 	%p303, %r159, 0;
	setp.eq.s32 	%p304, %r158, 0;
	setp.eq.s32 	%p305, %r157, 0;
	setp.eq.s32 	%p306, %r156, 0;
	setp.eq.s32 	%p307, %r155, 0;
	setp.eq.s32 	%p308, %r154, 0;
	setp.eq.s32 	%p309, %r153, 0;
	setp.eq.s32 	%p310, %r152, 0;
	setp.eq.s32 	%p311, %r151, 0;
	setp.eq.s32 	%p312, %r150, 0;
	setp.eq.s32 	%p313, %r149, 0;
	setp.eq.s32 	%p314, %r148, 0;
	setp.eq.s32 	%p315, %r147, 0;
	setp.eq.s32 	%p316, %r146, 0;
	setp.eq.s32 	%p317, %r145, 0;
	setp.eq.s32 	%p318, %r144, 0;
	setp.eq.s32 	%p319, %r143, 0;
	setp.eq.s32 	%p320, %r142, 0;
	setp.eq.s32 	%p321, %r141, 0;
	setp.eq.s32 	%p322, %r140, 0;
	setp.eq.s32 	%p323, %r139, 0;
	setp.eq.s32 	%p324, %r138, 0;
	setp.eq.s32 	%p325, %r137, 0;
	setp.eq.s32 	%p326, %r136, 0;
	setp.eq.s32 	%p327, %r135, 0;
	setp.eq.s32 	%p328, %r134, 0;
	setp.eq.s32 	%p329, %r133, 0;
	setp.eq.s32 	%p330, %r132, 0;
	setp.eq.s32 	%p331, %r131, 0;
	ld.local.u8 	%rs840, [%rd411+-8];
	ld.global.nc.u8 	%rs841, [%rd412+-3];
	cvt.s16.s8 	%rs842, %rs841;
	shl.b16 	%rs843, %rs842, 1;
	setp.gt.s16 	%p332, %rs842, -1;
	xor.b16  	%rs844, %rs843, 27;
	selp.b16 	%rs845, %rs843, %rs844, %p332;
	cvt.s16.s8 	%rs846, %rs845;
	shl.b16 	%rs847, %rs845, 1;
	xor.b16  	%rs848, %rs847, 27;
	setp.lt.s16 	%p333, %rs846, 0;
	selp.b16 	%rs849, %rs848, %rs847, %p333;
	cvt.s16.s8 	%rs850, %rs849;
	shl.b16 	%rs851, %rs849, 1;
	xor.b16  	%rs852, %rs851, 27;
	setp.lt.s16 	%p334, %rs850, 0;
	selp.b16 	%rs853, %rs852, %rs851, %p334;
	cvt.s16.s8 	%rs854, %rs853;
	shl.b16 	%rs855, %rs853, 1;
	xor.b16  	%rs856, %rs855, 27;
	setp.lt.s16 	%p335, %rs854, 0;
	selp.b16 	%rs857, %rs856, %rs855, %p335;
	cvt.s16.s8 	%rs858, %rs857;
	shl.b16 	%rs859, %rs857, 1;
	xor.b16  	%rs860, %rs859, 27;
	setp.lt.s16 	%p336, %rs858, 0;
	selp.b16 	%rs861, %rs860, %rs859, %p336;
	cvt.s16.s8 	%rs862, %rs861;
	shl.b16 	%rs863, %rs861, 1;
	xor.b16  	%rs864, %rs863, 27;
	setp.lt.s16 	%p337, %rs862, 0;
	selp.b16 	%rs865, %rs864, %rs863, %p337;
	cvt.s16.s8 	%rs866, %rs865;
	shl.b16 	%rs867, %rs865, 1;
	xor.b16  	%rs868, %rs867, 27;
	setp.lt.s16 	%p338, %rs866, 0;
	selp.b16 	%rs869, %rs868, %rs867, %p338;
	selp.b16 	%rs870, %rs842, 0, %p5;
	selp.b16 	%rs871, 0, %rs845, %p331;
	xor.b16  	%rs872, %rs871, %rs870;
	selp.b16 	%rs873, 0, %rs849, %p330;
	xor.b16  	%rs874, %rs873, %rs872;
	selp.b16 	%rs875, 0, %rs853, %p329;
	xor.b16  	%rs876, %rs875, %rs874;
	selp.b16 	%rs877, 0, %rs857, %p328;
	xor.b16  	%rs878, %rs877, %rs876;
	selp.b16 	%rs879, 0, %rs861, %p327;
	xor.b16  	%rs880, %rs879, %rs878;
	selp.b16 	%rs881, 0, %rs865, %p326;
	xor.b16  	%rs882, %rs881, %rs880;
	selp.b16 	%rs883, 0, %rs869, %p325;
	xor.b16  	%rs884, %rs883, %rs882;
	xor.b16  	%rs885, %rs840, %rs884;
	ld.global.nc.u8 	%rs886, [%rd412+-2];
	cvt.s16.s8 	%rs887, %rs886;
	shl.b16 	%rs888, %rs887, 1;
	setp.gt.s16 	%p339, %rs887, -1;
	xor.b16  	%rs889, %rs888, 27;
	selp.b16 	%rs890, %rs888, %rs889, %p339;
	cvt.s16.s8 	%rs891, %rs890;
	shl.b16 	%rs892, %rs890, 1;
	xor.b16  	%rs893, %rs892, 27;
	setp.lt.s16 	%p340, %rs891, 0;
	selp.b16 	%rs894, %rs893, %rs892, %p340;
	cvt.s16.s8 	%rs895, %rs894;
	shl.b16 	%rs896, %rs894, 1;
	xor.b16  	%rs897, %rs896, 27;
	setp.lt.s16 	%p341, %rs895, 0;
	selp.b16 	%rs898, %rs897, %rs896, %p341;
	cvt.s16.s8 	%rs899, %rs898;
	shl.b16 	%rs900, %rs898, 1;
	xor.b16  	%rs901, %rs900, 27;
	setp.lt.s16 	%p342, %rs899, 0;
	selp.b16 	%rs902, %rs901, %rs900, %p342;
	cvt.s16.s8 	%rs903, %rs902;
	shl.b16 	%rs904, %rs902, 1;
	xor.b16  	%rs905, %rs904, 27;
	setp.lt.s16 	%p343, %rs903, 0;
	selp.b16 	%rs906, %rs905, %rs904, %p343;
	cvt.s16.s8 	%rs907, %rs906;
	shl.b16 	%rs908, %rs906, 1;
	xor.b16  	%rs909, %rs908, 27;
	setp.lt.s16 	%p344, %rs907, 0;
	selp.b16 	%rs910, %rs909, %rs908, %p344;
	cvt.s16.s8 	%rs911, %rs910;
	shl.b16 	%rs912, %rs910, 1;
	xor.b16  	%rs913, %rs912, 27;
	setp.lt.s16 	%p345, %rs911, 0;
	selp.b16 	%rs914, %rs913, %rs912, %p345;
	selp.b16 	%rs915, %rs887, 0, %p6;
	selp.b16 	%rs916, 0, %rs890, %p324;
	xor.b16  	%rs917, %rs916, %rs915;
	selp.b16 	%rs918, 0, %rs894, %p323;
	xor.b16  	%rs919, %rs918, %rs917;
	selp.b16 	%rs920, 0, %rs898, %p322;
	xor.b16  	%rs921, %rs920, %rs919;
	selp.b16 	%rs922, 0, %rs902, %p321;
	xor.b16  	%rs923, %rs922, %rs921;
	selp.b16 	%rs924, 0, %rs906, %p320;
	xor.b16  	%rs925, %rs924, %rs923;
	selp.b16 	%rs926, 0, %rs910, %p319;
	xor.b16  	%rs927, %rs926, %rs925;
	selp.b16 	%rs928, 0, %rs914, %p318;
	xor.b16  	%rs929, %rs928, %rs927;
	xor.b16  	%rs930, %rs885, %rs929;
	ld.global.nc.u8 	%rs931, [%rd412+-1];
	cvt.s16.s8 	%rs932, %rs931;
	shl.b16 	%rs933, %rs932, 1;
	setp.gt.s16 	%p346, %rs932, -1;
	xor.b16  	%rs934, %rs933, 27;
	selp.b16 	%rs935, %rs933, %rs934, %p346;
	cvt.s16.s8 	%rs936, %rs935;
	shl.b16 	%rs937, %rs935, 1;
	xor.b16  	%rs938, %rs937, 27;
	setp.lt.s16 	%p347, %rs936, 0;
	selp.b16 	%rs939, %rs938, %rs937, %p347;
	cvt.s16.s8 	%rs940, %rs939;
	shl.b16 	%rs941, %rs939, 1;
	xor.b16  	%rs942, %rs941, 27;
	setp.lt.s16 	%p348, %rs940, 0;
	selp.b16 	%rs943, %rs942, %rs941, %p348;
	cvt.s16.s8 	%rs944, %rs943;
	shl.b16 	%rs945, %rs943, 1;
	xor.b16  	%rs946, %rs945, 27;
	setp.lt.s16 	%p349, %rs944, 0;
	selp.b16 	%rs947, %rs946, %rs945, %p349;
	cvt.s16.s8 	%rs948, %rs947;
	shl.b16 	%rs949, %rs947, 1;
	xor.b16  	%rs950, %rs949, 27;
	setp.lt.s16 	%p350, %rs948, 0;
	selp.b16 	%rs951, %rs950, %rs949, %p350;
	cvt.s16.s8 	%rs952, %rs951;
	shl.b16 	%rs953, %rs951, 1;
	xor.b16  	%rs954, %rs953, 27;
	setp.lt.s16 	%p351, %rs952, 0;
	selp.b16 	%rs955, %rs954, %rs953, %p351;
	cvt.s16.s8 	%rs956, %rs955;
	shl.b16 	%rs957, %rs955, 1;
	xor.b16  	%rs958, %rs957, 27;
	setp.lt.s16 	%p352, %rs956, 0;
	selp.b16 	%rs959, %rs958, %rs957, %p352;
	selp.b16 	%rs960, %rs932, 0, %p7;
	selp.b16 	%rs961, 0, %rs935, %p317;
	xor.b16  	%rs962, %rs961, %rs960;
	selp.b16 	%rs963, 0, %rs939, %p316;
	xor.b16  	%rs964, %rs963, %rs962;
	selp.b16 	%rs965, 0, %rs943, %p315;
	xor.b16  	%rs966, %rs965, %rs964;
	selp.b16 	%rs967, 0, %rs947, %p314;
	xor.b16  	%rs968, %rs967, %rs966;
	selp.b16 	%rs969, 0, %rs951, %p313;
	xor.b16  	%rs970, %rs969, %rs968;
	selp.b16 	%rs971, 0, %rs955, %p312;
	xor.b16  	%rs972, %rs971, %rs970;
	selp.b16 	%rs973, 0, %rs959, %p311;
	xor.b16  	%rs974, %rs973, %rs972;
	xor.b16  	%rs975, %rs930, %rs974;
	ld.global.nc.u8 	%rs976, [%rd412];
	cvt.s16.s8 	%rs977, %rs976;
	shl.b16 	%rs978, %rs977, 1;
	setp.gt.s16 	%p353, %rs977, -1;
	xor.b16  	%rs979, %rs978, 27;
	selp.b16 	%rs980, %rs978, %rs979, %p353;
	cvt.s16.s8 	%rs981, %rs980;
	shl.b16 	%rs982, %rs980, 1;
	xor.b16  	%rs983, %rs982, 27;
	setp.lt.s16 	%p354, %rs981, 0;
	selp.b16 	%rs984, %rs983, %rs982, %p354;
	cvt.s16.s8 	%rs985, %rs984;
	shl.b16 	%rs986, %rs984, 1;
	xor.b16  	%rs987, %rs986, 27;
	setp.lt.s16 	%p355, %rs985, 0;
	selp.b16 	%rs988, %rs987, %rs986, %p355;
	cvt.s16.s8 	%rs989, %rs988;
	shl.b16 	%rs990, %rs988, 1;
	xor.b16  	%rs991, %rs990, 27;
	setp.lt.s16 	%p356, %rs989, 0;
	selp.b16 	%rs992, %rs991, %rs990, %p356;
	cvt.s16.s8 	%rs993, %rs992;
	shl.b16 	%rs994, %rs992, 1;
	xor.b16  	%rs995, %rs994, 27;
	setp.lt.s16 	%p357, %rs993, 0;
	selp.b16 	%rs996, %rs995, %rs994, %p357;
	cvt.s16.s8 	%rs997, %rs996;
	shl.b16 	%rs998, %rs996, 1;
	xor.b16  	%rs999, %rs998, 27;
	setp.lt.s16 	%p358, %rs997, 0;
	selp.b16 	%rs1000, %rs999, %rs998, %p358;
	cvt.s16.s8 	%rs1001, %rs1000;
	shl.b16 	%rs1002, %rs1000, 1;
	xor.b16  	%rs1003, %rs1002, 27;
	setp.lt.s16 	%p359, %rs1001, 0;
	selp.b16 	%rs1004, %rs1003, %rs1002, %p359;
	selp.b16 	%rs1005, %rs977, 0, %p8;
	selp.b16 	%rs1006, 0, %rs980, %p310;
	xor.b16  	%rs1007, %rs1006, %rs1005;
	selp.b16 	%rs1008, 0, %rs984, %p309;
	xor.b16  	%rs1009, %rs1008, %rs1007;
	selp.b16 	%rs1010, 0, %rs988, %p308;
	xor.b16  	%rs1011, %rs1010, %rs1009;
	selp.b16 	%rs1012, 0, %rs992, %p307;
	xor.b16  	%rs1013, %rs1012, %rs1011;
	selp.b16 	%rs1014, 0, %rs996, %p306;
	xor.b16  	%rs1015, %rs1014, %rs1013;
	selp.b16 	%rs1016, 0, %rs1000, %p305;
	xor.b16  	%rs1017, %rs1016, %rs1015;
	selp.b16 	%rs1018, 0, %rs1004, %p304;
	xor.b16  	%rs1019, %rs1018, %rs1017;
	xor.b16  	%rs1020, %rs975, %rs1019;
	st.local.u8 	[%rd411+-8], %rs1020;
	ld.local.u8 	%rs1021, [%rd411+-4];
	selp.b16 	%rs1022, %rs842, 0, %p9;
	selp.b16 	%rs1023, 0, %rs845, %p303;
	xor.b16  	%rs1024, %rs1023, %rs1022;
	selp.b16 	%rs1025, 0, %rs849, %p302;
	xor.b16  	%rs1026, %rs1025, %rs1024;
	selp.b16 	%rs1027, 0, %rs853, %p301;
	xor.b16  	%rs1028, %rs1027, %rs1026;
	selp.b16 	%rs1029, 0, %rs857, %p300;
	xor.b16  	%rs1030, %rs1029, %rs1028;
	selp.b16 	%rs1031, 0, %rs861, %p299;
	xor.b16  	%rs1032, %rs1031, %rs1030;
	selp.b16 	%rs1033, 0, %rs865, %p298;
	xor.b16  	%rs1034, %rs1033, %rs1032;
	selp.b16 	%rs1035, 0, %rs869, %p297;
	xor.b16  	%rs1036, %rs1035, %rs1034;
	xor.b16  	%rs1037, %rs1021, %rs1036;
	selp.b16 	%rs1038, %rs887, 0, %p10;
	selp.b16 	%rs1039, 0, %rs890, %p296;
	xor.b16  	%rs1040, %rs1039, %rs1038;
	selp.b16 	%rs1041, 0, %rs894, %p295;
	xor.b16  	%rs1042, %rs1041, %rs1040;
	selp.b16 	%rs1043, 0, %rs898, %p294;
	xor.b16  	%rs1044, %rs1043, %rs1042;
	selp.b16 	%rs1045, 0, %rs902, %p293;
	xor.b16  	%rs1046, %rs1045, %rs1044;
	selp.b16 	%rs1047, 0, %rs906, %p292;
	xor.b16  	%rs1048, %rs1047, %rs1046;
	selp.b16 	%rs1049, 0, %rs910, %p291;
	xor.b16  	%rs1050, %rs1049, %rs1048;
	selp.b16 	%rs1051, 0, %rs914, %p290;
	xor.b16  	%rs1052, %rs1051, %rs1050;
	xor.b16  	%rs1053, %rs1037, %rs1052;
	selp.b16 	%rs1054, %rs932, 0, %p11;
	selp.b16 	%rs1055, 0, %rs935, %p289;
	xor.b16  	%rs1056, %rs1055, %rs1054;
	selp.b16 	%rs1057, 0, %rs939, %p288;
	xor.b16  	%rs1058, %rs1057, %rs1056;
	selp.b16 	%rs1059, 0, %rs943, %p287;
	xor.b16  	%rs1060, %rs1059, %rs1058;
	selp.b16 	%rs1061, 0, %rs947, %p286;
	xor.b16  	%rs1062, %rs1061, %rs1060;
	selp.b16 	%rs1063, 0, %rs951, %p285;
	xor.b16  	%rs1064, %rs1063, %rs1062;
	selp.b16 	%rs1065, 0, %rs955, %p284;
	xor.b16  	%rs1066, %rs1065, %rs1064;
	selp.b16 	%rs1067, 0, %rs959, %p283;
	xor.b16  	%rs1068, %rs1067, %rs1066;
	xor.b16  	%rs1069, %rs1053, %rs1068;
	selp.b16 	%rs1070, %rs977, 0, %p12;
	selp.b16 	%rs1071, 0, %rs980, %p282;
	xor.b16  	%rs1072, %rs1071, %rs1070;
	selp.b16 	%rs1073, 0, %rs984, %p281;
	xor.b16  	%rs1074, %rs1073, %rs1072;
	selp.b16 	%rs1075, 0, %rs988, %p280;
	xor.b16  	%rs1076, %rs1075, %rs1074;
	selp.b16 	%rs1077, 0, %rs992, %p279;
	xor.b16  	%rs1078, %rs1077, %rs1076;
	selp.b16 	%rs1079, 0, %rs996, %p278;
	xor.b16  	%rs1080, %rs1079, %rs1078;
	selp.b16 	%rs1081, 0, %rs1000, %p277;
	xor.b16  	%rs1082, %rs1081, %rs1080;
	selp.b16 	%rs1083, 0, %rs1004, %p276;
	xor.b16  	%rs1084, %rs1083, %rs1082;
	xor.b16  	%rs1085, %rs1069, %rs1084;
	st.local.u8 	[%rd411+-4], %rs1085;
	ld.local.u8 	%rs1086, [%rd411];
	selp.b16 	%rs1087, %rs842, 0, %p13;
	selp.b16 	%rs1088, 0, %rs845, %p275;
	xor.b16  	%rs1089, %rs1088, %rs1087;
	selp.b16 	%rs1090, 0, %rs849, %p274;
	xor.b16  	%rs1091, %rs1090, %rs1089;
	selp.b16 	%rs1092, 0, %rs853, %p273;
	xor.b16  	%rs1093, %rs1092, %rs1091;
	selp.b16 	%rs1094, 0, %rs857, %p272;
	xor.b16  	%rs1095, %rs1094, %rs1093;
	selp.b16 	%rs1096, 0, %rs861, %p271;
	xor.b16  	%rs1097, %rs1096, %rs1095;
	selp.b16 	%rs1098, 0, %rs865, %p270;
	xor.b16  	%rs1099, %rs1098, %rs1097;
	selp.b16 	%rs1100, 0, %rs869, %p269;
	xor.b16  	%rs1101, %rs1100, %rs1099;
	xor.b16  	%rs1102, %rs1086, %rs1101;
	selp.b16 	%rs1103, %rs887, 0, %p14;
	selp.b16 	%rs1104, 0, %rs890, %p268;
	xor.b16  	%rs1105, %rs1104, %rs1103;
	selp.b16 	%rs1106, 0, %rs894, %p267;
	xor.b16  	%rs1107, %rs1106, %rs1105;
	selp.b16 	%rs1108, 0, %rs898, %p266;
	xor.b16  	%rs1109, %rs1108, %rs1107;
	selp.b16 	%rs1110, 0, %rs902, %p265;
	xor.b16  	%rs1111, %rs1110, %rs1109;
	selp.b16 	%rs1112, 0, %rs906, %p264;
	xor.b16  	%rs1113, %rs1112, %rs1111;
	selp.b16 	%rs1114, 0, %rs910, %p263;
	xor.b16  	%rs1115, %rs1114, %rs1113;
	selp.b16 	%rs1116, 0, %rs914, %p262;
	xor.b16  	%rs1117, %rs1116, %rs1115;
	xor.b16  	%rs1118, %rs1102, %rs1117;
	selp.b16 	%rs1119, %rs932, 0, %p15;
	selp.b16 	%rs1120, 0, %rs935, %p261;
	xor.b16  	%rs1121, %rs1120, %rs1119;
	selp.b16 	%rs1122, 0, %rs939, %p260;
	xor.b16  	%rs1123, %rs1122, %rs1121;
	selp.b16 	%rs1124, 0, %rs943, %p259;
	xor.b16  	%rs1125, %rs1124, %rs1123;
	selp.b16 	%rs1126, 0, %rs947, %p258;
	xor.b16  	%rs1127, %rs1126, %rs1125;
	selp.b16 	%rs1128, 0, %rs951, %p257;
	xor.b16  	%rs1129, %rs1128, %rs1127;
	selp.b16 	%rs1130, 0, %rs955, %p256;
	xor.b16  	%rs1131, %rs1130, %rs1129;
	selp.b16 	%rs1132, 0, %rs959, %p255;
	xor.b16  	%rs1133, %rs1132, %rs1131;
	xor.b16  	%rs1134, %rs1118, %rs1133;
	selp.b16 	%rs1135, %rs977, 0, %p16;
	selp.b16 	%rs1136, 0, %rs980, %p254;
	xor.b16  	%rs1137, %rs1136, %rs1135;
	selp.b16 	%rs1138, 0, %rs984, %p253;
	xor.b16  	%rs1139, %rs1138, %rs1137;
	selp.b16 	%rs1140, 0, %rs988, %p252;
	xor.b16  	%rs1141, %rs1140, %rs1139;
	selp.b16 	%rs1142, 0, %rs992, %p251;
	xor.b16  	%rs1143, %rs1142, %rs1141;
	selp.b16 	%rs1144, 0, %rs996, %p250;
	xor.b16  	%rs1145, %rs1144, %rs1143;
	selp.b16 	%rs1146, 0, %rs1000, %p249;
	xor.b16  	%rs1147, %rs1146, %rs1145;
	selp.b16 	%rs1148, 0, %rs1004, %p248;
	xor.b16  	%rs1149, %rs1148, %rs1147;
	xor.b16  	%rs1150, %rs1134, %rs1149;
	st.local.u8 	[%rd411], %rs1150;
	ld.local.u8 	%rs1151, [%rd411+4];
	selp.b16 	%rs1152, %rs842, 0, %p17;
	selp.b16 	%rs1153, 0, %rs845, %p247;
	xor.b16  	%rs1154, %rs1153, %rs1152;
	selp.b16 	%rs1155, 0, %rs849, %p246;
	xor.b16  	%rs1156, %rs1155, %rs1154;
	selp.b16 	%rs1157, 0, %rs853, %p245;
	xor.b16  	%rs1158, %rs1157, %rs1156;
	selp.b16 	%rs1159, 0, %rs857, %p244;
	xor.b16  	%rs1160, %rs1159, %rs1158;
	selp.b16 	%rs1161, 0, %rs861, %p243;
	xor.b16  	%rs1162, %rs1161, %rs1160;
	selp.b16 	%rs1163, 0, %rs865, %p242;
	xor.b16  	%rs1164, %rs1163, %rs1162;
	selp.b16 	%rs1165, 0, %rs869, %p241;
	xor.b16  	%rs1166, %rs1165, %rs1164;
	xor.b16  	%rs1167, %rs1151, %rs1166;
	selp.b16 	%rs1168, %rs887, 0, %p18;
	selp.b16 	%rs1169, 0, %rs890, %p240;
	xor.b16  	%rs1170, %rs1169, %rs1168;
	selp.b16 	%rs1171, 0, %rs894, %p239;
	xor.b16  	%rs1172, %rs1171, %rs1170;
	selp.b16 	%rs1173, 0, %rs898, %p238;
	xor.b16  	%rs1174, %rs1173, %rs1172;
	selp.b16 	%rs1175, 0, %rs902, %p237;
	xor.b16  	%rs1176, %rs1175, %rs1174;
	selp.b16 	%rs1177, 0, %rs906, %p236;
	xor.b16  	%rs1178, %rs1177, %rs1176;
	selp.b16 	%rs1179, 0, %rs910, %p235;
	xor.b16  	%rs1180, %rs1179, %rs1178;
	selp.b16 	%rs1181, 0, %rs914, %p234;
	xor.b16  	%rs1182, %rs1181, %rs1180;
	xor.b16  	%rs1183, %rs1167, %rs1182;
	selp.b16 	%rs1184, %rs932, 0, %p19;
	selp.b16 	%rs1185, 0, %rs935, %p233;
	xor.b16  	%rs1186, %rs1185, %rs1184;
	selp.b16 	%rs1187, 0, %rs939, %p232;
	xor.b16  	%rs1188, %rs1187, %rs1186;
	selp.b16 	%rs1189, 0, %rs943, %p231;
	xor.b16  	%rs1190, %rs1189, %rs1188;
	selp.b16 	%rs1191, 0, %rs947, %p230;
	xor.b16  	%rs1192, %rs1191, %rs1190;
	selp.b16 	%rs1193, 0, %rs951, %p229;
	xor.b16  	%rs1194, %rs1193, %rs1192;
	selp.b16 	%rs1195, 0, %rs955, %p228;
	xor.b16  	%rs1196, %rs1195, %rs1194;
	selp.b16 	%rs1197, 0, %rs959, %p227;
	xor.b16  	%rs1198, %rs1197, %rs1196;
	xor.b16  	%rs1199, %rs1183, %rs1198;
	selp.b16 	%rs1200, %rs977, 0, %p20;
	selp.b16 	%rs1201, 0, %rs980, %p226;
	xor.b16  	%rs1202, %rs1201, %rs1200;
	selp.b16 	%rs1203, 0, %rs984, %p225;
	xor.b16  	%rs1204, %rs1203, %rs1202;
	selp.b16 	%rs1205, 0, %rs988, %p224;
	xor.b16  	%rs1206, %rs1205, %rs1204;
	selp.b16 	%rs1207, 0, %rs992, %p223;
	xor.b16  	%rs1208, %rs1207, %rs1206;
	selp.b16 	%rs1209, 0, %rs996, %p222;
	xor.b16  	%rs1210, %rs1209, %rs1208;
	selp.b16 	%rs1211, 0, %rs1000, %p221;
	xor.b16  	%rs1212, %rs1211, %rs1210;
	selp.b16 	%rs1213, 0, %rs1004, %p220;
	xor.b16  	%rs1214, %rs1213, %rs1212;
	xor.b16  	%rs1215, %rs1199, %rs1214;
	st.local.u8 	[%rd411+4], %rs1215;
	add.s32 	%r902, %r902, 4;
	add.s64 	%rd412, %rd412, 4;
	add.s64 	%rd411, %rd411, 1;
	setp.ne.s32 	%p360, %r902, 16;
	@%p360 bra 	$L__BB1_65;
	ld.local.v4.b32 	{%r834, %r835, %r836, %r837}, [%rd2];
	bfe.u32 	%r838, %r837, 24, 8;
	cvt.u16.u32 	%rs1344, %r838;
	bfe.u32 	%r839, %r837, 16, 8;
	cvt.u16.u32 	%rs1348, %r839;
	bfe.u32 	%r840, %r837, 8, 8;
	cvt.u16.u32 	%rs1352, %r840;
	bfe.u32 	%r841, %r837, 0, 8;
	cvt.u16.u32 	%rs1356, %r841;
	bfe.u32 	%r842, %r836, 24, 8;
	cvt.u16.u32 	%rs1345, %r842;
	bfe.u32 	%r843, %r836, 16, 8;
	cvt.u16.u32 	%rs1349, %r843;
	bfe.u32 	%r844, %r836, 8, 8;
	cvt.u16.u32 	%rs1353, %r844;
	bfe.u32 	%r845, %r836, 0, 8;
	cvt.u16.u32 	%rs1357, %r845;
	bfe.u32 	%r846, %r835, 24, 8;
	cvt.u16.u32 	%rs1346, %r846;
	bfe.u32 	%r847, %r835, 16, 8;
	cvt.u16.u32 	%rs1350, %r847;
	bfe.u32 	%r848, %r835, 8, 8;
	cvt.u16.u32 	%rs1354, %r848;
	bfe.u32 	%r849, %r835, 0, 8;
	cvt.u16.u32 	%rs1358, %r849;
	bfe.u32 	%r850, %r834, 24, 8;
	cvt.u16.u32 	%rs1347, %r850;
	bfe.u32 	%r851, %r834, 16, 8;
	cvt.u16.u32 	%rs1351, %r851;
	bfe.u32 	%r852, %r834, 8, 8;
	cvt.u16.u32 	%rs1355, %r852;
	bfe.u32 	%r853, %r834, 0, 8;
	cvt.u16.u32 	%rs1359, %r853;
	st.global.u8 	[%rd30], %rs1359;
	st.global.u8 	[%rd30+1], %rs1355;
	st.global.u8 	[%rd30+2], %rs1351;
	st.global.u8 	[%rd30+3], %rs1347;
	st.global.u8 	[%rd30+4], %rs1358;
	st.global.u8 	[%rd30+5], %rs1354;
	st.global.u8 	[%rd30+6], %rs1350;
	st.global.u8 	[%rd30+7], %rs1346;
	st.global.u8 	[%rd30+8], %rs1357;
	st.global.u8 	[%rd30+9], %rs1353;
	st.global.u8 	[%rd30+10], %rs1349;
	st.global.u8 	[%rd30+11], %rs1345;
	st.global.u8 	[%rd30+12], %rs1356;
	st.global.u8 	[%rd30+13], %rs1352;
	st.global.u8 	[%rd30+14], %rs1348;
	st.global.u8 	[%rd30+15], %rs1344;
	add.s32 	%r901, %r901, -1;
	setp.ne.s32 	%p361, %r901, 0;
	@%p361 bra 	$L__BB1_64;
$L__BB1_67:
	st.global.u8 	[%rd30+4], %rs1355;
	st.global.u8 	[%rd30+5], %rs1354;
	st.global.u8 	[%rd30+6], %rs1353;
	st.global.u8 	[%rd30+7], %rs1352;
	st.global.u8 	[%rd30+8], %rs1351;
	st.global.u8 	[%rd30+9], %rs1350;
	st.global.u8 	[%rd30+10], %rs1349;
	st.global.u8 	[%rd30+11], %rs1348;
	st.global.u8 	[%rd30+12], %rs1347;
	st.global.u8 	[%rd30+13], %rs1346;
	st.global.u8 	[%rd30+14], %rs1345;
	st.global.u8 	[%rd30+15], %rs1344;
	ld.global.u32 	%r854, [%rd30+4];
	shf.l.wrap.b32 	%r855, %r854, %r854, 8;
	ld.global.u32 	%r856, [%rd30+8];
	shf.l.wrap.b32 	%r857, %r856, %r856, 16;
	ld.global.u32 	%r858, [%rd30+12];
	shf.l.wrap.b32 	%r859, %r858, %r858, 24;
	shr.u32 	%r860, %r855, 8;
	shr.u32 	%r861, %r857, 8;
	shr.u32 	%r862, %r859, 8;
	shr.u32 	%r863, %r855, 16;
	shr.u32 	%r864, %r857, 16;
	shr.u32 	%r865, %r859, 16;
	shr.u32 	%r866, %r855, 24;
	shr.u32 	%r867, %r857, 24;
	shr.u32 	%r868, %r859, 24;
	cvt.u64.u16 	%rd365, %rs1359;
	and.b64  	%rd366, %rd365, 255;
	mov.u64 	%rd367, INV_S_BOX;
	add.s64 	%rd368, %rd367, %rd366;
	ld.global.nc.u8 	%rs1216, [%rd368];
	cvt.u16.u8 	%rs1217, %rs1216;
	st.global.u8 	[%rd30], %rs1217;
	and.b32  	%r869, %r855, 255;
	cvt.u64.u32 	%rd369, %r869;
	add.s64 	%rd370, %rd367, %rd369;
	ld.global.nc.u8 	%rs1218, [%rd370];
	cvt.u16.u8 	%rs1219, %rs1218;
	st.global.u8 	[%rd30+1], %rs1219;
	and.b32  	%r870, %r857, 255;
	cvt.u64.u32 	%rd371, %r870;
	add.s64 	%rd372, %rd367, %rd371;
	ld.global.nc.u8 	%rs1220, [%rd372];
	cvt.u16.u8 	%rs1221, %rs1220;
	st.global.u8 	[%rd30+2], %rs1221;
	and.b32  	%r871, %r859, 255;
	cvt.u64.u32 	%rd373, %r871;
	add.s64 	%rd374, %rd367, %rd373;
	ld.global.nc.u8 	%rs1222, [%rd374];
	cvt.u16.u8 	%rs1223, %rs1222;
	st.global.u8 	[%rd30+3], %rs1223;
	cvt.u64.u16 	%rd375, %rs1358;
	and.b64  	%rd376, %rd375, 255;
	add.s64 	%rd377, %rd367, %rd376;
	ld.global.nc.u8 	%rs1224, [%rd377];
	cvt.u16.u8 	%rs1225, %rs1224;
	st.global.u8 	[%rd30+4], %rs1225;
	and.b32  	%r872, %r860, 255;
	cvt.u64.u32 	%rd378, %r872;
	add.s64 	%rd379, %rd367, %rd378;
	ld.global.nc.u8 	%rs1226, [%rd379];
	cvt.u16.u8 	%rs1227, %rs1226;
	st.global.u8 	[%rd30+5], %rs1227;
	and.b32  	%r873, %r861, 255;
	cvt.u64.u32 	%rd380, %r873;
	add.s64 	%rd381, %rd367, %rd380;
	ld.global.nc.u8 	%rs1228, [%rd381];
	cvt.u16.u8 	%rs1229, %rs1228;
	st.global.u8 	[%rd30+6], %rs1229;
	and.b32  	%r874, %r862, 255;
	cvt.u64.u32 	%rd382, %r874;
	add.s64 	%rd383, %rd367, %rd382;
	ld.global.nc.u8 	%rs1230, [%rd383];
	cvt.u16.u8 	%rs1231, %rs1230;
	st.global.u8 	[%rd30+7], %rs1231;
	cvt.u64.u16 	%rd384, %rs1357;
	and.b64  	%rd385, %rd384, 255;
	add.s64 	%rd386, %rd367, %rd385;
	ld.global.nc.u8 	%rs1232, [%rd386];
	cvt.u16.u8 	%rs1233, %rs1232;
	st.global.u8 	[%rd30+8], %rs1233;
	and.b32  	%r875, %r863, 255;
	cvt.u64.u32 	%rd387, %r875;
	add.s64 	%rd388, %rd367, %rd387;
	ld.global.nc.u8 	%rs1234, [%rd388];
	cvt.u16.u8 	%rs1235, %rs1234;
	st.global.u8 	[%rd30+9], %rs1235;
	and.b32  	%r876, %r864, 255;
	cvt.u64.u32 	%rd389, %r876;
	add.s64 	%rd390, %rd367, %rd389;
	ld.global.nc.u8 	%rs1236, [%rd390];
	cvt.u16.u8 	%rs1237, %rs1236;
	st.global.u8 	[%rd30+10], %rs1237;
	and.b32  	%r877, %r865, 255;
	cvt.u64.u32 	%rd391, %r877;
	add.s64 	%rd392, %rd367, %rd391;
	ld.global.nc.u8 	%rs1238, [%rd392];
	cvt.u16.u8 	%rs1239, %rs1238;
	st.global.u8 	[%rd30+11], %rs1239;
	cvt.u64.u16 	%rd393, %rs1356;
	and.b64  	%rd394, %rd393, 255;
	add.s64 	%rd395, %rd367, %rd394;
	ld.global.nc.u8 	%rs1240, [%rd395];
	cvt.u16.u8 	%rs1241, %rs1240;
	st.global.u8 	[%rd30+12], %rs1241;
	cvt.u64.u32 	%rd396, %r866;
	add.s64 	%rd397, %rd367, %rd396;
	ld.global.nc.u8 	%rs1242, [%rd397];
	cvt.u16.u8 	%rs1243, %rs1242;
	st.global.u8 	[%rd30+13], %rs1243;
	cvt.u64.u32 	%rd398, %r867;
	add.s64 	%rd399, %rd367, %rd398;
	ld.global.nc.u8 	%rs1244, [%rd399];
	cvt.u16.u8 	%rs1245, %rs1244;
	st.global.u8 	[%rd30+14], %rs1245;
	cvt.u64.u32 	%rd400, %r868;
	add.s64 	%rd401, %rd367, %rd400;
	ld.global.nc.u8 	%rs1246, [%rd401];
	cvt.u16.u8 	%rs1247, %rs1246;
	st.global.u8 	[%rd30+15], %rs1247;
	ld.u8 	%rs1248, [%rd31];
	xor.b16  	%rs1249, %rs1217, %rs1248;
	st.global.u8 	[%rd30], %rs1249;
	ld.u8 	%rs1250, [%rd31+1];
	xor.b16  	%rs1251, %rs1219, %rs1250;
	st.global.u8 	[%rd30+1], %rs1251;
	ld.u8 	%rs1252, [%rd31+2];
	xor.b16  	%rs1253, %rs1221, %rs1252;
	st.global.u8 	[%rd30+2], %rs1253;
	ld.u8 	%rs1254, [%rd31+3];
	xor.b16  	%rs1255, %rs1223, %rs1254;
	st.global.u8 	[%rd30+3], %rs1255;
	ld.u8 	%rs1256, [%rd31+4];
	xor.b16  	%rs1257, %rs1225, %rs1256;
	st.global.u8 	[%rd30+4], %rs1257;
	ld.u8 	%rs1258, [%rd31+5];
	xor.b16  	%rs1259, %rs1227, %rs1258;
	st.global.u8 	[%rd30+5], %rs1259;
	ld.u8 	%rs1260, [%rd31+6];
	xor.b16  	%rs1261, %rs1229, %rs1260;
	st.global.u8 	[%rd30+6], %rs1261;
	ld.u8 	%rs1262, [%rd31+7];
	xor.b16  	%rs1263, %rs1231, %rs1262;
	st.global.u8 	[%rd30+7], %rs1263;
	ld.u8 	%rs1264, [%rd31+8];
	xor.b16  	%rs1265, %rs1233, %rs1264;
	st.global.u8 	[%rd30+8], %rs1265;
	ld.u8 	%rs1266, [%rd31+9];
	xor.b16  	%rs1267, %rs1235, %rs1266;
	st.global.u8 	[%rd30+9], %rs1267;
	ld.u8 	%rs1268, [%rd31+10];
	xor.b16  	%rs1269, %rs1237, %rs1268;
	st.global.u8 	[%rd30+10], %rs1269;
	ld.u8 	%rs1270, [%rd31+11];
	xor.b16  	%rs1271, %rs1239, %rs1270;
	st.global.u8 	[%rd30+11], %rs1271;
	ld.u8 	%rs1272, [%rd31+12];
	xor.b16  	%rs1273, %rs1241, %rs1272;
	st.global.u8 	[%rd30+12], %rs1273;
	ld.u8 	%rs1274, [%rd31+13];
	xor.b16  	%rs1275, %rs1243, %rs1274;
	st.global.u8 	[%rd30+13], %rs1275;
	ld.u8 	%rs1276, [%rd31+14];
	xor.b16  	%rs1277, %rs1245, %rs1276;
	st.global.u8 	[%rd30+14], %rs1277;
	ld.u8 	%rs1278, [%rd31+15];
	xor.b16  	%rs1279, %rs1247, %rs1278;
	xor.b16  	%rs1280, %rs65, %rs1249;
	st.global.u8 	[%rd30], %rs1280;
	xor.b16  	%rs1281, %rs66, %rs1251;
	st.global.u8 	[%rd30+1], %rs1281;
	xor.b16  	%rs1282, %rs67, %rs1253;
	st.global.u8 	[%rd30+2], %rs1282;
	xor.b16  	%rs1283, %rs68, %rs1255;
	st.global.u8 	[%rd30+3], %rs1283;
	xor.b16  	%rs1284, %rs69, %rs1257;
	st.global.u8 	[%rd30+4], %rs1284;
	xor.b16  	%rs1285, %rs70, %rs1259;
	st.global.u8 	[%rd30+5], %rs1285;
	xor.b16  	%rs1286, %rs71, %rs1261;
	st.global.u8 	[%rd30+6], %rs1286;
	xor.b16  	%rs1287, %rs72, %rs1263;
	st.global.u8 	[%rd30+7], %rs1287;
	xor.b16  	%rs1288, %rs73, %rs1265;
	st.global.u8 	[%rd30+8], %rs1288;
	xor.b16  	%rs1289, %rs74, %rs1267;
	st.global.u8 	[%rd30+9], %rs1289;
	xor.b16  	%rs1290, %rs75, %rs1269;
	st.global.u8 	[%rd30+10], %rs1290;
	xor.b16  	%rs1291, %rs76, %rs1271;
	st.global.u8 	[%rd30+11], %rs1291;
	xor.b16  	%rs1292, %rs77, %rs1273;
	st.global.u8 	[%rd30+12], %rs1292;
	xor.b16  	%rs1293, %rs78, %rs1275;
	st.global.u8 	[%rd30+13], %rs1293;
	xor.b16  	%rs1294, %rs79, %rs1277;
	st.global.u8 	[%rd30+14], %rs1294;
	xor.b16  	%rs1295, %rs80, %rs1279;
	st.global.u8 	[%rd30+15], %rs1295;
	ret;

}


// ===== COMPILED SASS (sm_100) =====

	.target	sm_100

	.elftype	@"ET_EXEC"


//--------------------- .note.nv.tkinfo           --------------------------
	.section	.note.nv.tkinfo,"",@"SHT_NOTE"
	.sectionflags	@"SHF_NOTE_NV_TKINFO"
	.tkinfo
        /*0018*/ 	.word	0x00000002
        /*0030*/ 	.string	""
        /*0030*/ 	.string	"ptxas"
        /*0030*/ 	.string	"Cuda compilation tools, release 13.0, V13.0.88"
        /*0030*/ 	.string	"Build cuda_13.0.r13.0/compiler.36424714_0"
        /*0030*/ 	.string	"-arch sm_100 -m 64 "



//--------------------- .note.nv.cuinfo           --------------------------
	.section	.note.nv.cuinfo,"",@"SHT_NOTE"
	.sectionflags	@"SHF_NOTE_NV_CUINFO"
        /*0018*/ 	.short	0x0002
        /*001a*/ 	.short	0x0064
        /*001c*/ 	.short	0x0082
	.zero		2


//--------------------- .nv.info                  --------------------------
	.section	.nv.info,"",@"SHT_CUDA_INFO"
	.align	4


	//----- nvinfo : EIATTR_REGCOUNT
	.align		4
        /*0000*/ 	.byte	0x04, 0x2f
        /*0002*/ 	.short	(.L_7 - .L_6)
	.align		4
.L_6:
        /*0004*/ 	.word	index@(_Z11xts_encryptPhjS_PKhm)
        /*0008*/ 	.word	0x00000058


	//----- nvinfo : EIATTR_FRAME_SIZE
	.align		4
.L_7:
        /*000c*/ 	.byte	0x04, 0x11
        /*000e*/ 	.short	(.L_9 - .L_8)
	.align		4
.L_8:
        /*0010*/ 	.word	index@(_Z11xts_encryptPhjS_PKhm)
        /*0014*/ 	.word	0x00000210


	//----- nvinfo : EIATTR_REGCOUNT
	.align		4
.L_9:
        /*0018*/ 	.byte	0x04, 0x2f
        /*001a*/ 	.short	(.L_11 - .L_10)
	.align		4
.L_10:
        /*001c*/ 	.word	index@(_Z11xts_decryptPhjS_PKhm)
        /*0020*/ 	.word	0x0000006e


	//----- nvinfo : EIATTR_FRAME_SIZE
	.align		4
.L_11:
        /*0024*/ 	.byte	0x04, 0x11
        /*0026*/ 	.short	(.L_13 - .L_12)
	.align		4
.L_12:
        /*0028*/ 	.word	index@(_Z11xts_decryptPhjS_PKhm)
        /*002c*/ 	.word	0x00000210


	//----- nvinfo : EIATTR_MIN_STACK_SIZE
	.align		4
.L_13:
        /*0030*/ 	.byte	0x04, 0x12
        /*0032*/ 	.short	(.L_15 - .L_14)
	.align		4
.L_14:
        /*0034*/ 	.word	index@(_Z11xts_decryptPhjS_PKhm)
        /*0038*/ 	.word	0x00000210


	//----- nvinfo : EIATTR_MIN_STACK_SIZE
	.align		4
.L_15:
        /*003c*/ 	.byte	0x04, 0x12
        /*003e*/ 	.short	(.L_17 - .L_16)
	.align		4
.L_16:
        /*0040*/ 	.word	index@(_Z11xts_encryptPhjS_PKhm)
        /*0044*/ 	.word	0x00000210
.L_17:


//--------------------- .nv.compat                --------------------------
	.section	.nv.compat,"",@"SHT_CUDA_COMPAT_INFO"
	.align	4
        /*0000*/ 	.byte	0x02, 0x09, 0x00, 0x00, 0x02, 0x02, 0x01, 0x00, 0x02, 0x05, 0x05, 0x00, 0x03, 0x07, 0x01, 0x01
        /*0010*/ 	.byte	0x02, 0x03, 0x00, 0x00, 0x02, 0x06, 0x01, 0x00, 0x04, 0x0b, 0x08, 0x00, 0x09, 0x00, 0x00, 0x00
        /*0020*/ 	.byte	0x00, 0x00, 0x00, 0x00


//--------------------- .nv.info._Z11xts_decryptPhjS_PKhm --------------------------
	.section	.nv.info._Z11xts_decryptPhjS_PKhm,"",@"SHT_CUDA_INFO"
	.sectionflags	@""
	.align	4


	//----- nvinfo : EIATTR_CUDA_API_VERSION
	.align		4
        /*0000*/ 	.byte	0x04, 0x37
        /*0002*/ 	.short	(.L_19 - .L_18)
.L_18:
        /*0004*/ 	.word	0x00000082


	//----- nvinfo : EIATTR_KPARAM_INFO
	.align		4
.L_19:
        /*0008*/ 	.byte	0x04, 0x17
        /*000a*/ 	.short	(.L_21 - .L_20)
.L_20:
        /*000c*/ 	.word	0x00000000
        /*0010*/ 	.short	0x0004
        /*0012*/ 	.short	0x0020
        /*0014*/ 	.byte	0x00, 0xf0, 0x21, 0x00


	//----- nvinfo : EIATTR_KPARAM_INFO
	.align		4
.L_21:
        /*0018*/ 	.byte	0x04, 0x17
        /*001a*/ 	.short	(.L_23 - .L_22)
.L_22:
        /*001c*/ 	.word	0x00000000
        /*0020*/ 	.short	0x0003
        /*0022*/ 	.short	0x0018
        /*0024*/ 	.byte	0x00, 0xf5, 0x21, 0x00


	//----- nvinfo : EIATTR_KPARAM_INFO
	.align		4
.L_23:
        /*0028*/ 	.byte	0x04, 0x17
        /*002a*/ 	.short	(.L_25 - .L_24)
.L_24:
        /*002c*/ 	.word	0x00000000
        /*0030*/ 	.short	0x0002
        /*0032*/ 	.short	0x0010
        /*0034*/ 	.byte	0x00, 0xf5, 0x21, 0x00


	//----- nvinfo : EIATTR_KPARAM_INFO
	.align		4
.L_25:
        /*0038*/ 	.byte	0x04, 0x17
        /*003a*/ 	.short	(.L_27 - .L_26)
.L_26:
        /*003c*/ 	.word	0x00000000
        /*0040*/ 	.short	0x0001
        /*0042*/ 	.short	0x0008
        /*0044*/ 	.byte	0x00, 0xf0, 0x11, 0x00


	//----- nvinfo : EIATTR_KPARAM_INFO
	.align		4
.L_27:
        /*0048*/ 	.byte	0x04, 0x17
        /*004a*/ 	.short	(.L_29 - .L_28)
.L_28:
        /*004c*/ 	.word	0x00000000
        /*0050*/ 	.short	0x0000
        /*0052*/ 	.short	0x0000
        /*0054*/ 	.byte	0x00, 0xf5, 0x21, 0x00


	//----- nvinfo : EIATTR_SPARSE_MMA_MASK
	.align		4
.L_29:
        /*0058*/ 	.byte	0x03, 0x50
        /*005a*/ 	.short	0x0000


	//----- nvinfo : EIATTR_MAXREG_COUNT
	.align		4
        /*005c*/ 	.byte	0x03, 0x1b
        /*005e*/ 	.short	0x00ff


	//----- nvinfo : EIATTR_EXTERNS
	.align		4
        /*0060*/ 	.byte	0x04, 0x0f
        /*0062*/ 	.short	(.L_31 - .L_30)


	//   ....[0]....
	.align		4
.L_30:
        /*0064*/ 	.word	index@(malloc)


	//----- nvinfo : EIATTR_MERCURY_ISA_VERSION
	.align		4
.L_31:
        /*0068*/ 	.byte	0x03, 0x5f
        /*006a*/ 	.short	0x0101


	//----- nvinfo : EIATTR_VRC_CTA_INIT_COUNT
	.align		4
        /*006c*/ 	.byte	0x02, 0x4a
	.zero		1
	.zero		1


	//----- nvinfo : EIATTR_SYSCALL_OFFSETS
	.align		4
        /*0070*/ 	.byte	0x04, 0x46
        /*0072*/ 	.short	(.L_33 - .L_32)


	//   ....[0]....
.L_32:
        /*0074*/ 	.word	0x00000070


	//   ....[1]....
        /*0078*/ 	.word	0x000000e0


	//----- nvinfo : EIATTR_EXIT_INSTR_OFFSETS
	.align		4
.L_33:
        /*007c*/ 	.byte	0x04, 0x1c
        /*007e*/ 	.short	(.L_35 - .L_34)


	//   ....[0]....
.L_34:
        /*0080*/ 	.word	0x0000b660


	//----- nvinfo : EIATTR_INDIRECT_BRANCH_TARGETS
	.align		4
.L_35:
        /*0084*/ 	.byte	0x04, 0x34
        /*0086*/ 	.short	(.L_37 - .L_36)


	//   ....[0]....
.L_36:
        /*0088*/ 	.word	.L_x_110@srel
        /*008c*/ 	.short	0x0
        /*008e*/ 	.short	0x0
        /*0090*/ 	.word	0xa
        /*0094*/ 	.word	.L_x_6@srel
        /* <DEDUP_REMOVED lines=9> */


	//   ....[1]....
        /* <DEDUP_REMOVED lines=14> */


	//----- nvinfo : EIATTR_CRS_STACK_SIZE
	.align		4
.L_37:
        /*00f0*/ 	.byte	0x04, 0x1e
        /*00f2*/ 	.short	(.L_39 - .L_38)
.L_38:
        /*00f4*/ 	.word	0x00000000


	//----- nvinfo : EIATTR_CBANK_PARAM_SIZE
	.align		4
.L_39:
        /*00f8*/ 	.byte	0x03, 0x19
        /*00fa*/ 	.short	0x0028


	//----- nvinfo : EIATTR_PARAM_CBANK
	.align		4
        /*00fc*/ 	.byte	0x04, 0x0a
        /*00fe*/ 	.short	(.L_41 - .L_40)
	.align		4
.L_40:
        /*0100*/ 	.word	index@(.nv.constant0._Z11xts_decryptPhjS_PKhm)
        /*0104*/ 	.short	0x0380
        /*0106*/ 	.short	0x0028


	//----- nvinfo : EIATTR_SW_WAR
	.align		4
.L_41:
        /*0108*/ 	.byte	0x04, 0x36
        /*010a*/ 	.short	(.L_43 - .L_42)
.L_42:
        /*010c*/ 	.word	0x00000008
.L_43:


//--------------------- .nv.info._Z11xts_encryptPhjS_PKhm --------------------------
	.section	.nv.info._Z11xts_encryptPhjS_PKhm,"",@"SHT_CUDA_INFO"
	.sectionflags	@""
	.align	4


	//----- nvinfo : EIATTR_CUDA_API_VERSION
	.align		4
        /*0000*/ 	.byte	0x04, 0x37
        /*0002*/ 	.short	(.L_45 - .L_44)
.L_44:
        /*0004*/ 	.word	0x00000082


	//----- nvinfo : EIATTR_KPARAM_INFO
	.align		4
.L_45:
        /*0008*/ 	.byte	0x04, 0x17
        /*000a*/ 	.short	(.L_47 - .L_46)
.L_46:
        /*000c*/ 	.word	0x00000000
        /*0010*/ 	.short	0x0004
        /*0012*/ 	.short	0x0020
        /*0014*/ 	.byte	0x00, 0xf0, 0x21, 0x00


	//----- nvinfo : EIATTR_KPARAM_INFO
	.align		4
.L_47:
        /*0018*/ 	.byte	0x04, 0x17
        /*001a*/ 	.short	(.L_49 - .L_48)
.L_48:
        /*001c*/ 	.word	0x00000000
        /*0020*/ 	.short	0x0003
        /*0022*/ 	.short	0x0018
        /*0024*/ 	.byte	0x00, 0xf5, 0x21, 0x00


	//----- nvinfo : EIATTR_KPARAM_INFO
	.align		4
.L_49:
        /*0028*/ 	.byte	0x04, 0x17
        /*002a*/ 	.short	(.L_51 - .L_50)
.L_50:
        /*002c*/ 	.word	0x00000000
        /*0030*/ 	.short	0x0002
        /*0032*/ 	.short	0x0010
        /*0034*/ 	.byte	0x00, 0xf5, 0x21, 0x00


	//----- nvinfo : EIATTR_KPARAM_INFO
	.align		4
.L_51:
        /*0038*/ 	.byte	0x04, 0x17
        /*003a*/ 	.short	(.L_53 - .L_52)
.L_52:
        /*003c*/ 	.word	0x00000000
        /*0040*/ 	.short	0x0001
        /*0042*/ 	.short	0x0008
        /*0044*/ 	.byte	0x00, 0xf0, 0x11, 0x00


	//----- nvinfo : EIATTR_KPARAM_INFO
	.align		4
.L_53:
        /*0048*/ 	.byte	0x04, 0x17
        /*004a*/ 	.short	(.L_55 - .L_54)
.L_54:
        /*004c*/ 	.word	0x00000000
        /*0050*/ 	.short	0x0000
        /*0052*/ 	.short	0x0000
        /*0054*/ 	.byte	0x00, 0xf5, 0x21, 0x00


	//----- nvinfo : EIATTR_SPARSE_MMA_MASK
	.align		4
.L_55:
        /*0058*/ 	.byte	0x03, 0x50
        /*005a*/ 	.short	0x0000


	//----- nvinfo : EIATTR_MAXREG_COUNT
	.align		4
        /*005c*/ 	.byte	0x03, 0x1b
        /*005e*/ 	.short	0x00ff


	//----- nvinfo : EIATTR_EXTERNS
	.align		4
        /*0060*/ 	.byte	0x04, 0x0f
        /*0062*/ 	.short	(.L_57 - .L_56)


	//   ....[0]....
	.align		4
.L_56:
        /*0064*/ 	.word	index@(malloc)


	//----- nvinfo : EIATTR_MERCURY_ISA_VERSION
	.align		4
.L_57:
        /*0068*/ 	.byte	0x03, 0x5f
        /*006a*/ 	.short	0x0101


	//----- nvinfo : EIATTR_VRC_CTA_INIT_COUNT
	.align		4
        /*006c*/ 	.byte	0x02, 0x4a
	.zero		1
	.zero		1


	//----- nvinfo : EIATTR_SYSCALL_OFFSETS
	.align		4
        /*0070*/ 	.byte	0x04, 0x46
        /*0072*/ 	.short	(.L_59 - .L_58)


	//   ....[0]....
.L_58:
        /*0074*/ 	.word	0x00000070


	//   ....[1]....
        /*0078*/ 	.word	0x000000e0


	//----- nvinfo : EIATTR_EXIT_INSTR_OFFSETS
	.align		4
.L_59:
        /*007c*/ 	.byte	0x04, 0x1c
        /*007e*/ 	.short	(.L_61 - .L_60)


	//   ....[0]....
.L_60:
        /*0080*/ 	.word	0x0000b730


	//----- nvinfo : EIATTR_INDIRECT_BRANCH_TARGETS
	.align		4
.L_61:
        /*0084*/ 	.byte	0x04, 0x34
        /*0086*/ 	.short	(.L_63 - .L_62)


	//   ....[0]....
.L_62:
        /* <DEDUP_REMOVED lines=14> */


	//   ....[1]....
        /* <DEDUP_REMOVED lines=14> */


	//----- nvinfo : EIATTR_CRS_STACK_SIZE
	.align		4
.L_63:
        /*00f0*/ 	.byte	0x04, 0x1e
        /*00f2*/ 	.short	(.L_65 - .L_64)
.L_64:
        /*00f4*/ 	.word	0x00000000


	//----- nvinfo : EIATTR_CBANK_PARAM_SIZE
	.align		4
.L_65:
        /*00f8*/ 	.byte	0x03, 0x19
        /*00fa*/ 	.short	0x0028


	//----- nvinfo : EIATTR_PARAM_CBANK
	.align		4
        /*00fc*/ 	.byte	0x04, 0x0a
        /*00fe*/ 	.short	(.L_67 - .L_66)
	.align		4
.L_66:
        /*0100*/ 	.word	index@(.nv.constant0._Z11xts_encryptPhjS_PKhm)
        /*0104*/ 	.short	0x0380
        /*0106*/ 	.short	0x0028


	//----- nvinfo : EIATTR_SW_WAR
	.align		4
.L_67:
        /*0108*/ 	.byte	0x04, 0x36
        /*010a*/ 	.short	(.L_69 - .L_68)
.L_68:
        /*010c*/ 	.word	0x00000008
.L_69:


//--------------------- .nv.callgraph             --------------------------
	.section	.nv.callgraph,"",@"SHT_CUDA_CALLGRAPH"
	.align	4
	.sectionentsize	8
	.align		4
        /*0000*/ 	.word	0x00000000
	.align		4
        /*0004*/ 	.word	0xffffffff
	.align		4
        /*0008*/ 	.word	index@(_Z11xts_decryptPhjS_PKhm)
	.align		4
        /*000c*/ 	.word	index@(malloc)
	.align		4
        /*0010*/ 	.word	index@(_Z11xts_encryptPhjS_PKhm)
	.align		4
        /*0014*/ 	.word	index@(malloc)
	.align		4
        /*0018*/ 	.word	0x00000000
	.align		4
        /*001c*/ 	.word	0xfffffffe
	.align		4
        /*0020*/ 	.word	0x00000000
	.align		4
        /*0024*/ 	.word	0xfffffffd
	.align		4
        /*0028*/ 	.word	0x00000000
	.align		4
        /*002c*/ 	.word	0xfffffffc


//--------------------- .nv.constant4             --------------------------
	.section	.nv.constant4,"a",@progbits
	.align	8
	.align		8
.nv.constant4:
        /*0000*/ 	.dword	malloc
	.align		8
        /*0008*/ 	.dword	S_BOX
	.align		8
        /*0010*/ 	.dword	INV_S_BOX
	.align		8
        /*0018*/ 	.dword	MIX
	.align		8
        /*0020*/ 	.dword	INV_MIX
	.align		8
        /*0028*/ 	.dword	RCON
	.align		8
        /*0030*/ 	.dword	gf128mul_table_bbe


//--------------------- .nv.constant2._Z11xts_decryptPhjS_PKhm --------------------------
	.section	.nv.constant2._Z11xts_decryptPhjS_PKhm,"a",@progbits
	.sectionflags	@""
	.align	4
.nv.constant2._Z11xts_decryptPhjS_PKhm:
        /*0000*/ 	.byte	0x90, 0x02, 0x00, 0x00, 0xe0, 0x16, 0x00, 0x00, 0xe0, 0x16, 0x00, 0x00, 0xe0, 0x16, 0x00, 0x00
        /*0010*/ 	.byte	0xe0, 0x16, 0x00, 0x00, 0xe0, 0x16, 0x00, 0x00, 0xe0, 0x16, 0x00, 0x00, 0xe0, 0x16, 0x00, 0x00
        /*0020*/ 	.byte	0xf0, 0x02, 0x00, 0x00, 0xe0, 0x16, 0x00, 0x00, 0xf0, 0x18, 0x00, 0x00, 0x20, 0x18, 0x00, 0x00
        /*0030*/ 	.byte	0x20, 0x18, 0x00, 0x00, 0x20, 0x18, 0x00, 0x00, 0x20, 0x18, 0x00, 0x00, 0x20, 0x18, 0x00, 0x00
        /*0040*/ 	.byte	0x20, 0x18, 0x00, 0x00, 0x20, 0x18, 0x00, 0x00, 0x90, 0x18, 0x00, 0x00, 0x20, 0x18, 0x00, 0x00


//--------------------- .nv.constant2._Z11xts_encryptPhjS_PKhm --------------------------
	.section	.nv.constant2._Z11xts_encryptPhjS_PKhm,"a",@progbits
	.sectionflags	@""
	.align	4
.nv.constant2._Z11xts_encryptPhjS_PKhm:
        /*0000*/ 	.byte	0x90, 0x02, 0x00, 0x00, 0xe0, 0x16, 0x00, 0x00, 0xe0, 0x16, 0x00, 0x00, 0xe0, 0x16, 0x00, 0x00
        /*0010*/ 	.byte	0xe0, 0x16, 0x00, 0x00, 0xe0, 0x16, 0x00, 0x00, 0xe0, 0x16, 0x00, 0x00, 0xe0, 0x16, 0x00, 0x00
        /*0020*/ 	.byte	0xf0, 0x02, 0x00, 0x00, 0xe0, 0x16, 0x00, 0x00, 0xf0, 0x18, 0x00, 0x00, 0x20, 0x18, 0x00, 0x00
        /*0030*/ 	.byte	0x20, 0x18, 0x00, 0x00, 0x20, 0x18, 0x00, 0x00, 0x20, 0x18, 0x00, 0x00, 0x20, 0x18, 0x00, 0x00
        /*0040*/ 	.byte	0x20, 0x18, 0x00, 0x00, 0x20, 0x18, 0x00, 0x00, 0x90, 0x18, 0x00, 0x00, 0x20, 0x18, 0x00, 0x00


//--------------------- .text._Z11xts_decryptPhjS_PKhm --------------------------
	.section	.text._Z11xts_decryptPhjS_PKhm,"ax",@progbits
	.align	128
        .global         _Z11xts_decryptPhjS_PKhm
        .type           _Z11xts_decryptPhjS_PKhm,@function
        .size           _Z11xts_decryptPhjS_PKhm,(.L_x_154 - _Z11xts_decryptPhjS_PKhm)
        .other          _Z11xts_decryptPhjS_PKhm,@"STO_CUDA_ENTRY STV_DEFAULT"
_Z11xts_decryptPhjS_PKhm:
.text._Z11xts_decryptPhjS_PKhm:
[----:B------:R-:W0:Y:S01]  /*0000*/  LDC R1, c[0x0][0x37c] ;  /* 0x0000df00ff017b82 */ /* 0x000e220000000800 */
[----:B------:R-:W-:Y:S01]  /*0010*/  MOV R2, 0x0 ;  /* 0x0000000000027802 */ /* 0x000fe20000000f00 */
[----:B0-----:R-:W-:Y:S02]  /*0020*/  VIADD R1, R1, 0xfffffdf0 ;  /* 0xfffffdf001017836 */ /* 0x001fe40000000000 */
[----:B------:R-:W-:-:S04]  /*0030*/  IMAD.MOV.U32 R4, RZ, RZ, 0x120 ;  /* 0x00000120ff047424 */ /* 0x000fc800078e00ff */
[----:B------:R0:W1:Y:S01]  /*0040*/  LDC.64 R6, c[0x4][R2] ;  /* 0x0100000002067b82 */ /* 0x0000620000000a00 */
[----:B------:R-:W-:-:S07]  /*0050*/  IMAD.MOV.U32 R5, RZ, RZ, RZ ;  /* 0x000000ffff057224 */ /* 0x000fce00078e00ff */
[----:B------:R-:W-:-:S07]  /*0060*/  LEPC R20, `(.L_x_0) ;  /* 0x000000001014794e */ /* 0x000fce0000000000 */
[----:B01----:R-:W-:Y:S05]  /*0070*/  CALL.ABS.NOINC R6 ;  /* 0x0000000006007343 */ /* 0x003fea0003c00000 */
.L_x_0:
[----:B------:R-:W0:Y:S01]  /*0080*/  LDC.64 R2, c[0x4][R2] ;  /* 0x0100000002027b82 */ /* 0x000e220000000a00 */
[----:B------:R-:W-:Y:S02]  /*0090*/  IMAD.MOV.U32 R16, RZ, RZ, R4 ;  /* 0x000000ffff107224 */ /* 0x000fe400078e0004 */
[----:B------:R-:W-:Y:S02]  /*00a0*/  IMAD.MOV.U32 R17, RZ, RZ, R5 ;  /* 0x000000ffff117224 */ /* 0x000fe400078e0005 */
[----:B------:R-:W-:Y:S02]  /*00b0*/  IMAD.MOV.U32 R4, RZ, RZ, 0x120 ;  /* 0x00000120ff047424 */ /* 0x000fe400078e00ff */
[----:B------:R-:W-:-:S07]  /*00c0*/  IMAD.MOV.U32 R5, RZ, RZ, RZ ;  /* 0x000000ffff057224 */ /* 0x000fce00078e00ff */
[----:B------:R-:W-:-:S07]  /*00d0*/  LEPC R20, `(.L_x_1) ;  /* 0x000000001014794e */ /* 0x000fce0000000000 */
[----:B0-----:R-:W-:Y:S05]  /*00e0*/  CALL.ABS.NOINC R2 ;  /* 0x0000000002007343 */ /* 0x001fea0003c00000 */
.L_x_1:
[----:B------:R-:W0:Y:S01]  /*00f0*/  LDC R0, c[0x0][0x388] ;  /* 0x0000e200ff007b82 */ /* 0x000e220000000800 */
[----:B------:R-:W-:Y:S07]  /*0100*/  BSSY.RECONVERGENT B0, `(.L_x_2) ;  /* 0x000015e000007945 */ /* 0x000fee0003800200 */
[----:B------:R-:W1:Y:S01]  /*0110*/  LDC.64 R18, c[0x0][0x358] ;  /* 0x0000d600ff127b82 */ /* 0x000e620000000a00 */
[----:B0-----:R-:W-:-:S04]  /*0120*/  SHF.R.U32.HI R0, RZ, 0x1, R0 ;  /* 0x00000001ff007819 */ /* 0x001fc80000011600 */
[----:B------:R-:W-:-:S13]  /*0130*/  ISETP.GT.AND P0, PT, R0, 0x7f, PT ;  /* 0x0000007f0000780c */ /* 0x000fda0003f04270 */
[----:B-1----:R-:W-:Y:S05]  /*0140*/  @P0 BRA `(.L_x_3) ;  /* 0x0000000000200947 */ /* 0x002fea0003800000 */
[----:B------:R-:W-:-:S13]  /*0150*/  ISETP.NE.AND P0, PT, R0, 0x10, PT ;  /* 0x000000100000780c */ /* 0x000fda0003f05270 */
[----:B------:R-:W-:Y:S05]  /*0160*/  @!P0 BRA `(.L_x_4) ;  /* 0x0000000000308947 */ /* 0x000fea0003800000 */
[----:B------:R-:W-:-:S05]  /*0170*/  IMAD.MOV.U32 R3, RZ, RZ, -0x18 ;  /* 0xffffffe8ff037424 */ /* 0x000fca00078e00ff */
[----:B------:R-:W-:-:S05]  /*0180*/  VIADDMNMX.U32 R2, R0, R3, 0x9, PT ;  /* 0x0000000900027446 */ /* 0x000fca0003800003 */
[----:B------:R-:W-:-:S04]  /*0190*/  IMAD.SHL.U32 R6, R2, 0x4, RZ ;  /* 0x0000000402067824 */ /* 0x000fc800078e00ff */
[----:B------:R-:W0:Y:S02]  /*01a0*/  LDC R2, c[0x2][R6] ;  /* 0x0080000006027b82 */ /* 0x000e240000000800 */
[----:B0-----:R-:W-:-:S04]  /*01b0*/  SHF.R.S32.HI R3, RZ, 0x1f, R2 ;  /* 0x0000001fff037819 */ /* 0x001fc80000011402 */
.L_x_110:
[----:B------:R-:W-:Y:S05]  /*01c0*/  BRX R2 -0x1d0                                          (*"BRANCH_TARGETS .L_x_6,.L_x_7,.L_x_5"*) ;  /* 0xfffffffc028c7949 */ /* 0x000fea000383ffff */
.L_x_3:
[----:B------:R-:W-:-:S13]  /*01d0*/  ISETP.NE.AND P0, PT, R0, 0x100, PT ;  /* 0x000001000000780c */ /* 0x000fda0003f05270 */
[----:B------:R-:W-:Y:S05]  /*01e0*/  @!P0 BRA `(.L_x_5) ;  /* 0x0000000000408947 */ /* 0x000fea0003800000 */
[----:B------:R-:W-:-:S13]  /*01f0*/  ISETP.NE.AND P0, PT, R0, 0xc0, PT ;  /* 0x000000c00000780c */ /* 0x000fda0003f05270 */
[----:B------:R-:W-:Y:S05]  /*0200*/  @!P0 BRA `(.L_x_6) ;  /* 0x0000000000208947 */ /* 0x000fea0003800000 */
[----:B------:R-:W-:-:S13]  /*0210*/  ISETP.NE.AND P0, PT, R0, 0x80, PT ;  /* 0x000000800000780c */ /* 0x000fda0003f05270 */
[----:B------:R-:W-:Y:S05]  /*0220*/  @P0 BRA `(.L_x_7) ;  /* 0x00000014002c0947 */ /* 0x000fea0003800000 */
.L_x_4:
[----:B------:R-:W-:Y:S01]  /*0230*/  R2UR UR4, R18 ;  /* 0x00000000120472ca */ /* 0x000fe200000e0000 */
[----:B------:R-:W-:Y:S01]  /*0240*/  IMAD.MOV.U32 R7, RZ, RZ, 0xa ;  /* 0x0000000aff077424 */ /* 0x000fe200078e00ff */
[----:B------:R-:W-:Y:S01]  /*0250*/  R2UR UR5, R19 ;  /* 0x00000000130572ca */ /* 0x000fe200000e0000 */
[----:B------:R-:W-:-:S12]  /*0260*/  IMAD.MOV.U32 R3, RZ, RZ, 0xa ;  /* 0x0000000aff037424 */ /* 0x000fd800078e00ff */
[----:B------:R2:W-:Y:S01]  /*0270*/  ST.E desc[UR4][R4.64], R7 ;  /* 0x0000000704007985 */ /* 0x0005e2000c101904 */
[----:B------:R-:W-:Y:S05]  /*0280*/  BRA `(.L_x_8) ;  /* 0x00000000002c7947 */ /* 0x000fea0003800000 */
.L_x_6:
[----:B------:R-:W-:Y:S01]  /*0290*/  R2UR UR4, R18 ;  /* 0x00000000120472ca */ /* 0x000fe200000e0000 */
[----:B------:R-:W-:Y:S01]  /*02a0*/  IMAD.MOV.U32 R7, RZ, RZ, 0xc ;  /* 0x0000000cff077424 */ /* 0x000fe200078e00ff */
[----:B------:R-:W-:Y:S01]  /*02b0*/  R2UR UR5, R19 ;  /* 0x00000000130572ca */ /* 0x000fe200000e0000 */
[----:B------:R-:W-:-:S12]  /*02c0*/  IMAD.MOV.U32 R3, RZ, RZ, 0xc ;  /* 0x0000000cff037424 */ /* 0x000fd800078e00ff */
[----:B------:R1:W-:Y:S01]  /*02d0*/  ST.E desc[UR4][R4.64], R7 ;  /* 0x0000000704007985 */ /* 0x0003e2000c101904 */
[----:B------:R-:W-:Y:S05]  /*02e0*/  BRA `(.L_x_8) ;  /* 0x0000000000147947 */ /* 0x000fea0003800000 */
.L_x_5:
[----:B------:R-:W-:Y:S01]  /*02f0*/  R2UR UR4, R18 ;  /* 0x00000000120472ca */ /* 0x000fe200000e0000 */
[----:B------:R-:W-:Y:S01]  /*0300*/  IMAD.MOV.U32 R7, RZ, RZ, 0xe ;  /* 0x0000000eff077424 */ /* 0x000fe200078e00ff */
[----:B------:R-:W-:Y:S01]  /*0310*/  R2UR UR5, R19 ;  /* 0x00000000130572ca */ /* 0x000fe200000e0000 */
[----:B------:R-:W-:-:S12]  /*0320*/  IMAD.MOV.U32 R3, RZ, RZ, 0xe ;  /* 0x0000000eff037424 */ /* 0x000fd800078e00ff */
[----:B------:R0:W-:Y:S02]  /*0330*/  ST.E desc[UR4][R4.64], R7 ;  /* 0x0000000704007985 */ /* 0x0001e4000c101904 */
.L_x_8:
[----:B------:R-:W-:Y:S01]  /*0340*/  R2UR UR4, R18 ;  /* 0x00000000120472ca */ /* 0x000fe200000e0000 */
[----:B------:R-:W-:Y:S01]  /*0350*/  VIADD R2, R3, 0xfffffffa ;  /* 0xfffffffa03027836 */ /* 0x000fe20000000000 */
[----:B------:R-:W-:Y:S01]  /*0360*/  R2UR UR5, R19 ;  /* 0x00000000130572ca */ /* 0x000fe200000e0000 */
[----:B------:R-:W-:Y:S01]  /*0370*/  BSSY.RECONVERGENT B1, `(.L_x_9) ;  /* 0x0000039000017945 */ /* 0x000fe20003800200 */
[----:B------:R-:W-:Y:S01]  /*0380*/  IADD3 R6, P0, PT, R4, 0x10, RZ ;  /* 0x0000001004067810 */ /* 0x000fe20007f1e0ff */
[----:B------:R-:W-:Y:S01]  /*0390*/  VIADD R22, R3, 0x1 ;  /* 0x0000000103167836 */ /* 0x000fe20000000000 */
[C---:B------:R-:W-:Y:S01]  /*03a0*/  LOP3.LUT R27, R2.reuse, 0x2, RZ, 0xc0, !PT ;  /* 0x00000002021b7812 */ /* 0x040fe200078ec0ff */
[----:B------:R-:W-:Y:S01]  /*03b0*/  IMAD.MOV.U32 R11, RZ, RZ, RZ ;  /* 0x000000ffff0b7224 */ /* 0x000fe200078e00ff */
[----:B------:R-:W-:Y:S01]  /*03c0*/  LOP3.LUT R3, R2, 0xc, RZ, 0xc0, !PT ;  /* 0x0000000c02037812 */ /* 0x000fe200078ec0ff */
[----:B012---:R-:W-:-:S06]  /*03d0*/  IMAD.X R7, RZ, RZ, R5, P0 ;  /* 0x000000ffff077224 */ /* 0x007fcc00000e0605 */
[----:B------:R0:W-:Y:S02]  /*03e0*/  ST.E.64 desc[UR4][R4.64+0x8], R6 ;  /* 0x0000080604007985 */ /* 0x0001e4000c101b04 */
.L_x_10:
[----:B------:R-:W0:Y:S01]  /*03f0*/  LDC.64 R24, c[0x0][0x380] ;  /* 0x0000e000ff187b82 */ /* 0x000e220000000a00 */
[C---:B------:R-:W-:Y:S02]  /*0400*/  R2UR UR4, R18.reuse ;  /* 0x00000000120472ca */ /* 0x040fe400000e0000 */
[C---:B------:R-:W-:Y:S02]  /*0410*/  R2UR UR5, R19.reuse ;  /* 0x00000000130572ca */ /* 0x040fe400000e0000 */
[C---:B------:R-:W-:Y:S02]  /*0420*/  R2UR UR6, R18.reuse ;  /* 0x00000000120672ca */ /* 0x040fe400000e0000 */
[C---:B------:R-:W-:Y:S02]  /*0430*/  R2UR UR7, R19.reuse ;  /* 0x00000000130772ca */ /* 0x040fe400000e0000 */
[----:B------:R-:W-:Y:S02]  /*0440*/  R2UR UR8, R18 ;  /* 0x00000000120872ca */ /* 0x000fe400000e0000 */
[----:B------:R-:W-:-:S02]  /*0450*/  R2UR UR9, R19 ;  /* 0x00000000130972ca */ /* 0x000fc400000e0000 */
[----:B------:R-:W-:Y:S02]  /*0460*/  R2UR UR10, R18 ;  /* 0x00000000120a72ca */ /* 0x000fe400000e0000 */
[----:B------:R-:W-:Y:S02]  /*0470*/  R2UR UR11, R19 ;  /* 0x00000000130b72ca */ /* 0x000fe400000e0000 */
[----:B0-----:R-:W-:-:S05]  /*0480*/  LEA R6, P0, R11, R24, 0x2 ;  /* 0x000000180b067211 */ /* 0x001fca00078010ff */
[----:B------:R-:W-:-:S05]  /*0490*/  IMAD.X R7, RZ, RZ, R25, P0 ;  /* 0x000000ffff077224 */ /* 0x000fca00000e0619 */
[----:B--2---:R-:W2:Y:S04]  /*04a0*/  LDG.E.U8 R8, desc[UR4][R6.64] ;  /* 0x0000000406087981 */ /* 0x004ea8000c1e1100 */
[----:B------:R-:W2:Y:S04]  /*04b0*/  LDG.E.U8 R9, desc[UR6][R6.64+0x1] ;  /* 0x0000010606097981 */ /* 0x000ea8000c1e1100 */
[----:B------:R-:W3:Y:S04]  /*04c0*/  LDG.E.U8 R13, desc[UR8][R6.64+0x2] ;  /* 0x00000208060d7981 */ /* 0x000ee8000c1e1100 */
[----:B------:R-:W4:Y:S01]  /*04d0*/  LDG.E.U8 R15, desc[UR10][R6.64+0x3] ;  /* 0x0000030a060f7981 */ /* 0x000f22000c1e1100 */
[----:B------:R-:W-:-:S02]  /*04e0*/  R2UR UR12, R18 ;  /* 0x00000000120c72ca */ /* 0x000fc400000e0000 */
[----:B------:R-:W-:Y:S01]  /*04f0*/  R2UR UR13, R19 ;  /* 0x00000000130d72ca */ /* 0x000fe200000e0000 */
[----:B--2---:R-:W-:-:S04]  /*0500*/  IMAD R8, R9, 0x100, R8 ;  /* 0x0000010009087824 */ /* 0x004fc800078e0208 */
[----:B---3--:R-:W-:-:S04]  /*0510*/  IMAD R8, R13, 0x10000, R8 ;  /* 0x000100000d087824 */ /* 0x008fc800078e0208 */
[----:B----4-:R-:W-:Y:S02]  /*0520*/  IMAD R15, R15, 0x1000000, R8 ;  /* 0x010000000f0f7824 */ /* 0x010fe400078e0208 */
[----:B------:R-:W-:-:S05]  /*0530*/  IMAD.WIDE.U32 R8, R11, 0x4, R4 ;  /* 0x000000040b087825 */ /* 0x000fca00078e0004 */
[----:B------:R0:W-:Y:S04]  /*0540*/  ST.E desc[UR4][R8.64+0x10], R15 ;  /* 0x0000100f08007985 */ /* 0x0001e8000c101904 */
[----:B------:R-:W2:Y:S04]  /*0550*/  LDG.E.U8 R10, desc[UR6][R6.64+0x4] ;  /* 0x00000406060a7981 */ /* 0x000ea8000c1e1100 */
[----:B------:R-:W2:Y:S04]  /*0560*/  LDG.E.U8 R13, desc[UR8][R6.64+0x5] ;  /* 0x00000508060d7981 */ /* 0x000ea8000c1e1100 */
[----:B------:R-:W3:Y:S04]  /*0570*/  LDG.E.U8 R21, desc[UR10][R6.64+0x6] ;  /* 0x0000060a06157981 */ /* 0x000ee8000c1e1100 */
[----:B------:R-:W4:Y:S01]  /*0580*/  LDG.E.U8 R23, desc[UR12][R6.64+0x7] ;  /* 0x0000070c06177981 */ /* 0x000f22000c1e1100 */
[----:B--2---:R-:W-:-:S04]  /*0590*/  IMAD R10, R13, 0x100, R10 ;  /* 0x000001000d0a7824 */ /* 0x004fc800078e020a */
[----:B---3--:R-:W-:-:S04]  /*05a0*/  IMAD R10, R21, 0x10000, R10 ;  /* 0x00010000150a7824 */ /* 0x008fc800078e020a */
[----:B----4-:R-:W-:-:S05]  /*05b0*/  IMAD R23, R23, 0x1000000, R10 ;  /* 0x0100000017177824 */ /* 0x010fca00078e020a */
[----:B------:R1:W-:Y:S04]  /*05c0*/  ST.E desc[UR4][R8.64+0x14], R23 ;  /* 0x0000141708007985 */ /* 0x0003e8000c101904 */
[----:B------:R-:W2:Y:S04]  /*05d0*/  LDG.E.U8 R10, desc[UR6][R6.64+0x8] ;  /* 0x00000806060a7981 */ /* 0x000ea8000c1e1100 */
[----:B------:R-:W2:Y:S04]  /*05e0*/  LDG.E.U8 R13, desc[UR8][R6.64+0x9] ;  /* 0x00000908060d7981 */ /* 0x000ea8000c1e1100 */
[----:B0-----:R-:W3:Y:S04]  /*05f0*/  LDG.E.U8 R15, desc[UR10][R6.64+0xa] ;  /* 0x00000a0a060f7981 */ /* 0x001ee8000c1e1100 */
[----:B------:R-:W4:Y:S01]  /*0600*/  LDG.E.U8 R21, desc[UR12][R6.64+0xb] ;  /* 0x00000b0c06157981 */ /* 0x000f22000c1e1100 */
[----:B--2---:R-:W-:-:S04]  /*0610*/  IMAD R10, R13, 0x100, R10 ;  /* 0x000001000d0a7824 */ /* 0x004fc800078e020a */
[----:B---3--:R-:W-:-:S04]  /*0620*/  IMAD R10, R15, 0x10000, R10 ;  /* 0x000100000f0a7824 */ /* 0x008fc800078e020a */
[----:B----4-:R-:W-:-:S05]  /*0630*/  IMAD R21, R21, 0x1000000, R10 ;  /* 0x0100000015157824 */ /* 0x010fca00078e020a */
[----:B------:R2:W-:Y:S04]  /*0640*/  ST.E desc[UR4][R8.64+0x18], R21 ;  /* 0x0000181508007985 */ /* 0x0005e8000c101904 */
[----:B------:R-:W3:Y:S04]  /*0650*/  LDG.E.U8 R10, desc[UR6][R6.64+0xc] ;  /* 0x00000c06060a7981 */ /* 0x000ee8000c1e1100 */
[----:B------:R-:W3:Y:S04]  /*0660*/  LDG.E.U8 R13, desc[UR8][R6.64+0xd] ;  /* 0x00000d08060d7981 */ /* 0x000ee8000c1e1100 */
[----:B------:R-:W4:Y:S04]  /*0670*/  LDG.E.U8 R15, desc[UR10][R6.64+0xe] ;  /* 0x00000e0a060f7981 */ /* 0x000f28000c1e1100 */
[----:B-1----:R-:W5:Y:S01]  /*0680*/  LDG.E.U8 R23, desc[UR12][R6.64+0xf] ;  /* 0x00000f0c06177981 */ /* 0x002f62000c1e1100 */
[----:B------:R-:W-:-:S05]  /*0690*/  VIADD R11, R11, 0x4 ;  /* 0x000000040b0b7836 */ /* 0x000fca0000000000 */
[----:B------:R-:W-:Y:S01]  /*06a0*/  ISETP.NE.AND P0, PT, R11, R3, PT ;  /* 0x000000030b00720c */ /* 0x000fe20003f05270 */
[----:B---3--:R-:W-:-:S04]  /*06b0*/  IMAD R10, R13, 0x100, R10 ;  /* 0x000001000d0a7824 */ /* 0x008fc800078e020a */
[----:B----4-:R-:W-:-:S04]  /*06c0*/  IMAD R10, R15, 0x10000, R10 ;  /* 0x000100000f0a7824 */ /* 0x010fc800078e020a */
[----:B-----5:R-:W-:-:S05]  /*06d0*/  IMAD R23, R23, 0x1000000, R10 ;  /* 0x0100000017177824 */ /* 0x020fca00078e020a */
[----:B------:R2:W-:Y:S01]  /*06e0*/  ST.E desc[UR4][R8.64+0x1c], R23 ;  /* 0x00001c1708007985 */ /* 0x0005e2000c101904 */
[----:B------:R-:W-:Y:S05]  /*06f0*/  @P0 BRA `(.L_x_10) ;  /* 0xfffffffc003c0947 */ /* 0x000fea000383ffff */
[----:B------:R-:W-:Y:S05]  /*0700*/  BSYNC.RECONVERGENT B1 ;  /* 0x0000000000017941 */ /* 0x000fea0003800200 */
.L_x_9:
[----:B--2---:R-:W0:Y:S01]  /*0710*/  I2F.U32.RP R8, R2 ;  /* 0x0000000200087306 */ /* 0x004e220000209000 */
[----:B------:R-:W1:Y:S01]  /*0720*/  LDC.64 R6, c[0x4][0x28] ;  /* 0x01000a00ff067b82 */ /* 0x000e620000000a00 */
[----:B------:R-:W-:Y:S01]  /*0730*/  ISETP.NE.AND P0, PT, R27, RZ, PT ;  /* 0x000000ff1b00720c */ /* 0x000fe20003f05270 */
[----:B------:R-:W-:Y:S01]  /*0740*/  IMAD.MOV R21, RZ, RZ, -R2 ;  /* 0x000000ffff157224 */ /* 0x000fe200078e0a02 */
[----:B------:R-:W-:-:S04]  /*0750*/  ISETP.NE.U32.AND P1, PT, R2, RZ, PT ;  /* 0x000000ff0200720c */ /* 0x000fc80003f25070 */
[----:B0-----:R-:W0:Y:S02]  /*0760*/  MUFU.RCP R8, R8 ;  /* 0x0000000800087308 */ /* 0x001e240000001000 */
[----:B0-----:R-:W-:-:S06]  /*0770*/  VIADD R12, R8, 0xffffffe ;  /* 0x0ffffffe080c7836 */ /* 0x001fcc0000000000 */
[----:B------:R-:W0:Y:S02]  /*0780*/  F2I.FTZ.U32.TRUNC.NTZ R13, R12 ;  /* 0x0000000c000d7305 */ /* 0x000e24000021f000 */
[----:B0-----:R-:W-:Y:S01]  /*0790*/  IMAD R21, R21, R13, RZ ;  /* 0x0000000d15157224 */ /* 0x001fe200078e02ff */
[----:B-1----:R-:W-:Y:S06]  /*07a0*/  @!P0 BRA `(.L_x_11) ;  /* 0x0000000000688947 */ /* 0x002fec0003800000 */
[----:B------:R-:W-:Y:S01]  /*07b0*/  BSSY.RECONVERGENT B1, `(.L_x_11) ;  /* 0x0000019000017945 */ /* 0x000fe20003800200 */
[----:B------:R-:W-:-:S07]  /*07c0*/  IMAD.MOV.U32 R14, RZ, RZ, RZ ;  /* 0x000000ffff0e7224 */ /* 0x000fce00078e00ff */
.L_x_12:
[C---:B------:R-:W-:Y:S02]  /*07d0*/  R2UR UR4, R18.reuse ;  /* 0x00000000120472ca */ /* 0x040fe400000e0000 */
[C---:B------:R-:W-:Y:S02]  /*07e0*/  R2UR UR5, R19.reuse ;  /* 0x00000000130572ca */ /* 0x040fe400000e0000 */
[C---:B------:R-:W-:Y:S02]  /*07f0*/  R2UR UR6, R18.reuse ;  /* 0x00000000120672ca */ /* 0x040fe400000e0000 */
[----:B------:R-:W-:Y:S02]  /*0800*/  R2UR UR7, R19 ;  /* 0x00000000130772ca */ /* 0x000fe400000e0000 */
[----:B------:R-:W-:Y:S02]  /*0810*/  LEA R8, P0, R3, R24, 0x2 ;  /* 0x0000001803087211 */ /* 0x000fe400078010ff */
[----:B------:R-:W-:-:S02]  /*0820*/  R2UR UR8, R18 ;  /* 0x00000000120872ca */ /* 0x000fc400000e0000 */
[C---:B------:R-:W-:Y:S01]  /*0830*/  R2UR UR9, R19.reuse ;  /* 0x00000000130972ca */ /* 0x040fe200000e0000 */
[----:B------:R-:W-:Y:S01]  /*0840*/  IMAD.X R9, RZ, RZ, R25, P0 ;  /* 0x000000ffff097224 */ /* 0x000fe200000e0619 */
[----:B------:R-:W-:Y:S02]  /*0850*/  R2UR UR10, R18 ;  /* 0x00000000120a72ca */ /* 0x000fe400000e0000 */
[----:B------:R-:W-:Y:S02]  /*0860*/  R2UR UR11, R19 ;  /* 0x00000000130b72ca */ /* 0x000fe400000e0000 */
[----:B0-----:R-:W2:Y:S04]  /*0870*/  LDG.E.U8 R10, desc[UR4][R8.64] ;  /* 0x00000004080a7981 */ /* 0x001ea8000c1e1100 */
[----:B------:R-:W2:Y:S04]  /*0880*/  LDG.E.U8 R11, desc[UR6][R8.64+0x1] ;  /* 0x00000106080b7981 */ /* 0x000ea8000c1e1100 */
[----:B------:R-:W3:Y:S04]  /*0890*/  LDG.E.U8 R15, desc[UR8][R8.64+0x2] ;  /* 0x00000208080f7981 */ /* 0x000ee8000c1e1100 */
[----:B------:R-:W4:Y:S01]  /*08a0*/  LDG.E.U8 R20, desc[UR10][R8.64+0x3] ;  /* 0x0000030a08147981 */ /* 0x000f22000c1e1100 */
[----:B------:R-:W-:-:S05]  /*08b0*/  VIADD R14, R14, 0x1 ;  /* 0x000000010e0e7836 */ /* 0x000fca0000000000 */
[----:B------:R-:W-:Y:S01]  /*08c0*/  ISETP.NE.AND P0, PT, R14, R27, PT ;  /* 0x0000001b0e00720c */ /* 0x000fe20003f05270 */
[----:B--2---:R-:W-:-:S04]  /*08d0*/  IMAD R10, R11, 0x100, R10 ;  /* 0x000001000b0a7824 */ /* 0x004fc800078e020a */
[----:B---3--:R-:W-:Y:S02]  /*08e0*/  IMAD R15, R15, 0x10000, R10 ;  /* 0x000100000f0f7824 */ /* 0x008fe400078e020a */
[----:B------:R-:W-:-:S04]  /*08f0*/  IMAD.WIDE.U32 R10, R3, 0x4, R4 ;  /* 0x00000004030a7825 */ /* 0x000fc800078e0004 */
[----:B----4-:R-:W-:Y:S02]  /*0900*/  IMAD R15, R20, 0x1000000, R15 ;  /* 0x01000000140f7824 */ /* 0x010fe400078e020f */
[----:B------:R-:W-:-:S03]  /*0910*/  VIADD R3, R3, 0x1 ;  /* 0x0000000103037836 */ /* 0x000fc60000000000 */
[----:B------:R0:W-:Y:S01]  /*0920*/  ST.E desc[UR4][R10.64+0x10], R15 ;  /* 0x0000100f0a007985 */ /* 0x0001e2000c101904 */
[----:B------:R-:W-:Y:S05]  /*0930*/  @P0 BRA `(.L_x_12) ;  /* 0xfffffffc00a40947 */ /* 0x000fea000383ffff */
[----:B------:R-:W-:Y:S05]  /*0940*/  BSYNC.RECONVERGENT B1 ;  /* 0x0000000000017941 */ /* 0x000fea0003800200 */
.L_x_11:
[----:B------:R-:W-:Y:S01]  /*0950*/  IMAD.MOV.U32 R12, RZ, RZ, RZ ;  /* 0x000000ffff0c7224 */ /* 0x000fe200078e00ff */
[----:B------:R-:W-:Y:S01]  /*0960*/  LOP3.LUT R9, RZ, R2, RZ, 0x33, !PT ;  /* 0x00000002ff097212 */ /* 0x000fe200078e33ff */
[----:B0-----:R-:W-:Y:S02]  /*0970*/  IMAD.SHL.U32 R10, R22, 0x4, RZ ;  /* 0x00000004160a7824 */ /* 0x001fe400078e00ff */
[----:B------:R-:W-:-:S07]  /*0980*/  IMAD.HI.U32 R8, R13, R21, R12 ;  /* 0x000000150d087227 */ /* 0x000fce00078e000c */
.L_x_19:
[----:B------:R-:W-:Y:S01]  /*0990*/  IMAD.HI.U32 R14, R8, R3, RZ ;  /* 0x00000003080e7227 */ /* 0x000fe200078e00ff */
[----:B------:R-:W-:Y:S02]  /*09a0*/  R2UR UR4, R18 ;  /* 0x00000000120472ca */ /* 0x000fe400000e0000 */
[----:B------:R-:W-:Y:S01]  /*09b0*/  R2UR UR5, R19 ;  /* 0x00000000130572ca */ /* 0x000fe200000e0000 */
[----:B------:R-:W-:Y:S02]  /*09c0*/  IMAD.MOV R14, RZ, RZ, -R14 ;  /* 0x000000ffff0e7224 */ /* 0x000fe400078e0a0e */
[----:B------:R-:W-:Y:S02]  /*09d0*/  VIADD R13, R3, 0xffffffff ;  /* 0xffffffff030d7836 */ /* 0x000fe40000000000 */
[----:B------:R-:W-:Y:S02]  /*09e0*/  IMAD R15, R2, R14, R3 ;  /* 0x0000000e020f7224 */ /* 0x000fe400078e0203 */
[----:B------:R-:W-:-:S03]  /*09f0*/  IMAD.WIDE.U32 R12, R13, 0x4, R4 ;  /* 0x000000040d0c7825 */ /* 0x000fc600078e0004 */
[C---:B------:R-:W-:Y:S01]  /*0a00*/  ISETP.GE.U32.AND P0, PT, R15.reuse, R2, PT ;  /* 0x000000020f00720c */ /* 0x040fe20003f06070 */
[----:B------:R-:W-:Y:S02]  /*0a10*/  BSSY.RECONVERGENT B1, `(.L_x_13) ;  /* 0x000005d000017945 */ /* 0x000fe40003800200 */
[----:B0-----:R0:W5:Y:S10]  /*0a20*/  LD.E R11, desc[UR4][R12.64+0x10] ;  /* 0x000010040c0b7980 */ /* 0x001174000c101900 */
[----:B------:R-:W-:-:S05]  /*0a30*/  @P0 IMAD.IADD R15, R15, 0x1, -R2 ;  /* 0x000000010f0f0824 */ /* 0x000fca00078e0a02 */
[----:B------:R-:W-:-:S13]  /*0a40*/  ISETP.GE.U32.AND P0, PT, R15, R2, PT ;  /* 0x000000020f00720c */ /* 0x000fda0003f06070 */
[----:B------:R-:W-:-:S05]  /*0a50*/  @P0 IMAD.IADD R15, R15, 0x1, -R2 ;  /* 0x000000010f0f0824 */ /* 0x000fca00078e0a02 */
[----:B------:R-:W-:-:S04]  /*0a60*/  SEL R15, R9, R15, !P1 ;  /* 0x0000000f090f7207 */ /* 0x000fc80004800000 */
[----:B------:R-:W-:-:S13]  /*0a70*/  ISETP.NE.AND P0, PT, R15, RZ, PT ;  /* 0x000000ff0f00720c */ /* 0x000fda0003f05270 */
[----:B0-----:R-:W-:Y:S05]  /*0a80*/  @P0 BRA `(.L_x_14) ;  /* 0x0000000000d00947 */ /* 0x001fea0003800000 */
[----:B------:R-:W0:Y:S01]  /*0a90*/  I2F.U32.RP R14, R2 ;  /* 0x00000002000e7306 */ /* 0x000e220000209000 */
[----:B------:R-:W-:Y:S01]  /*0aa0*/  IMAD.MOV R15, RZ, RZ, -R2 ;  /* 0x000000ffff0f7224 */ /* 0x000fe200078e0a02 */
[----:B------:R-:W1:Y:S01]  /*0ab0*/  LDCU.64 UR4, c[0x4][0x8] ;  /* 0x01000100ff0477ac */ /* 0x000e620008000a00 */
[----:B------:R-:W-:Y:S02]  /*0ac0*/  R2UR UR6, R18 ;  /* 0x00000000120672ca */ /* 0x000fe400000e0000 */
[----:B------:R-:W-:-:S03]  /*0ad0*/  R2UR UR7, R19 ;  /* 0x00000000130772ca */ /* 0x000fc600000e0000 */
[----:B0-----:R-:W0:Y:S02]  /*0ae0*/  MUFU.RCP R14, R14 ;  /* 0x0000000e000e7308 */ /* 0x001e240000001000 */
[----:B0-----:R-:W-:Y:S01]  /*0af0*/  VIADD R12, R14, 0xffffffe ;  /* 0x0ffffffe0e0c7836 */ /* 0x001fe20000000000 */
[----:B-----5:R-:W-:-:S05]  /*0b00*/  SHF.R.U32.HI R14, RZ, 0x10, R11 ;  /* 0x00000010ff0e7819 */ /* 0x020fca000001160b */
[----:B------:R0:W2:Y:S02]  /*0b10*/  F2I.FTZ.U32.TRUNC.NTZ R13, R12 ;  /* 0x0000000c000d7305 */ /* 0x0000a4000021f000 */
[----:B0-----:R-:W-:Y:S02]  /*0b20*/  IMAD.MOV.U32 R12, RZ, RZ, RZ ;  /* 0x000000ffff0c7224 */ /* 0x001fe400078e00ff */
[----:B--2---:R-:W-:-:S04]  /*0b30*/  IMAD R15, R15, R13, RZ ;  /* 0x0000000d0f0f7224 */ /* 0x004fc800078e02ff */
[----:B------:R-:W-:Y:S01]  /*0b40*/  IMAD.HI.U32 R20, R13, R15, R12 ;  /* 0x0000000f0d147227 */ /* 0x000fe200078e000c */
[----:B------:R-:W-:-:S04]  /*0b50*/  SHF.R.U32.HI R12, RZ, 0x8, R11 ;  /* 0x00000008ff0c7819 */ /* 0x000fc8000001160b */
[----:B------:R-:W-:Y:S01]  /*0b60*/  LOP3.LUT R12, R12, 0xff, RZ, 0xc0, !PT ;  /* 0x000000ff0c0c7812 */ /* 0x000fe200078ec0ff */
[----:B------:R-:W-:-:S03]  /*0b70*/  IMAD.HI.U32 R25, R20, R3, RZ ;  /* 0x0000000314197227 */ /* 0x000fc600078e00ff */
[----:B-1----:R-:W-:Y:S01]  /*0b80*/  IADD3 R12, P2, PT, R12, UR4, RZ ;  /* 0x000000040c0c7c10 */ /* 0x002fe2000ff5e0ff */
[----:B------:R-:W-:-:S04]  /*0b90*/  IMAD.MOV R15, RZ, RZ, -R25 ;  /* 0x000000ffff0f7224 */ /* 0x000fc800078e0a19 */
[----:B------:R-:W-:Y:S02]  /*0ba0*/  IMAD R15, R2, R15, R3 ;  /* 0x0000000f020f7224 */ /* 0x000fe400078e0203 */
[----:B------:R-:W-:-:S03]  /*0bb0*/  IMAD.X R13, RZ, RZ, UR5, P2 ;  /* 0x00000005ff0d7e24 */ /* 0x000fc600090e06ff */
[----:B------:R-:W-:Y:S02]  /*0bc0*/  ISETP.GE.U32.AND P0, PT, R15, R2, PT ;  /* 0x000000020f00720c */ /* 0x000fe40003f06070 */
[----:B------:R-:W-:Y:S01]  /*0bd0*/  ISETP.NE.U32.AND P4, PT, R2, RZ, PT ;  /* 0x000000ff0200720c */ /* 0x000fe20003f85070 */
[----:B------:R0:W2:Y:S01]  /*0be0*/  LDG.E.U8.CONSTANT R24, desc[UR6][R12.64] ;  /* 0x000000060c187981 */ /* 0x0000a2000c1e9100 */
[----:B------:R-:W-:-:S09]  /*0bf0*/  LOP3.LUT R14, R14, 0xff, RZ, 0xc0, !PT ;  /* 0x000000ff0e0e7812 */ /* 0x000fd200078ec0ff */
[----:B------:R-:W-:-:S05]  /*0c00*/  @P0 IMAD.IADD R15, R15, 0x1, -R2 ;  /* 0x000000010f0f0824 */ /* 0x000fca00078e0a02 */
[----:B------:R-:W-:Y:S02]  /*0c10*/  ISETP.GE.U32.AND P2, PT, R15, R2, PT ;  /* 0x000000020f00720c */ /* 0x000fe40003f46070 */
[----:B------:R-:W-:Y:S01]  /*0c20*/  IADD3 R14, P3, PT, R14, UR4, RZ ;  /* 0x000000040e0e7c10 */ /* 0x000fe2000ff7e0ff */
[----:B------:R-:W-:Y:S01]  /*0c30*/  @P0 VIADD R25, R25, 0x1 ;  /* 0x0000000119190836 */ /* 0x000fe20000000000 */
[----:B------:R-:W-:Y:S02]  /*0c40*/  R2UR UR8, R18 ;  /* 0x00000000120872ca */ /* 0x000fe400000e0000 */
[----:B------:R-:W-:Y:S01]  /*0c50*/  R2UR UR9, R19 ;  /* 0x00000000130972ca */ /* 0x000fe200000e0000 */
[----:B------:R-:W-:Y:S01]  /*0c60*/  IMAD.X R15, RZ, RZ, UR5, P3 ;  /* 0x00000005ff0f7e24 */ /* 0x000fe200098e06ff */
[C---:B------:R-:W-:Y:S02]  /*0c70*/  LOP3.LUT R22, R11.reuse, 0xff, RZ, 0xc0, !PT ;  /* 0x000000ff0b167812 */ /* 0x040fe400078ec0ff */
[----:B------:R-:W-:-:S02]  /*0c80*/  LEA.HI R20, P0, R11, UR4, RZ, 0x8 ;  /* 0x000000040b147c11 */ /* 0x000fc4000f8140ff */
[----:B------:R-:W-:Y:S01]  /*0c90*/  R2UR UR10, R18 ;  /* 0x00000000120a72ca */ /* 0x000fe200000e0000 */
[----:B------:R-:W-:Y:S01]  /*0ca0*/  @P2 VIADD R25, R25, 0x1 ;  /* 0x0000000119192836 */ /* 0x000fe20000000000 */
[C---:B------:R-:W-:Y:S01]  /*0cb0*/  R2UR UR11, R19.reuse ;  /* 0x00000000130b72ca */ /* 0x040fe200000e0000 */
[----:B------:R-:W-:Y:S01]  /*0cc0*/  IMAD.X R21, RZ, RZ, UR5, P0 ;  /* 0x00000005ff157e24 */ /* 0x000fe200080e06ff */
[----:B------:R-:W-:Y:S01]  /*0cd0*/  IADD3 R22, P2, PT, R22, UR4, RZ ;  /* 0x0000000416167c10 */ /* 0x000fe2000ff5e0ff */
[----:B------:R-:W2:Y:S01]  /*0ce0*/  LDG.E.U8.CONSTANT R15, desc[UR6][R14.64] ;  /* 0x000000060e0f7981 */ /* 0x000ea2000c1e9100 */
[----:B------:R-:W-:Y:S02]  /*0cf0*/  @!P4 LOP3.LUT R25, RZ, R2, RZ, 0x33, !PT ;  /* 0x00000002ff19c212 */ /* 0x000fe400078e33ff */
[----:B------:R-:W-:Y:S02]  /*0d00*/  R2UR UR12, R18 ;  /* 0x00000000120c72ca */ /* 0x000fe400000e0000 */
[----:B------:R-:W-:Y:S01]  /*0d10*/  R2UR UR13, R19 ;  /* 0x00000000130d72ca */ /* 0x000fe200000e0000 */
[----:B------:R-:W-:Y:S01]  /*0d20*/  IMAD.X R23, RZ, RZ, UR5, P2 ;  /* 0x00000005ff177e24 */ /* 0x000fe200090e06ff */
[----:B------:R-:W3:Y:S01]  /*0d30*/  LDG.E.U8.CONSTANT R21, desc[UR8][R20.64] ;  /* 0x0000000814157981 */ /* 0x000ee2000c1e9100 */
[----:B0-----:R-:W-:-:S04]  /*0d40*/  VIADD R13, R25, 0xffffffff ;  /* 0xffffffff190d7836 */ /* 0x001fc80000000000 */
[----:B------:R-:W-:Y:S01]  /*0d50*/  IMAD.WIDE.U32 R12, R13, 0x4, R6 ;  /* 0x000000040d0c7825 */ /* 0x000fe200078e0006 */
[----:B------:R-:W4:Y:S05]  /*0d60*/  LDG.E.U8.CONSTANT R23, desc[UR10][R22.64] ;  /* 0x0000000a16177981 */ /* 0x000f2a000c1e9100 */
[----:B------:R-:W4:Y:S01]  /*0d70*/  LDG.E.CONSTANT R13, desc[UR12][R12.64] ;  /* 0x0000000c0c0d7981 */ /* 0x000f22000c1e9900 */
[----:B--2---:R-:W-:-:S04]  /*0d80*/  IMAD R24, R15, 0x100, R24 ;  /* 0x000001000f187824 */ /* 0x004fc800078e0218 */
[----:B---3--:R-:W-:-:S04]  /*0d90*/  IMAD R24, R21, 0x10000, R24 ;  /* 0x0001000015187824 */ /* 0x008fc800078e0218 */
[----:B----4-:R-:W-:-:S05]  /*0da0*/  IMAD R24, R23, 0x1000000, R24 ;  /* 0x0100000017187824 */ /* 0x010fca00078e0218 */
[----:B------:R-:W-:Y:S01]  /*0db0*/  LOP3.LUT R11, R24, R13, RZ, 0x3c, !PT ;  /* 0x0000000d180b7212 */ /* 0x000fe200078e3cff */
[----:B------:R-:W-:Y:S06]  /*0dc0*/  BRA `(.L_x_15) ;  /* 0x0000000000847947 */ /* 0x000fec0003800000 */
.L_x_14:
[----:B------:R-:W-:-:S04]  /*0dd0*/  LOP3.LUT R12, R3, 0x7, RZ, 0xc0, !PT ;  /* 0x00000007030c7812 */ /* 0x000fc800078ec0ff */
[----:B------:R-:W-:-:S04]  /*0de0*/  ISETP.NE.AND P0, PT, R12, 0x4, PT ;  /* 0x000000040c00780c */ /* 0x000fc80003f05270 */
[----:B------:R-:W-:-:S13]  /*0df0*/  ISETP.NE.OR P0, PT, R2, 0x8, P0 ;  /* 0x000000080200780c */ /* 0x000fda0000705670 */
[----:B------:R-:W-:Y:S05]  /*0e00*/  @P0 BRA `(.L_x_15) ;  /* 0x0000000000740947 */ /* 0x000fea0003800000 */
[----:B------:R-:W0:Y:S01]  /*0e10*/  LDCU.64 UR4, c[0x4][0x8] ;  /* 0x01000100ff0477ac */ /* 0x000e220008000a00 */
[--C-:B-----5:R-:W-:Y:S02]  /*0e20*/  SHF.R.U32.HI R13, RZ, 0x8, R11.reuse ;  /* 0x00000008ff0d7819 */ /* 0x120fe4000001160b */
[----:B------:R-:W-:Y:S02]  /*0e30*/  LOP3.LUT R12, R11, 0xff, RZ, 0xc0, !PT ;  /* 0x000000ff0b0c7812 */ /* 0x000fe400078ec0ff */
[----:B------:R-:W-:Y:S02]  /*0e40*/  SHF.R.U32.HI R14, RZ, 0x10, R11 ;  /* 0x00000010ff0e7819 */ /* 0x000fe4000001160b */
[----:B------:R-:W-:Y:S02]  /*0e50*/  LOP3.LUT R13, R13, 0xff, RZ, 0xc0, !PT ;  /* 0x000000ff0d0d7812 */ /* 0x000fe400078ec0ff */
[----:B------:R-:W-:Y:S02]  /*0e60*/  R2UR UR6, R18 ;  /* 0x00000000120672ca */ /* 0x000fe400000e0000 */
[----:B------:R-:W-:-:S02]  /*0e70*/  R2UR UR7, R19 ;  /* 0x00000000130772ca */ /* 0x000fc400000e0000 */
[----:B------:R-:W-:Y:S02]  /*0e80*/  R2UR UR8, R18 ;  /* 0x00000000120872ca */ /* 0x000fe400000e0000 */
[----:B------:R-:W-:Y:S02]  /*0e90*/  R2UR UR9, R19 ;  /* 0x00000000130972ca */ /* 0x000fe400000e0000 */
[----:B------:R-:W-:Y:S02]  /*0ea0*/  LOP3.LUT R20, R14, 0xff, RZ, 0xc0, !PT ;  /* 0x000000ff0e147812 */ /* 0x000fe400078ec0ff */
[----:B0-----:R-:W-:Y:S02]  /*0eb0*/  IADD3 R12, P0, PT, R12, UR4, RZ ;  /* 0x000000040c0c7c10 */ /* 0x001fe4000ff1e0ff */
[----:B------:R-:W-:Y:S02]  /*0ec0*/  IADD3 R14, P2, PT, R13, UR4, RZ ;  /* 0x000000040d0e7c10 */ /* 0x000fe4000ff5e0ff */
[----:B------:R-:W-:Y:S01]  /*0ed0*/  R2UR UR10, R18 ;  /* 0x00000000120a72ca */ /* 0x000fe200000e0000 */
[----:B------:R-:W-:Y:S01]  /*0ee0*/  IMAD.X R13, RZ, RZ, UR5, P0 ;  /* 0x00000005ff0d7e24 */ /* 0x000fe200080e06ff */
[----:B------:R-:W-:Y:S01]  /*0ef0*/  R2UR UR11, R19 ;  /* 0x00000000130b72ca */ /* 0x000fe200000e0000 */
[----:B------:R-:W-:Y:S01]  /*0f00*/  IMAD.X R15, RZ, RZ, UR5, P2 ;  /* 0x00000005ff0f7e24 */ /* 0x000fe200090e06ff */
[----:B------:R-:W-:-:S02]  /*0f10*/  IADD3 R20, P0, PT, R20, UR4, RZ ;  /* 0x0000000414147c10 */ /* 0x000fc4000ff1e0ff */
[----:B------:R-:W-:Y:S01]  /*0f20*/  R2UR UR12, R18 ;  /* 0x00000000120c72ca */ /* 0x000fe200000e0000 */
[----:B------:R-:W2:Y:S01]  /*0f30*/  LDG.E.U8.CONSTANT R12, desc[UR6][R12.64] ;  /* 0x000000060c0c7981 */ /* 0x000ea2000c1e9100 */
[----:B------:R-:W-:Y:S01]  /*0f40*/  R2UR UR13, R19 ;  /* 0x00000000130d72ca */ /* 0x000fe200000e0000 */
[----:B------:R-:W-:Y:S01]  /*0f50*/  IMAD.X R21, RZ, RZ, UR5, P0 ;  /* 0x00000005ff157e24 */ /* 0x000fe200080e06ff */
[----:B------:R-:W-:Y:S02]  /*0f60*/  LEA.HI R22, P2, R11, UR4, RZ, 0x8 ;  /* 0x000000040b167c11 */ /* 0x000fe4000f8540ff */
[----:B------:R-:W2:Y:S03]  /*0f70*/  LDG.E.U8.CONSTANT R11, desc[UR8][R14.64] ;  /* 0x000000080e0b7981 */ /* 0x000ea6000c1e9100 */
[----:B------:R-:W-:Y:S01]  /*0f80*/  IMAD.X R23, RZ, RZ, UR5, P2 ;  /* 0x00000005ff177e24 */ /* 0x000fe200090e06ff */
[----:B------:R-:W3:Y:S05]  /*0f90*/  LDG.E.U8.CONSTANT R20, desc[UR10][R20.64] ;  /* 0x0000000a14147981 */ /* 0x000eea000c1e9100 */
[----:B------:R-:W4:Y:S01]  /*0fa0*/  LDG.E.U8.CONSTANT R22, desc[UR12][R22.64] ;  /* 0x0000000c16167981 */ /* 0x000f22000c1e9100 */
[----:B--2---:R-:W-:-:S04]  /*0fb0*/  IMAD R11, R11, 0x100, R12 ;  /* 0x000001000b0b7824 */ /* 0x004fc800078e020c */
[----:B---3--:R-:W-:-:S04]  /*0fc0*/  IMAD R11, R20, 0x10000, R11 ;  /* 0x00010000140b7824 */ /* 0x008fc800078e020b */
[----:B----4-:R-:W-:-:S07]  /*0fd0*/  IMAD R11, R22, 0x1000000, R11 ;  /* 0x01000000160b7824 */ /* 0x010fce00078e020b */
.L_x_15:
[----:B------:R-:W-:Y:S05]  /*0fe0*/  BSYNC.RECONVERGENT B1 ;  /* 0x0000000000017941 */ /* 0x000fea0003800200 */
.L_x_13:
[----:B------:R-:W-:Y:S01]  /*0ff0*/  R2UR UR4, R18 ;  /* 0x00000000120472ca */ /* 0x000fe200000e0000 */
[----:B------:R-:W-:Y:S01]  /*1000*/  IMAD.IADD R13, R3, 0x1, -R2 ;  /* 0x00000001030d7824 */ /* 0x000fe200078e0a02 */
[----:B------:R-:W-:-:S03]  /*1010*/  R2UR UR5, R19 ;  /* 0x00000000130572ca */ /* 0x000fc600000e0000 */
[----:B------:R-:W-:-:S10]  /*1020*/  IMAD.WIDE.U32 R12, R13, 0x4, R4 ;  /* 0x000000040d0c7825 */ /* 0x000fd400078e0004 */
[----:B------:R0:W2:Y:S01]  /*1030*/  LD.E R12, desc[UR4][R12.64+0x10] ;  /* 0x000010040c0c7980 */ /* 0x0000a2000c101900 */
[----:B------:R-:W1:Y:S01]  /*1040*/  I2F.U32.RP R20, R2 ;  /* 0x0000000200147306 */ /* 0x000e620000209000 */
[----:B------:R-:W-:Y:S01]  /*1050*/  IMAD.MOV R21, RZ, RZ, -R2 ;  /* 0x000000ffff157224 */ /* 0x000fe200078e0a02 */
[----:B------:R-:W-:Y:S01]  /*1060*/  ISETP.NE.U32.AND P4, PT, R2, RZ, PT ;  /* 0x000000ff0200720c */ /* 0x000fe20003f85070 */
[----:B------:R-:W-:Y:S01]  /*1070*/  IMAD.MOV.U32 R14, RZ, RZ, RZ ;  /* 0x000000ffff0e7224 */ /* 0x000fe200078e00ff */
[----:B------:R-:W-:Y:S01]  /*1080*/  LOP3.LUT R26, RZ, R2, RZ, 0x33, !PT ;  /* 0x00000002ff1a7212 */ /* 0x000fe200078e33ff */
[C---:B------:R-:W-:Y:S01]  /*1090*/  VIADD R27, R3.reuse, 0x1 ;  /* 0x00000001031b7836 */ /* 0x040fe20000000000 */
[----:B------:R-:W-:Y:S01]  /*10a0*/  BSSY.RECONVERGENT B1, `(.L_x_16) ;  /* 0x0000059000017945 */ /* 0x000fe20003800200 */
[----:B------:R-:W-:Y:S01]  /*10b0*/  IMAD.WIDE.U32 R24, R3, 0x4, R4 ;  /* 0x0000000403187825 */ /* 0x000fe200078e0004 */
[----:B-1----:R-:W1:Y:S03]  /*10c0*/  MUFU.RCP R20, R20 ;  /* 0x0000001400147308 */ /* 0x002e660000001000 */
[----:B-1----:R-:W-:-:S06]  /*10d0*/  VIADD R15, R20, 0xffffffe ;  /* 0x0ffffffe140f7836 */ /* 0x002fcc0000000000 */
[----:B------:R-:W1:Y:S02]  /*10e0*/  F2I.FTZ.U32.TRUNC.NTZ R15, R15 ;  /* 0x0000000f000f7305 */ /* 0x000e64000021f000 */
[----:B-1----:R-:W-:-:S04]  /*10f0*/  IMAD R21, R21, R15, RZ ;  /* 0x0000000f15157224 */ /* 0x002fc800078e02ff */
[----:B------:R-:W-:-:S06]  /*1100*/  IMAD.HI.U32 R14, R15, R21, R14 ;  /* 0x000000150f0e7227 */ /* 0x000fcc00078e000e */
[----:B------:R-:W-:-:S04]  /*1110*/  IMAD.HI.U32 R14, R14, R27, RZ ;  /* 0x0000001b0e0e7227 */ /* 0x000fc800078e00ff */
[----:B0-----:R-:W-:-:S04]  /*1120*/  IMAD.MOV R13, RZ, RZ, -R14 ;  /* 0x000000ffff0d7224 */ /* 0x001fc800078e0a0e */
[----:B------:R-:W-:-:S05]  /*1130*/  IMAD R13, R2, R13, R27 ;  /* 0x0000000d020d7224 */ /* 0x000fca00078e021b */
[----:B------:R-:W-:-:S13]  /*1140*/  ISETP.GE.U32.AND P0, PT, R13, R2, PT ;  /* 0x000000020d00720c */ /* 0x000fda0003f06070 */
[----:B------:R-:W-:-:S05]  /*1150*/  @P0 IMAD.IADD R13, R13, 0x1, -R2 ;  /* 0x000000010d0d0824 */ /* 0x000fca00078e0a02 */
[----:B------:R-:W-:-:S13]  /*1160*/  ISETP.GE.U32.AND P2, PT, R13, R2, PT ;  /* 0x000000020d00720c */ /* 0x000fda0003f46070 */
[----:B------:R-:W-:-:S05]  /*1170*/  @P2 IMAD.IADD R13, R13, 0x1, -R2 ;  /* 0x000000010d0d2824 */ /* 0x000fca00078e0a02 */
[----:B------:R-:W-:-:S04]  /*1180*/  SEL R13, R26, R13, !P4 ;  /* 0x0000000d1a0d7207 */ /* 0x000fc80006000000 */
[----:B------:R-:W-:Y:S02]  /*1190*/  ISETP.NE.AND P3, PT, R13, RZ, PT ;  /* 0x000000ff0d00720c */ /* 0x000fe40003f65270 */
[----:B--2--5:R-:W-:-:S05]  /*11a0*/  LOP3.LUT R11, R12, R11, RZ, 0x3c, !PT ;  /* 0x0000000b0c0b7212 */ /* 0x024fca00078e3cff */
[----:B------:R0:W-:Y:S06]  /*11b0*/  ST.E desc[UR4][R24.64+0x10], R11 ;  /* 0x0000100b18007985 */ /* 0x0001ec000c101904 */
[----:B------:R-:W-:Y:S05]  /*11c0*/  @!P3 BRA `(.L_x_17) ;  /* 0x000000000088b947 */ /* 0x000fea0003800000 */
[----:B------:R-:W-:-:S04]  /*11d0*/  LOP3.LUT R12, R27, 0x7, RZ, 0xc0, !PT ;  /* 0x000000071b0c7812 */ /* 0x000fc800078ec0ff */
[----:B------:R-:W-:-:S04]  /*11e0*/  ISETP.NE.AND P0, PT, R12, 0x4, PT ;  /* 0x000000040c00780c */ /* 0x000fc80003f05270 */
[----:B------:R-:W-:-:S13]  /*11f0*/  ISETP.NE.OR P0, PT, R2, 0x8, P0 ;  /* 0x000000080200780c */ /* 0x000fda0000705670 */
[----:B------:R-:W-:Y:S05]  /*1200*/  @P0 BRA `(.L_x_18) ;  /* 0x0000000400080947 */ /* 0x000fea0003800000 */
[----:B------:R-:W1:Y:S01]  /*1210*/  LDCU.64 UR4, c[0x4][0x8] ;  /* 0x01000100ff0477ac */ /* 0x000e620008000a00 */
[--C-:B------:R-:W-:Y:S02]  /*1220*/  SHF.R.U32.HI R13, RZ, 0x8, R11.reuse ;  /* 0x00000008ff0d7819 */ /* 0x100fe4000001160b */
        /* <DEDUP_REMOVED lines=8> */
[----:B-1----:R-:W-:Y:S02]  /*12b0*/  IADD3 R12, P0, PT, R12, UR4, RZ ;  /* 0x000000040c0c7c10 */ /* 0x002fe4000ff1e0ff */
[----:B------:R-:W-:Y:S02]  /*12c0*/  IADD3 R14, P2, PT, R13, UR4, RZ ;  /* 0x000000040d0e7c10 */ /* 0x000fe4000ff5e0ff */
[----:B------:R-:W-:Y:S01]  /*12d0*/  R2UR UR10, R18 ;  /* 0x00000000120a72ca */ /* 0x000fe200000e0000 */
[----:B------:R-:W-:Y:S01]  /*12e0*/  IMAD.X R13, RZ, RZ, UR5, P0 ;  /* 0x00000005ff0d7e24 */ /* 0x000fe200080e06ff */
[----:B------:R-:W-:Y:S01]  /*12f0*/  R2UR UR11, R19 ;  /* 0x00000000130b72ca */ /* 0x000fe200000e0000 */
[----:B------:R-:W-:Y:S01]  /*1300*/  IMAD.X R15, RZ, RZ, UR5, P2 ;  /* 0x00000005ff0f7e24 */ /* 0x000fe200090e06ff */
[----:B------:R-:W-:-:S02]  /*1310*/  IADD3 R20, P0, PT, R20, UR4, RZ ;  /* 0x0000000414147c10 */ /* 0x000fc4000ff1e0ff */
[----:B------:R-:W-:Y:S01]  /*1320*/  R2UR UR12, R18 ;  /* 0x00000000120c72ca */ /* 0x000fe200000e0000 */
[----:B------:R-:W0:Y:S01]  /*1330*/  LDG.E.U8.CONSTANT R12, desc[UR6][R12.64] ;  /* 0x000000060c0c7981 */ /* 0x000e22000c1e9100 */
[----:B------:R-:W-:Y:S01]  /*1340*/  R2UR UR13, R19 ;  /* 0x00000000130d72ca */ /* 0x000fe200000e0000 */
[----:B------:R-:W-:Y:S01]  /*1350*/  IMAD.X R21, RZ, RZ, UR5, P0 ;  /* 0x00000005ff157e24 */ /* 0x000fe200080e06ff */
[----:B------:R-:W-:Y:S01]  /*1360*/  LEA.HI R22, P2, R11, UR4, RZ, 0x8 ;  /* 0x000000040b167c11 */ /* 0x000fe2000f8540ff */
[----:B------:R-:W0:Y:S04]  /*1370*/  LDG.E.U8.CONSTANT R15, desc[UR8][R14.64] ;  /* 0x000000080e0f7981 */ /* 0x000e28000c1e9100 */
[----:B------:R-:W-:Y:S01]  /*1380*/  IMAD.X R23, RZ, RZ, UR5, P2 ;  /* 0x00000005ff177e24 */ /* 0x000fe200090e06ff */
[----:B------:R-:W2:Y:S05]  /*1390*/  LDG.E.U8.CONSTANT R20, desc[UR10][R20.64] ;  /* 0x0000000a14147981 */ /* 0x000eaa000c1e9100 */
[----:B------:R-:W3:Y:S01]  /*13a0*/  LDG.E.U8.CONSTANT R22, desc[UR12][R22.64] ;  /* 0x0000000c16167981 */ /* 0x000ee2000c1e9100 */
[----:B0-----:R-:W-:-:S04]  /*13b0*/  IMAD R11, R15, 0x100, R12 ;  /* 0x000001000f0b7824 */ /* 0x001fc800078e020c */
[----:B--2---:R-:W-:-:S04]  /*13c0*/  IMAD R11, R20, 0x10000, R11 ;  /* 0x00010000140b7824 */ /* 0x004fc800078e020b */
[----:B---3--:R-:W-:Y:S01]  /*13d0*/  IMAD R11, R22, 0x1000000, R11 ;  /* 0x01000000160b7824 */ /* 0x008fe200078e020b */
[----:B------:R-:W-:Y:S06]  /*13e0*/  BRA `(.L_x_18) ;  /* 0x0000000000907947 */ /* 0x000fec0003800000 */
.L_x_17:
[----:B------:R-:W1:Y:S01]  /*13f0*/  LDCU.64 UR4, c[0x4][0x8] ;  /* 0x01000100ff0477ac */ /* 0x000e620008000a00 */
[--C-:B------:R-:W-:Y:S01]  /*1400*/  SHF.R.U32.HI R12, RZ, 0x8, R11.reuse ;  /* 0x00000008ff0c7819 */ /* 0x100fe2000001160b */
[----:B------:R-:W-:Y:S01]  /*1410*/  @P0 VIADD R14, R14, 0x1 ;  /* 0x000000010e0e0836 */ /* 0x000fe20000000000 */
[----:B------:R-:W-:Y:S02]  /*1420*/  SHF.R.U32.HI R15, RZ, 0x10, R11 ;  /* 0x00000010ff0f7819 */ /* 0x000fe4000001160b */
[----:B------:R-:W-:Y:S01]  /*1430*/  LOP3.LUT R12, R12, 0xff, RZ, 0xc0, !PT ;  /* 0x000000ff0c0c7812 */ /* 0x000fe200078ec0ff */
[----:B------:R-:W-:Y:S01]  /*1440*/  @P2 VIADD R14, R14, 0x1 ;  /* 0x000000010e0e2836 */ /* 0x000fe20000000000 */
[----:B------:R-:W-:Y:S02]  /*1450*/  LOP3.LUT R15, R15, 0xff, RZ, 0xc0, !PT ;  /* 0x000000ff0f0f7812 */ /* 0x000fe400078ec0ff */
[----:B------:R-:W-:Y:S02]  /*1460*/  R2UR UR6, R18 ;  /* 0x00000000120672ca */ /* 0x000fe400000e0000 */
[----:B------:R-:W-:-:S02]  /*1470*/  R2UR UR7, R19 ;  /* 0x00000000130772ca */ /* 0x000fc400000e0000 */
[----:B------:R-:W-:Y:S02]  /*1480*/  R2UR UR8, R18 ;  /* 0x00000000120872ca */ /* 0x000fe400000e0000 */
[----:B------:R-:W-:Y:S02]  /*1490*/  R2UR UR9, R19 ;  /* 0x00000000130972ca */ /* 0x000fe400000e0000 */
[----:B------:R-:W-:Y:S02]  /*14a0*/  SEL R26, R26, R14, !P4 ;  /* 0x0000000e1a1a7207 */ /* 0x000fe40006000000 */
[----:B-1----:R-:W-:-:S05]  /*14b0*/  IADD3 R12, P0, PT, R12, UR4, RZ ;  /* 0x000000040c0c7c10 */ /* 0x002fca000ff1e0ff */
[----:B------:R-:W-:Y:S01]  /*14c0*/  IMAD.X R13, RZ, RZ, UR5, P0 ;  /* 0x00000005ff0d7e24 */ /* 0x000fe200080e06ff */
[----:B------:R-:W-:Y:S02]  /*14d0*/  IADD3 R14, P0, PT, R15, UR4, RZ ;  /* 0x000000040f0e7c10 */ /* 0x000fe4000ff1e0ff */
[C---:B------:R-:W-:Y:S02]  /*14e0*/  LOP3.LUT R22, R11.reuse, 0xff, RZ, 0xc0, !PT ;  /* 0x000000ff0b167812 */ /* 0x040fe400078ec0ff */
[----:B------:R-:W-:Y:S01]  /*14f0*/  LEA.HI R20, P2, R11, UR4, RZ, 0x8 ;  /* 0x000000040b147c11 */ /* 0x000fe2000f8540ff */
[----:B------:R-:W-:Y:S01]  /*1500*/  IMAD.X R15, RZ, RZ, UR5, P0 ;  /* 0x00000005ff0f7e24 */ /* 0x000fe200080e06ff */
[----:B------:R-:W-:Y:S01]  /*1510*/  R2UR UR10, R18 ;  /* 0x00000000120a72ca */ /* 0x000fe200000e0000 */
[----:B------:R1:W2:Y:S01]  /*1520*/  LDG.E.U8.CONSTANT R28, desc[UR6][R12.64] ;  /* 0x000000060c1c7981 */ /* 0x0002a2000c1e9100 */
[----:B------:R-:W-:Y:S01]  /*1530*/  R2UR UR11, R19 ;  /* 0x00000000130b72ca */ /* 0x000fe200000e0000 */
[----:B------:R-:W-:Y:S01]  /*1540*/  IMAD.X R21, RZ, RZ, UR5, P2 ;  /* 0x00000005ff157e24 */ /* 0x000fe200090e06ff */
[----:B------:R-:W-:Y:S01]  /*1550*/  IADD3 R22, P0, PT, R22, UR4, RZ ;  /* 0x0000000416167c10 */ /* 0x000fe2000ff1e0ff */
[----:B0-----:R-:W2:Y:S01]  /*1560*/  LDG.E.U8.CONSTANT R11, desc[UR8][R14.64] ;  /* 0x000000080e0b7981 */ /* 0x001ea2000c1e9100 */
[----:B------:R-:W-:-:S02]  /*1570*/  R2UR UR12, R18 ;  /* 0x00000000120c72ca */ /* 0x000fc400000e0000 */
[----:B------:R-:W-:Y:S01]  /*1580*/  R2UR UR13, R19 ;  /* 0x00000000130d72ca */ /* 0x000fe200000e0000 */
[----:B------:R-:W-:Y:S01]  /*1590*/  IMAD.X R23, RZ, RZ, UR5, P0 ;  /* 0x00000005ff177e24 */ /* 0x000fe200080e06ff */
[----:B------:R-:W3:Y:S01]  /*15a0*/  LDG.E.U8.CONSTANT R20, desc[UR6][R20.64] ;  /* 0x0000000614147981 */ /* 0x000ee2000c1e9100 */
[----:B-1----:R-:W-:-:S04]  /*15b0*/  VIADD R13, R26, 0xffffffff ;  /* 0xffffffff1a0d7836 */ /* 0x002fc80000000000 */
[----:B------:R-:W-:Y:S01]  /*15c0*/  IMAD.WIDE.U32 R12, R13, 0x4, R6 ;  /* 0x000000040d0c7825 */ /* 0x000fe200078e0006 */
[----:B------:R-:W4:Y:S05]  /*15d0*/  LDG.E.U8.CONSTANT R22, desc[UR10][R22.64] ;  /* 0x0000000a16167981 */ /* 0x000f2a000c1e9100 */
[----:B------:R-:W5:Y:S01]  /*15e0*/  LDG.E.CONSTANT R12, desc[UR12][R12.64] ;  /* 0x0000000c0c0c7981 */ /* 0x000f62000c1e9900 */
[----:B--2---:R-:W-:-:S04]  /*15f0*/  IMAD R11, R11, 0x100, R28 ;  /* 0x000001000b0b7824 */ /* 0x004fc800078e021c */
[----:B---3--:R-:W-:-:S04]  /*1600*/  IMAD R11, R20, 0x10000, R11 ;  /* 0x00010000140b7824 */ /* 0x008fc800078e020b */
[----:B----4-:R-:W-:-:S05]  /*1610*/  IMAD R11, R22, 0x1000000, R11 ;  /* 0x01000000160b7824 */ /* 0x010fca00078e020b */
[----:B-----5:R-:W-:-:S07]  /*1620*/  LOP3.LUT R11, R11, R12, RZ, 0x3c, !PT ;  /* 0x0000000c0b0b7212 */ /* 0x020fce00078e3cff */
.L_x_18:
[----:B------:R-:W-:Y:S05]  /*1630*/  BSYNC.RECONVERGENT B1 ;  /* 0x0000000000017941 */ /* 0x000fea0003800200 */
.L_x_16:
[----:B------:R-:W-:Y:S01]  /*1640*/  R2UR UR4, R18 ;  /* 0x00000000120472ca */ /* 0x000fe200000e0000 */
[----:B------:R-:W-:Y:S01]  /*1650*/  IMAD.IADD R13, R27, 0x1, -R2 ;  /* 0x000000011b0d7824 */ /* 0x000fe200078e0a02 */
[----:B------:R-:W-:-:S03]  /*1660*/  R2UR UR5, R19 ;  /* 0x00000000130572ca */ /* 0x000fc600000e0000 */
[----:B------:R-:W-:-:S10]  /*1670*/  IMAD.WIDE.U32 R12, R13, 0x4, R4 ;  /* 0x000000040d0c7825 */ /* 0x000fd400078e0004 */
[----:B------:R-:W0:Y:S01]  /*1680*/  LD.E R12, desc[UR4][R12.64+0x10] ;  /* 0x000010040c0c7980 */ /* 0x000e22000c101900 */
[----:B------:R-:W-:-:S05]  /*1690*/  VIADD R3, R3, 0x2 ;  /* 0x0000000203037836 */ /* 0x000fca0000000000 */
[----:B------:R-:W-:Y:S02]  /*16a0*/  ISETP.GE.U32.AND P0, PT, R3, R10, PT ;  /* 0x0000000a0300720c */ /* 0x000fe40003f06070 */
[----:B0-----:R-:W-:-:S05]  /*16b0*/  LOP3.LUT R11, R12, R11, RZ, 0x3c, !PT ;  /* 0x0000000b0c0b7212 */ /* 0x001fca00078e3cff */
[----:B------:R0:W-:Y:S06]  /*16c0*/  ST.E desc[UR4][R24.64+0x14], R11 ;  /* 0x0000140b18007985 */ /* 0x0001ec000c101904 */
[----:B------:R-:W-:Y:S05]  /*16d0*/  @!P0 BRA `(.L_x_19) ;  /* 0xfffffff000ac8947 */ /* 0x000fea000383ffff */
.L_x_7:
[----:B------:R-:W-:Y:S05]  /*16e0*/  BSYNC.RECONVERGENT B0 ;  /* 0x0000000000007941 */ /* 0x000fea0003800200 */
.L_x_2:
[----:B------:R-:W1:Y:S01]  /*16f0*/  S2R R2, SR_TID.X ;  /* 0x0000000000027919 */ /* 0x000e620000002100 */
[----:B------:R-:W-:Y:S01]  /*1700*/  ISETP.GT.AND P0, PT, R0, 0x7f, PT ;  /* 0x0000007f0000780c */ /* 0x000fe20003f04270 */
[----:B------:R-:W-:Y:S01]  /*1710*/  BSSY.RECONVERGENT B0, `(.L_x_20) ;  /* 0x0000167000007945 */ /* 0x000fe20003800200 */
[----:B------:R-:W-:-:S11]  /*1720*/  VIADD R22, R1, 0x10 ;  /* 0x0000001001167836 */ /* 0x000fd60000000000 */
[----:B------:R-:W-:Y:S05]  /*1730*/  @P0 BRA `(.L_x_21) ;  /* 0x0000000000200947 */ /* 0x000fea0003800000 */
[----:B------:R-:W-:-:S13]  /*1740*/  ISETP.NE.AND P0, PT, R0, 0x10, PT ;  /* 0x000000100000780c */ /* 0x000fda0003f05270 */
[----:B------:R-:W-:Y:S05]  /*1750*/  @!P0 BRA `(.L_x_22) ;  /* 0x00000000007c8947 */ /* 0x000fea0003800000 */
[----:B------:R-:W-:-:S05]  /*1760*/  IMAD.MOV.U32 R3, RZ, RZ, -0x18 ;  /* 0xffffffe8ff037424 */ /* 0x000fca00078e00ff */
[----:B------:R-:W-:-:S05]  /*1770*/  VIADDMNMX.U32 R3, R0, R3, 0x9, PT ;  /* 0x0000000900037446 */ /* 0x000fca0003800003 */
[----:B------:R-:W-:-:S04]  /*1780*/  IMAD.SHL.U32 R3, R3, 0x4, RZ ;  /* 0x0000000403037824 */ /* 0x000fc800078e00ff */
[----:B------:R-:W2:Y:S02]  /*1790*/  LDC R6, c[0x2][R3+0x28] ;  /* 0x00800a0003067b82 */ /* 0x000ea40000000800 */
[----:B--2---:R-:W-:-:S04]  /*17a0*/  SHF.R.S32.HI R7, RZ, 0x1f, R6 ;  /* 0x0000001fff077819 */ /* 0x004fc80000011406 */
.L_x_121:
[----:B------:R-:W-:Y:S05]  /*17b0*/  BRX R6 -0x17c0                                         (*"BRANCH_TARGETS .L_x_23,.L_x_123,.L_x_24"*) ;  /* 0xffffffe806107949 */ /* 0x000fea000383ffff */
.L_x_21:
[----:B------:R-:W-:-:S13]  /*17c0*/  ISETP.NE.AND P0, PT, R0, 0x80, PT ;  /* 0x000000800000780c */ /* 0x000fda0003f05270 */
[----:B------:R-:W-:Y:S05]  /*17d0*/  @!P0 BRA `(.L_x_22) ;  /* 0x00000000005c8947 */ /* 0x000fea0003800000 */
[----:B------:R-:W-:-:S13]  /*17e0*/  ISETP.NE.AND P0, PT, R0, 0xc0, PT ;  /* 0x000000c00000780c */ /* 0x000fda0003f05270 */
[----:B------:R-:W-:Y:S05]  /*17f0*/  @!P0 BRA `(.L_x_23) ;  /* 0x00000000003c8947 */ /* 0x000fea0003800000 */
[----:B------:R-:W-:-:S13]  /*1800*/  ISETP.NE.AND P0, PT, R0, 0x100, PT ;  /* 0x000001000000780c */ /* 0x000fda0003f05270 */
[----:B------:R-:W-:Y:S05]  /*1810*/  @!P0 BRA `(.L_x_24) ;  /* 0x00000000001c8947 */ /* 0x000fea0003800000 */
.L_x_123:
[C---:B------:R-:W-:Y:S02]  /*1820*/  R2UR UR4, R18.reuse ;  /* 0x00000000120472ca */ /* 0x040fe400000e0000 */
[C---:B------:R-:W-:Y:S02]  /*1830*/  R2UR UR5, R19.reuse ;  /* 0x00000000130572ca */ /* 0x040fe400000e0000 */
[----:B------:R-:W-:Y:S02]  /*1840*/  R2UR UR6, R18 ;  /* 0x00000000120672ca */ /* 0x000fe400000e0000 */
[----:B------:R-:W-:-:S09]  /*1850*/  R2UR UR7, R19 ;  /* 0x00000000130772ca */ /* 0x000fd200000e0000 */
[----:B------:R2:W5:Y:S04]  /*1860*/  LD.E R23, desc[UR4][R16.64] ;  /* 0x0000000410177980 */ /* 0x000568000c101900 */
[----:B------:R2:W5:Y:S01]  /*1870*/  LD.E.64 R20, desc[UR6][R16.64+0x8] ;  /* 0x0000080610147980 */ /* 0x000562000c101b00 */
[----:B------:R-:W-:Y:S05]  /*1880*/  BRA `(.L_x_25) ;  /* 0x00000014003c7947 */ /* 0x000fea0003800000 */
.L_x_24:
[----:B------:R-:W-:Y:S01]  /*1890*/  R2UR UR4, R18 ;  /* 0x00000000120472ca */ /* 0x000fe200000e0000 */
[----:B------:R-:W-:Y:S01]  /*18a0*/  IMAD.MOV.U32 R3, RZ, RZ, 0xe ;  /* 0x0000000eff037424 */ /* 0x000fe200078e00ff */
[----:B------:R-:W-:Y:S01]  /*18b0*/  R2UR UR5, R19 ;  /* 0x00000000130572ca */ /* 0x000fe200000e0000 */
[----:B------:R-:W-:-:S12]  /*18c0*/  IMAD.MOV.U32 R23, RZ, RZ, 0xe ;  /* 0x0000000eff177424 */ /* 0x000fd800078e00ff */
[----:B------:R3:W-:Y:S01]  /*18d0*/  ST.E desc[UR4][R16.64], R3 ;  /* 0x0000000310007985 */ /* 0x0007e2000c101904 */
[----:B------:R-:W-:Y:S05]  /*18e0*/  BRA `(.L_x_26) ;  /* 0x00000000002c7947 */ /* 0x000fea0003800000 */
.L_x_23:
[----:B------:R-:W-:Y:S01]  /*18f0*/  R2UR UR4, R18 ;  /* 0x00000000120472ca */ /* 0x000fe200000e0000 */
[----:B------:R-:W-:Y:S01]  /*1900*/  IMAD.MOV.U32 R3, RZ, RZ, 0xc ;  /* 0x0000000cff037424 */ /* 0x000fe200078e00ff */
[----:B------:R-:W-:Y:S01]  /*1910*/  R2UR UR5, R19 ;  /* 0x00000000130572ca */ /* 0x000fe200000e0000 */
[----:B------:R-:W-:-:S12]  /*1920*/  IMAD.MOV.U32 R23, RZ, RZ, 0xc ;  /* 0x0000000cff177424 */ /* 0x000fd800078e00ff */
[----:B------:R2:W-:Y:S01]  /*1930*/  ST.E desc[UR4][R16.64], R3 ;  /* 0x0000000310007985 */ /* 0x0005e2000c101904 */
[----:B------:R-:W-:Y:S05]  /*1940*/  BRA `(.L_x_26) ;  /* 0x0000000000147947 */ /* 0x000fea0003800000 */
.L_x_22:
[----:B------:R-:W-:Y:S01]  /*1950*/  R2UR UR4, R18 ;  /* 0x00000000120472ca */ /* 0x000fe200000e0000 */
[----:B------:R-:W-:Y:S01]  /*1960*/  IMAD.MOV.U32 R3, RZ, RZ, 0xa ;  /* 0x0000000aff037424 */ /* 0x000fe200078e00ff */
[----:B------:R-:W-:Y:S01]  /*1970*/  R2UR UR5, R19 ;  /* 0x00000000130572ca */ /* 0x000fe200000e0000 */
[----:B------:R-:W-:-:S12]  /*1980*/  IMAD.MOV.U32 R23, RZ, RZ, 0xa ;  /* 0x0000000aff177424 */ /* 0x000fd800078e00ff */
[----:B------:R4:W-:Y:S02]  /*1990*/  ST.E desc[UR4][R16.64], R3 ;  /* 0x0000000310007985 */ /* 0x0009e4000c101904 */
.L_x_26:
[----:B------:R-:W-:Y:S01]  /*19a0*/  R2UR UR6, R18 ;  /* 0x00000000120672ca */ /* 0x000fe200000e0000 */
[----:B------:R-:W5:Y:S01]  /*19b0*/  LDCU UR4, c[0x0][0x388] ;  /* 0x00007100ff0477ac */ /* 0x000f620008000800 */
[----:B------:R-:W-:Y:S01]  /*19c0*/  R2UR UR7, R19 ;  /* 0x00000000130772ca */ /* 0x000fe200000e0000 */
[----:B------:R-:W0:Y:S01]  /*19d0*/  LDC.64 R26, c[0x0][0x380] ;  /* 0x0000e000ff1a7b82 */ /* 0x000e220000000a00 */
[----:B------:R-:W-:Y:S01]  /*19e0*/  IADD3 R20, P0, PT, R16, 0x10, RZ ;  /* 0x0000001010147810 */ /* 0x000fe20007f1e0ff */
[----:B------:R-:W-:Y:S01]  /*19f0*/  VIADD R0, R23, 0xfffffffa ;  /* 0xfffffffa17007836 */ /* 0x000fe20000000000 */
[----:B------:R-:W-:Y:S01]  /*1a00*/  BSSY.RECONVERGENT B1, `(.L_x_27) ;  /* 0x0000039000017945 */ /* 0x000fe20003800200 */
[----:B------:R-:W-:Y:S02]  /*1a10*/  IMAD.MOV.U32 R10, RZ, RZ, RZ ;  /* 0x000000ffff0a7224 */ /* 0x000fe400078e00ff */
[----:B------:R-:W-:Y:S01]  /*1a20*/  IMAD.X R21, RZ, RZ, R17, P0 ;  /* 0x000000ffff157224 */ /* 0x000fe200000e0611 */
[----:B------:R-:W-:-:S02]  /*1a30*/  LOP3.LUT R29, R0, 0x2, RZ, 0xc0, !PT ;  /* 0x00000002001d7812 */ /* 0x000fc400078ec0ff */
[----:B--234-:R-:W-:-:S03]  /*1a40*/  LOP3.LUT R3, R0, 0xc, RZ, 0xc0, !PT ;  /* 0x0000000c00037812 */ /* 0x01cfc600078ec0ff */
[----:B------:R2:W-:Y:S01]  /*1a50*/  ST.E.64 desc[UR6][R16.64+0x8], R20 ;  /* 0x0000081410007985 */ /* 0x0005e2000c101b06 */
[----:B-----5:R-:W-:-:S06]  /*1a60*/  USHF.R.U32.HI UR4, URZ, 0x1, UR4 ;  /* 0x00000001ff047899 */ /* 0x020fcc0008011604 */
[----:B0-----:R-:W-:-:S05]  /*1a70*/  IADD3 R26, P0, PT, R26, UR4, RZ ;  /* 0x000000041a1a7c10 */ /* 0x001fca000ff1e0ff */
[----:B--2---:R-:W-:-:S08]  /*1a80*/  IMAD.X R27, RZ, RZ, R27, P0 ;  /* 0x000000ffff1b7224 */ /* 0x004fd000000e061b */
.L_x_28:
[C---:B------:R-:W-:Y:S02]  /*1a90*/  R2UR UR4, R18.reuse ;  /* 0x00000000120472ca */ /* 0x040fe400000e0000 */
[C---:B------:R-:W-:Y:S02]  /*1aa0*/  R2UR UR5, R19.reuse ;  /* 0x00000000130572ca */ /* 0x040fe400000e0000 */
[----:B------:R-:W-:Y:S02]  /*1ab0*/  R2UR UR6, R18 ;  /* 0x00000000120672ca */ /* 0x000fe400000e0000 */
[----:B------:R-:W-:Y:S02]  /*1ac0*/  R2UR UR7, R19 ;  /* 0x00000000130772ca */ /* 0x000fe400000e0000 */
[----:B------:R-:W-:Y:S02]  /*1ad0*/  LEA R6, P0, R10, R26, 0x2 ;  /* 0x0000001a0a067211 */ /* 0x000fe400078010ff */
[----:B------:R-:W-:-:S02]  /*1ae0*/  R2UR UR8, R18 ;  /* 0x00000000120872ca */ /* 0x000fc400000e0000 */
[C---:B------:R-:W-:Y:S01]  /*1af0*/  R2UR UR9, R19.reuse ;  /* 0x00000000130972ca */ /* 0x040fe200000e0000 */
[----:B------:R-:W-:Y:S01]  /*1b00*/  IMAD.X R7, RZ, RZ, R27, P0 ;  /* 0x000000ffff077224 */ /* 0x000fe200000e061b */
[C---:B------:R-:W-:Y:S02]  /*1b10*/  R2UR UR10, R18.reuse ;  /* 0x00000000120a72ca */ /* 0x040fe400000e0000 */
[----:B------:R-:W-:Y:S02]  /*1b20*/  R2UR UR11, R19 ;  /* 0x00000000130b72ca */ /* 0x000fe400000e0000 */
[----:B0-----:R-:W2:Y:S04]  /*1b30*/  LDG.E.U8 R8, desc[UR4][R6.64] ;  /* 0x0000000406087981 */ /* 0x001ea8000c1e1100 */
        /* <DEDUP_REMOVED lines=18> */
[----:B------:R-:W3:Y:S04]  /*1c60*/  LDG.E.U8 R12, desc[UR6][R6.64+0x8] ;  /* 0x00000806060c7981 */ /* 0x000ee8000c1e1100 */
[----:B0-----:R-:W3:Y:S04]  /*1c70*/  LDG.E.U8 R13, desc[UR8][R6.64+0x9] ;  /* 0x00000908060d7981 */ /* 0x001ee8000c1e1100 */
[----:B------:R-:W4:Y:S04]  /*1c80*/  LDG.E.U8 R15, desc[UR10][R6.64+0xa] ;  /* 0x00000a0a060f7981 */ /* 0x000f28000c1e1100 */
[----:B------:R-:W5:Y:S01]  /*1c90*/  LDG.E.U8 R25, desc[UR12][R6.64+0xb] ;  /* 0x00000b0c06197981 */ /* 0x000f62000c1e1100 */
[----:B---3--:R-:W-:-:S04]  /*1ca0*/  IMAD R12, R13, 0x100, R12 ;  /* 0x000001000d0c7824 */ /* 0x008fc800078e020c */
[----:B----4-:R-:W-:-:S04]  /*1cb0*/  IMAD R12, R15, 0x10000, R12 ;  /* 0x000100000f0c7824 */ /* 0x010fc800078e020c */
[----:B-----5:R-:W-:-:S05]  /*1cc0*/  IMAD R25, R25, 0x1000000, R12 ;  /* 0x0100000019197824 */ /* 0x020fca00078e020c */
[----:B------:R0:W-:Y:S04]  /*1cd0*/  ST.E desc[UR4][R8.64+0x18], R25 ;  /* 0x0000181908007985 */ /* 0x0001e8000c101904 */
[----:B--2---:R-:W2:Y:S04]  /*1ce0*/  LDG.E.U8 R11, desc[UR6][R6.64+0xc] ;  /* 0x00000c06060b7981 */ /* 0x004ea8000c1e1100 */
[----:B------:R-:W2:Y:S04]  /*1cf0*/  LDG.E.U8 R12, desc[UR8][R6.64+0xd] ;  /* 0x00000d08060c7981 */ /* 0x000ea8000c1e1100 */
[----:B------:R-:W3:Y:S04]  /*1d00*/  LDG.E.U8 R14, desc[UR10][R6.64+0xe] ;  /* 0x00000e0a060e7981 */ /* 0x000ee8000c1e1100 */
[----:B------:R-:W4:Y:S01]  /*1d10*/  LDG.E.U8 R24, desc[UR12][R6.64+0xf] ;  /* 0x00000f0c06187981 */ /* 0x000f22000c1e1100 */
[----:B------:R-:W-:-:S05]  /*1d20*/  VIADD R10, R10, 0x4 ;  /* 0x000000040a0a7836 */ /* 0x000fca0000000000 */
[----:B------:R-:W-:Y:S01]  /*1d30*/  ISETP.NE.AND P0, PT, R10, R3, PT ;  /* 0x000000030a00720c */ /* 0x000fe20003f05270 */
[----:B--2---:R-:W-:-:S04]  /*1d40*/  IMAD R11, R12, 0x100, R11 ;  /* 0x000001000c0b7824 */ /* 0x004fc800078e020b */
[----:B---3--:R-:W-:-:S04]  /*1d50*/  IMAD R11, R14, 0x10000, R11 ;  /* 0x000100000e0b7824 */ /* 0x008fc800078e020b */
[----:B----4-:R-:W-:-:S05]  /*1d60*/  IMAD R11, R24, 0x1000000, R11 ;  /* 0x01000000180b7824 */ /* 0x010fca00078e020b */
[----:B------:R0:W-:Y:S01]  /*1d70*/  ST.E desc[UR4][R8.64+0x1c], R11 ;  /* 0x00001c0b08007985 */ /* 0x0001e2000c101904 */
[----:B------:R-:W-:Y:S05]  /*1d80*/  @P0 BRA `(.L_x_28) ;  /* 0xfffffffc00400947 */ /* 0x000fea000383ffff */
[----:B------:R-:W-:Y:S05]  /*1d90*/  BSYNC.RECONVERGENT B1 ;  /* 0x0000000000017941 */ /* 0x000fea0003800200 */
.L_x_27:
[----:B------:R-:W2:Y:S01]  /*1da0*/  I2F.U32.RP R6, R0 ;  /* 0x0000000000067306 */ /* 0x000ea20000209000 */
[----:B------:R-:W-:Y:S01]  /*1db0*/  ISETP.NE.AND P0, PT, R29, RZ, PT ;  /* 0x000000ff1d00720c */ /* 0x000fe20003f05270 */
[----:B------:R-:W-:Y:S01]  /*1dc0*/  IMAD.MOV R15, RZ, RZ, -R0 ;  /* 0x000000ffff0f7224 */ /* 0x000fe200078e0a00 */
[----:B------:R-:W-:-:S05]  /*1dd0*/  ISETP.NE.U32.AND P1, PT, R0, RZ, PT ;  /* 0x000000ff0000720c */ /* 0x000fca0003f25070 */
[----:B--2---:R-:W2:Y:S02]  /*1de0*/  MUFU.RCP R6, R6 ;  /* 0x0000000600067308 */ /* 0x004ea40000001000 */
[----:B--2---:R-:W-:-:S06]  /*1df0*/  VIADD R10, R6, 0xffffffe ;  /* 0x0ffffffe060a7836 */ /* 0x004fcc0000000000 */
[----:B0-----:R-:W0:Y:S02]  /*1e00*/  F2I.FTZ.U32.TRUNC.NTZ R11, R10 ;  /* 0x0000000a000b7305 */ /* 0x001e24000021f000 */
[----:B0-----:R-:W-:Y:S01]  /*1e10*/  IMAD R15, R15, R11, RZ ;  /* 0x0000000b0f0f7224 */ /* 0x001fe200078e02ff */
[----:B------:R-:W-:Y:S06]  /*1e20*/  @!P0 BRA `(.L_x_29) ;  /* 0x0000000000688947 */ /* 0x000fec0003800000 */
[----:B------:R-:W-:Y:S01]  /*1e30*/  BSSY.RECONVERGENT B1, `(.L_x_29) ;  /* 0x0000019000017945 */ /* 0x000fe20003800200 */
[----:B------:R-:W-:-:S07]  /*1e40*/  IMAD.MOV.U32 R12, RZ, RZ, RZ ;  /* 0x000000ffff0c7224 */ /* 0x000fce00078e00ff */
.L_x_30:
        /* <DEDUP_REMOVED lines=24> */
.L_x_29:
[----:B------:R-:W-:Y:S01]  /*1fd0*/  IMAD.MOV.U32 R10, RZ, RZ, RZ ;  /* 0x000000ffff0a7224 */ /* 0x000fe200078e00ff */
[----:B0-----:R-:W-:Y:S02]  /*1fe0*/  LEA R8, R23, 0x4, 0x2 ;  /* 0x0000000417087811 */ /* 0x001fe400078e10ff */
[----:B------:R-:W-:Y:S01]  /*1ff0*/  LOP3.LUT R7, RZ, R0, RZ, 0x33, !PT ;  /* 0x00000000ff077212 */ /* 0x000fe200078e33ff */
[----:B------:R-:W-:-:S07]  /*2000*/  IMAD.HI.U32 R6, R11, R15, R10 ;  /* 0x0000000f0b067227 */ /* 0x000fce00078e000a */
.L_x_37:
        /* <DEDUP_REMOVED lines=9> */
[----:B---3--:R0:W5:Y:S10]  /*20a0*/  LD.E R9, desc[UR4][R10.64+0x10] ;  /* 0x000010040a097980 */ /* 0x008174000c101900 */
        /* <DEDUP_REMOVED lines=8> */
[----:B------:R-:W2:Y:S01]  /*2130*/  LDCU.64 UR4, c[0x4][0x8] ;  /* 0x01000100ff0477ac */ /* 0x000ea20008000a00 */
[----:B------:R-:W3:Y:S01]  /*2140*/  LDC.64 R26, c[0x4][0x28] ;  /* 0x01000a00ff1a7b82 */ /* 0x000ee20000000a00 */
[----:B------:R-:W-:Y:S02]  /*2150*/  R2UR UR6, R18 ;  /* 0x00000000120672ca */ /* 0x000fe400000e0000 */
[----:B------:R-:W-:Y:S02]  /*2160*/  R2UR UR7, R19 ;  /* 0x00000000130772ca */ /* 0x000fe400000e0000 */
[----:B0-----:R-:W0:Y:S02]  /*2170*/  MUFU.RCP R12, R12 ;  /* 0x0000000c000c7308 */ /* 0x001e240000001000 */
[----:B0-----:R-:W-:Y:S01]  /*2180*/  VIADD R10, R12, 0xffffffe ;  /* 0x0ffffffe0c0a7836 */ /* 0x001fe20000000000 */
[----:B-----5:R-:W-:-:S05]  /*2190*/  SHF.R.U32.HI R12, RZ, 0x10, R9 ;  /* 0x00000010ff0c7819 */ /* 0x020fca0000011609 */
[----:B------:R0:W4:Y:S02]  /*21a0*/  F2I.FTZ.U32.TRUNC.NTZ R11, R10 ;  /* 0x0000000a000b7305 */ /* 0x000124000021f000 */
[----:B0-----:R-:W-:Y:S02]  /*21b0*/  IMAD.MOV.U32 R10, RZ, RZ, RZ ;  /* 0x000000ffff0a7224 */ /* 0x001fe400078e00ff */
[----:B----4-:R-:W-:-:S04]  /*21c0*/  IMAD R13, R13, R11, RZ ;  /* 0x0000000b0d0d7224 */ /* 0x010fc800078e02ff */
[----:B------:R-:W-:Y:S01]  /*21d0*/  IMAD.HI.U32 R14, R11, R13, R10 ;  /* 0x0000000d0b0e7227 */ /* 0x000fe200078e000a */
[----:B------:R-:W-:-:S04]  /*21e0*/  SHF.R.U32.HI R10, RZ, 0x8, R9 ;  /* 0x00000008ff0a7819 */ /* 0x000fc80000011609 */
[----:B------:R-:W-:Y:S01]  /*21f0*/  LOP3.LUT R10, R10, 0xff, RZ, 0xc0, !PT ;  /* 0x000000ff0a0a7812 */ /* 0x000fe200078ec0ff */
[----:B------:R-:W-:-:S03]  /*2200*/  IMAD.HI.U32 R25, R14, R3, RZ ;  /* 0x000000030e197227 */ /* 0x000fc600078e00ff */
[----:B--2---:R-:W-:Y:S01]  /*2210*/  IADD3 R10, P2, PT, R10, UR4, RZ ;  /* 0x000000040a0a7c10 */ /* 0x004fe2000ff5e0ff */
        /* <DEDUP_REMOVED lines=8> */
[----:B------:R-:W-:Y:S01]  /*22a0*/  ISETP.GE.U32.AND P2, PT, R13, R0, PT ;  /* 0x000000000d00720c */ /* 0x000fe20003f46070 */
[----:B------:R-:W-:Y:S01]  /*22b0*/  @P0 VIADD R25, R25, 0x1 ;  /* 0x0000000119190836 */ /* 0x000fe20000000000 */
[----:B------:R-:W-:Y:S02]  /*22c0*/  IADD3 R12, P0, PT, R12, UR4, RZ ;  /* 0x000000040c0c7c10 */ /* 0x000fe4000ff1e0ff */
[----:B------:R-:W-:Y:S02]  /*22d0*/  R2UR UR8, R18 ;  /* 0x00000000120872ca */ /* 0x000fe400000e0000 */
[----:B------:R-:W-:Y:S01]  /*22e0*/  R2UR UR9, R19 ;  /* 0x00000000130972ca */ /* 0x000fe200000e0000 */
[----:B------:R-:W-:Y:S01]  /*22f0*/  IMAD.X R13, RZ, RZ, UR5, P0 ;  /* 0x00000005ff0d7e24 */ /* 0x000fe200080e06ff */
[C---:B------:R-:W-:Y:S02]  /*2300*/  LOP3.LUT R24, R9.reuse, 0xff, RZ, 0xc0, !PT ;  /* 0x000000ff09187812 */ /* 0x040fe400078ec0ff */
[----:B------:R-:W-:-:S02]  /*2310*/  LEA.HI R14, P3, R9, UR4, RZ, 0x8 ;  /* 0x00000004090e7c11 */ /* 0x000fc4000f8740ff */
[----:B------:R-:W-:Y:S01]  /*2320*/  R2UR UR10, R18 ;  /* 0x00000000120a72ca */ /* 0x000fe200000e0000 */
[----:B------:R-:W-:Y:S01]  /*2330*/  @P2 VIADD R25, R25, 0x1 ;  /* 0x0000000119192836 */ /* 0x000fe20000000000 */
[----:B------:R-:W-:Y:S01]  /*2340*/  R2UR UR11, R19 ;  /* 0x00000000130b72ca */ /* 0x000fe200000e0000 */
[----:B------:R-:W2:Y:S01]  /*2350*/  LDG.E.U8.CONSTANT R13, desc[UR6][R12.64] ;  /* 0x000000060c0d7981 */ /* 0x000ea2000c1e9100 */
[----:B------:R-:W-:Y:S01]  /*2360*/  @!P4 LOP3.LUT R25, RZ, R0, RZ, 0x33, !PT ;  /* 0x00000000ff19c212 */ /* 0x000fe200078e33ff */
[----:B------:R-:W-:Y:S01]  /*2370*/  IMAD.X R15, RZ, RZ, UR5, P3 ;  /* 0x00000005ff0f7e24 */ /* 0x000fe200098e06ff */
[----:B------:R-:W-:Y:S02]  /*2380*/  IADD3 R24, P0, PT, R24, UR4, RZ ;  /* 0x0000000418187c10 */ /* 0x000fe4000ff1e0ff */
[----:B------:R-:W-:Y:S01]  /*2390*/  R2UR UR12, R18 ;  /* 0x00000000120c72ca */ /* 0x000fe200000e0000 */
[----:B0-----:R-:W-:Y:S01]  /*23a0*/  VIADD R11, R25, 0xffffffff ;  /* 0xffffffff190b7836 */ /* 0x001fe20000000000 */
[----:B------:R-:W-:Y:S01]  /*23b0*/  R2UR UR13, R19 ;  /* 0x00000000130d72ca */ /* 0x000fe200000e0000 */
[----:B------:R-:W-:Y:S01]  /*23c0*/  IMAD.X R25, RZ, RZ, UR5, P0 ;  /* 0x00000005ff197e24 */ /* 0x000fe200080e06ff */
[----:B------:R-:W4:Y:S01]  /*23d0*/  LDG.E.U8.CONSTANT R15, desc[UR8][R14.64] ;  /* 0x000000080e0f7981 */ /* 0x000f22000c1e9100 */
[----:B---3--:R-:W-:-:S04]  /*23e0*/  IMAD.WIDE.U32 R10, R11, 0x4, R26 ;  /* 0x000000040b0a7825 */ /* 0x008fc800078e001a */
[----:B------:R-:W3:Y:S06]  /*23f0*/  LDG.E.U8.CONSTANT R25, desc[UR10][R24.64] ;  /* 0x0000000a18197981 */ /* 0x000eec000c1e9100 */
[----:B------:R-:W3:Y:S01]  /*2400*/  LDG.E.CONSTANT R11, desc[UR12][R10.64] ;  /* 0x0000000c0a0b7981 */ /* 0x000ee2000c1e9900 */
[----:B--2---:R-:W-:-:S04]  /*2410*/  IMAD R28, R13, 0x100, R28 ;  /* 0x000001000d1c7824 */ /* 0x004fc800078e021c */
[----:B----4-:R-:W-:-:S04]  /*2420*/  IMAD R28, R15, 0x10000, R28 ;  /* 0x000100000f1c7824 */ /* 0x010fc800078e021c */
[----:B---3--:R-:W-:-:S05]  /*2430*/  IMAD R28, R25, 0x1000000, R28 ;  /* 0x01000000191c7824 */ /* 0x008fca00078e021c */
[----:B------:R-:W-:Y:S01]  /*2440*/  LOP3.LUT R9, R28, R11, RZ, 0x3c, !PT ;  /* 0x0000000b1c097212 */ /* 0x000fe200078e3cff */
[----:B------:R-:W-:Y:S06]  /*2450*/  BRA `(.L_x_33) ;  /* 0x0000000000847947 */ /* 0x000fec0003800000 */
.L_x_32:
        /* <DEDUP_REMOVED lines=33> */
.L_x_33:
[----:B------:R-:W-:Y:S05]  /*2670*/  BSYNC.RECONVERGENT B1 ;  /* 0x0000000000017941 */ /* 0x000fea0003800200 */
.L_x_31:
[----:B------:R-:W-:Y:S01]  /*2680*/  R2UR UR4, R18 ;  /* 0x00000000120472ca */ /* 0x000fe200000e0000 */
[----:B------:R-:W-:Y:S01]  /*2690*/  IMAD.IADD R11, R3, 0x1, -R0 ;  /* 0x00000001030b7824 */ /* 0x000fe200078e0a00 */
[----:B------:R-:W-:-:S03]  /*26a0*/  R2UR UR5, R19 ;  /* 0x00000000130572ca */ /* 0x000fc600000e0000 */
[----:B------:R-:W-:-:S10]  /*26b0*/  IMAD.WIDE.U32 R10, R11, 0x4, R16 ;  /* 0x000000040b0a7825 */ /* 0x000fd400078e0010 */
[----:B------:R0:W2:Y:S01]  /*26c0*/  LD.E R10, desc[UR4][R10.64+0x10] ;  /* 0x000010040a0a7980 */ /* 0x0000a2000c101900 */
[----:B------:R-:W3:Y:S01]  /*26d0*/  I2F.U32.RP R14, R0 ;  /* 0x00000000000e7306 */ /* 0x000ee20000209000 */
[----:B------:R-:W-:Y:S01]  /*26e0*/  IMAD.MOV R15, RZ, RZ, -R0 ;  /* 0x000000ffff0f7224 */ /* 0x000fe200078e0a00 */
[----:B------:R-:W-:Y:S01]  /*26f0*/  ISETP.NE.U32.AND P4, PT, R0, RZ, PT ;  /* 0x000000ff0000720c */ /* 0x000fe20003f85070 */
[----:B------:R-:W-:Y:S01]  /*2700*/  IMAD.MOV.U32 R12, RZ, RZ, RZ ;  /* 0x000000ffff0c7224 */ /* 0x000fe200078e00ff */
[----:B------:R-:W-:Y:S01]  /*2710*/  LOP3.LUT R25, RZ, R0, RZ, 0x33, !PT ;  /* 0x00000000ff197212 */ /* 0x000fe200078e33ff */
[C---:B------:R-:W-:Y:S01]  /*2720*/  VIADD R31, R3.reuse, 0x1 ;  /* 0x00000001031f7836 */ /* 0x040fe20000000000 */
[----:B------:R-:W-:Y:S01]  /*2730*/  BSSY.RECONVERGENT B1, `(.L_x_34) ;  /* 0x000005a000017945 */ /* 0x000fe20003800200 */
[----:B------:R-:W-:Y:S01]  /*2740*/  IMAD.WIDE.U32 R26, R3, 0x4, R16 ;  /* 0x00000004031a7825 */ /* 0x000fe200078e0010 */
[----:B---3--:R-:W3:Y:S03]  /*2750*/  MUFU.RCP R14, R14 ;  /* 0x0000000e000e7308 */ /* 0x008ee60000001000 */
[----:B---3--:R-:W-:-:S06]  /*2760*/  VIADD R13, R14, 0xffffffe ;  /* 0x0ffffffe0e0d7836 */ /* 0x008fcc0000000000 */
[----:B------:R-:W3:Y:S02]  /*2770*/  F2I.FTZ.U32.TRUNC.NTZ R13, R13 ;  /* 0x0000000d000d7305 */ /* 0x000ee4000021f000 */
[----:B---3--:R-:W-:-:S04]  /*2780*/  IMAD R15, R15, R13, RZ ;  /* 0x0000000d0f0f7224 */ /* 0x008fc800078e02ff */
        /* <DEDUP_REMOVED lines=17> */
[----:B------:R-:W2:Y:S01]  /*28a0*/  LDCU.64 UR4, c[0x4][0x8] ;  /* 0x01000100ff0477ac */ /* 0x000ea20008000a00 */
        /* <DEDUP_REMOVED lines=9> */
[----:B--2---:R-:W-:Y:S02]  /*2940*/  IADD3 R10, P0, PT, R10, UR4, RZ ;  /* 0x000000040a0a7c10 */ /* 0x004fe4000ff1e0ff */
        /* <DEDUP_REMOVED lines=19> */
.L_x_35:
[----:B------:R-:W2:Y:S01]  /*2a80*/  LDCU.64 UR4, c[0x4][0x8] ;  /* 0x01000100ff0477ac */ /* 0x000ea20008000a00 */
[--C-:B------:R-:W-:Y:S01]  /*2a90*/  SHF.R.U32.HI R10, RZ, 0x8, R9.reuse ;  /* 0x00000008ff0a7819 */ /* 0x100fe20000011609 */
[----:B------:R-:W-:Y:S01]  /*2aa0*/  @P0 VIADD R12, R12, 0x1 ;  /* 0x000000010c0c0836 */ /* 0x000fe20000000000 */
[----:B------:R-:W-:Y:S01]  /*2ab0*/  SHF.R.U32.HI R13, RZ, 0x10, R9 ;  /* 0x00000010ff0d7819 */ /* 0x000fe20000011609 */
[----:B------:R-:W3:Y:S01]  /*2ac0*/  LDC.64 R28, c[0x4][0x28] ;  /* 0x01000a00ff1c7b82 */ /* 0x000ee20000000a00 */
        /* <DEDUP_REMOVED lines=8> */
[----:B--2---:R-:W-:-:S05]  /*2b50*/  IADD3 R10, P0, PT, R10, UR4, RZ ;  /* 0x000000040a0a7c10 */ /* 0x004fca000ff1e0ff */
[----:B------:R-:W-:Y:S01]  /*2b60*/  IMAD.X R11, RZ, RZ, UR5, P0 ;  /* 0x00000005ff0b7e24 */ /* 0x000fe200080e06ff */
[----:B------:R-:W-:Y:S02]  /*2b70*/  IADD3 R12, P0, PT, R13, UR4, RZ ;  /* 0x000000040d0c7c10 */ /* 0x000fe4000ff1e0ff */
[C---:B------:R-:W-:Y:S02]  /*2b80*/  LOP3.LUT R24, R9.reuse, 0xff, RZ, 0xc0, !PT ;  /* 0x000000ff09187812 */ /* 0x040fe400078ec0ff */
[----:B------:R-:W-:Y:S01]  /*2b90*/  LEA.HI R14, P2, R9, UR4, RZ, 0x8 ;  /* 0x00000004090e7c11 */ /* 0x000fe2000f8540ff */
[----:B------:R-:W-:Y:S01]  /*2ba0*/  IMAD.X R13, RZ, RZ, UR5, P0 ;  /* 0x00000005ff0d7e24 */ /* 0x000fe200080e06ff */
[----:B------:R-:W-:Y:S01]  /*2bb0*/  R2UR UR10, R18 ;  /* 0x00000000120a72ca */ /* 0x000fe200000e0000 */
[----:B------:R2:W4:Y:S01]  /*2bc0*/  LDG.E.U8.CONSTANT R30, desc[UR6][R10.64] ;  /* 0x000000060a1e7981 */ /* 0x000522000c1e9100 */
[----:B------:R-:W-:Y:S01]  /*2bd0*/  R2UR UR11, R19 ;  /* 0x00000000130b72ca */ /* 0x000fe200000e0000 */
[----:B------:R-:W-:Y:S01]  /*2be0*/  IMAD.X R15, RZ, RZ, UR5, P2 ;  /* 0x00000005ff0f7e24 */ /* 0x000fe200090e06ff */
[----:B------:R-:W-:Y:S01]  /*2bf0*/  IADD3 R24, P0, PT, R24, UR4, RZ ;  /* 0x0000000418187c10 */ /* 0x000fe2000ff1e0ff */
[----:B0-----:R-:W4:Y:S01]  /*2c00*/  LDG.E.U8.CONSTANT R9, desc[UR8][R12.64] ;  /* 0x000000080c097981 */ /* 0x001f22000c1e9100 */
[----:B------:R-:W-:-:S02]  /*2c10*/  R2UR UR12, R18 ;  /* 0x00000000120c72ca */ /* 0x000fc400000e0000 */
[----:B------:R-:W-:Y:S01]  /*2c20*/  R2UR UR13, R19 ;  /* 0x00000000130d72ca */ /* 0x000fe200000e0000 */
[----:B------:R-:W5:Y:S01]  /*2c30*/  LDG.E.U8.CONSTANT R14, desc[UR6][R14.64] ;  /* 0x000000060e0e7981 */ /* 0x000f62000c1e9100 */
[----:B--2---:R-:W-:Y:S02]  /*2c40*/  VIADD R11, R25, 0xffffffff ;  /* 0xffffffff190b7836 */ /* 0x004fe40000000000 */
[----:B------:R-:W-:Y:S02]  /*2c50*/  IMAD.X R25, RZ, RZ, UR5, P0 ;  /* 0x00000005ff197e24 */ /* 0x000fe400080e06ff */
[----:B---3--:R-:W-:-:S03]  /*2c60*/  IMAD.WIDE.U32 R10, R11, 0x4, R28 ;  /* 0x000000040b0a7825 */ /* 0x008fc600078e001c */
[----:B------:R-:W2:Y:S04]  /*2c70*/  LDG.E.U8.CONSTANT R24, desc[UR10][R24.64] ;  /* 0x0000000a18187981 */ /* 0x000ea8000c1e9100 */
[----:B------:R-:W3:Y:S01]  /*2c80*/  LDG.E.CONSTANT R10, desc[UR12][R10.64] ;  /* 0x0000000c0a0a7981 */ /* 0x000ee2000c1e9900 */
[----:B----4-:R-:W-:-:S04]  /*2c90*/  IMAD R9, R9, 0x100, R30 ;  /* 0x0000010009097824 */ /* 0x010fc800078e021e */
[----:B-----5:R-:W-:-:S04]  /*2ca0*/  IMAD R9, R14, 0x10000, R9 ;  /* 0x000100000e097824 */ /* 0x020fc800078e0209 */
[----:B--2---:R-:W-:-:S05]  /*2cb0*/  IMAD R9, R24, 0x1000000, R9 ;  /* 0x0100000018097824 */ /* 0x004fca00078e0209 */
[----:B---3--:R-:W-:-:S07]  /*2cc0*/  LOP3.LUT R9, R9, R10, RZ, 0x3c, !PT ;  /* 0x0000000a09097212 */ /* 0x008fce00078e3cff */
.L_x_36:
[----:B------:R-:W-:Y:S05]  /*2cd0*/  BSYNC.RECONVERGENT B1 ;  /* 0x0000000000017941 */ /* 0x000fea0003800200 */
.L_x_34:
        /* <DEDUP_REMOVED lines=10> */
.L_x_25:
[----:B------:R-:W-:Y:S05]  /*2d80*/  BSYNC.RECONVERGENT B0 ;  /* 0x0000000000007941 */ /* 0x000fea0003800200 */
.L_x_20:
[----:B------:R-:W1:Y:S01]  /*2d90*/  LDCU.64 UR4, c[0x0][0x3a0] ;  /* 0x00007400ff0477ac */ /* 0x000e620008000a00 */
[C---:B------:R-:W-:Y:S02]  /*2da0*/  R2UR UR8, R18.reuse ;  /* 0x00000000120872ca */ /* 0x040fe400000e0000 */
[----:B0-----:R-:W-:Y:S02]  /*2db0*/  CS2R R10, SRZ ;  /* 0x00000000000a7805 */ /* 0x001fe4000001ff00 */
[C---:B------:R-:W-:Y:S02]  /*2dc0*/  R2UR UR9, R19.reuse ;  /* 0x00000000130972ca */ /* 0x040fe400000e0000 */
[C---:B------:R-:W-:Y:S02]  /*2dd0*/  R2UR UR10, R18.reuse ;  /* 0x00000000120a72ca */ /* 0x040fe400000e0000 */
[----:B------:R-:W-:Y:S02]  /*2de0*/  R2UR UR11, R19 ;  /* 0x00000000130b72ca */ /* 0x000fe400000e0000 */
[----:B------:R-:W-:-:S02]  /*2df0*/  R2UR UR14, R18 ;  /* 0x00000000120e72ca */ /* 0x000fc400000e0000 */
[C---:B------:R-:W-:Y:S02]  /*2e00*/  R2UR UR15, R19.reuse ;  /* 0x00000000130f72ca */ /* 0x040fe400000e0000 */
[C---:B------:R-:W-:Y:S02]  /*2e10*/  R2UR UR6, R18.reuse ;  /* 0x00000000120672ca */ /* 0x040fe400000e0000 */
[----:B------:R-:W-:Y:S02]  /*2e20*/  R2UR UR7, R19 ;  /* 0x00000000130772ca */ /* 0x000fe400000e0000 */
[----:B------:R-:W-:Y:S02]  /*2e30*/  R2UR UR16, R18 ;  /* 0x00000000121072ca */ /* 0x000fe400000e0000 */
[----:B-1----:R-:W-:Y:S02]  /*2e40*/  IADD3 R13, P0, PT, R2, UR4, RZ ;  /* 0x00000004020d7c10 */ /* 0x002fe4000ff1e0ff */
[----:B------:R-:W-:-:S02]  /*2e50*/  R2UR UR4, R18 ;  /* 0x00000000120472ca */ /* 0x000fc400000e0000 */
[C---:B------:R-:W-:Y:S01]  /*2e60*/  R2UR UR17, R19.reuse ;  /* 0x00000000131172ca */ /* 0x040fe200000e0000 */
[----:B------:R-:W-:Y:S01]  /*2e70*/  IMAD.X R28, RZ, RZ, UR5, P0 ;  /* 0x00000005ff1c7e24 */ /* 0x000fe200080e06ff */
[C---:B------:R-:W-:Y:S01]  /*2e80*/  R2UR UR5, R19.reuse ;  /* 0x00000000130572ca */ /* 0x040fe200000e0000 */
[----:B------:R-:W-:Y:S01]  /*2e90*/  IMAD.MOV.U32 R8, RZ, RZ, R13 ;  /* 0x000000ffff087224 */ /* 0x000fe200078e000d */
[C---:B------:R-:W-:Y:S01]  /*2ea0*/  R2UR UR12, R18.reuse ;  /* 0x00000000120c72ca */ /* 0x040fe200000e0000 */
[----:B---3--:R-:W-:Y:S01]  /*2eb0*/  IMAD.MOV.U32 R9, RZ, RZ, R28 ;  /* 0x000000ffff097224 */ /* 0x008fe200078e001c */
[C---:B------:R-:W-:Y:S02]  /*2ec0*/  R2UR UR13, R19.reuse ;  /* 0x00000000130d72ca */ /* 0x040fe400000e0000 */
[C---:B------:R-:W-:Y:S02]  /*2ed0*/  R2UR UR18, R18.reuse ;  /* 0x00000000121272ca */ /* 0x040fe400000e0000 */
[----:B------:R-:W-:Y:S01]  /*2ee0*/  R2UR UR19, R19 ;  /* 0x00000000131372ca */ /* 0x000fe200000e0000 */
[----:B------:R0:W-:Y:S01]  /*2ef0*/  STL.128 [R1+0x10], R8 ;  /* 0x0000100801007387 */ /* 0x0001e20000100c00 */
[----:B------:R-:W-:-:S02]  /*2f00*/  R2UR UR20, R18 ;  /* 0x00000000121472ca */ /* 0x000fc400000e0000 */
[----:B------:R-:W-:Y:S01]  /*2f10*/  R2UR UR21, R19 ;  /* 0x00000000131572ca */ /* 0x000fe200000e0000 */
[----:B-----5:R-:W3:Y:S04]  /*2f20*/  LD.E.U8 R2, desc[UR4][R20.64] ;  /* 0x0000000414027980 */ /* 0x020ee8000c101100 */
[----:B------:R-:W4:Y:S04]  /*2f30*/  LD.E.U8 R6, desc[UR8][R20.64+0x2] ;  /* 0x0000020814067980 */ /* 0x000f28000c101100 */
[----:B------:R-:W4:Y:S04]  /*2f40*/  LD.E.U8 R3, desc[UR6][R20.64+0x1] ;  /* 0x0000010614037980 */ /* 0x000f28000c101100 */
[----:B0-----:R-:W4:Y:S04]  /*2f50*/  LD.E.U8 R8, desc[UR10][R20.64+0x3] ;  /* 0x0000030a14087980 */ /* 0x001f28000c101100 */
[----:B------:R-:W4:Y:S04]  /*2f60*/  LD.E.U8 R10, desc[UR14][R20.64+0x5] ;  /* 0x0000050e140a7980 */ /* 0x000f28000c101100 */
[----:B------:R-:W4:Y:S04]  /*2f70*/  LD.E.U8 R11, desc[UR16][R20.64+0x6] ;  /* 0x00000610140b7980 */ /* 0x000f28000c101100 */
[----:B------:R-:W4:Y:S04]  /*2f80*/  LD.E.U8 R9, desc[UR12][R20.64+0x4] ;  /* 0x0000040c14097980 */ /* 0x000f28000c101100 */
[----:B------:R-:W4:Y:S01]  /*2f90*/  LD.E.U8 R14, desc[UR18][R20.64+0x7] ;  /* 0x00000712140e7980 */ /* 0x000f22000c101100 */
[----:B------:R-:W-:-:S02]  /*2fa0*/  SHF.R.U64 R7, R13, 0x10, R28 ;  /* 0x000000100d077819 */ /* 0x000fc4000000121c */
[----:B------:R-:W-:Y:S01]  /*2fb0*/  ISETP.GE.U32.AND P0, PT, R23, 0x2, PT ;  /* 0x000000021700780c */ /* 0x000fe20003f06070 */
[----:B------:R0:W5:Y:S01]  /*2fc0*/  LD.E.U8 R0, desc[UR20][R20.64+0x8] ;  /* 0x0000081414007980 */ /* 0x000162000c101100 */
[C-C-:B--2---:R-:W-:Y:S02]  /*2fd0*/  SHF.R.U64 R17, R13.reuse, 0x18, R28.reuse ;  /* 0x000000180d117819 */ /* 0x144fe4000000121c */
[----:B------:R-:W-:Y:S01]  /*2fe0*/  SHF.R.U64 R24, R13, 0x8, R28 ;  /* 0x000000080d187819 */ /* 0x000fe2000000121c */
[----:B------:R0:W5:Y:S01]  /*2ff0*/  LD.E.U8 R15, desc[UR6][R20.64+0x9] ;  /* 0x00000906140f7980 */ /* 0x000162000c101100 */
[----:B------:R-:W-:Y:S03]  /*3000*/  BSSY.RECONVERGENT B0, `(.L_x_38) ;  /* 0x00002ea000007945 */ /* 0x000fe60003800200 */
[----:B------:R0:W5:Y:S04]  /*3010*/  LD.E.U8 R25, desc[UR4][R20.64+0xa] ;  /* 0x00000a0414197980 */ /* 0x000168000c101100 */
[----:B------:R0:W5:Y:S04]  /*3020*/  LD.E.U8 R30, desc[UR8][R20.64+0xb] ;  /* 0x00000b08141e7980 */ /* 0x000168000c101100 */
[----:B------:R0:W5:Y:S04]  /*3030*/  LD.E.U8 R12, desc[UR10][R20.64+0xc] ;  /* 0x00000c0a140c7980 */ /* 0x000168000c101100 */
[----:B------:R0:W5:Y:S04]  /*3040*/  LD.E.U8 R16, desc[UR12][R20.64+0xd] ;  /* 0x00000d0c14107980 */ /* 0x000168000c101100 */
[----:B------:R0:W5:Y:S04]  /*3050*/  LD.E.U8 R26, desc[UR14][R20.64+0xe] ;  /* 0x00000e0e141a7980 */ /* 0x000168000c101100 */
[----:B------:R0:W5:Y:S01]  /*3060*/  LD.E.U8 R31, desc[UR16][R20.64+0xf] ;  /* 0x00000f10141f7980 */ /* 0x000162000c101100 */
[----:B---3--:R-:W-:-:S02]  /*3070*/  LOP3.LUT R2, R2, R13, RZ, 0x3c, !PT ;  /* 0x0000000d02027212 */ /* 0x008fc400078e3cff */
[--C-:B------:R-:W-:Y:S02]  /*3080*/  SHF.R.U32.HI R13, RZ, 0x8, R28.reuse ;  /* 0x00000008ff0d7819 */ /* 0x100fe4000001161c */
[----:B----4-:R-:W-:Y:S02]  /*3090*/  LOP3.LUT R7, R6, R7, RZ, 0x3c, !PT ;  /* 0x0000000706077212 */ /* 0x010fe400078e3cff */
[--C-:B------:R-:W-:Y:S02]  /*30a0*/  SHF.R.U32.HI R6, RZ, 0x10, R28.reuse ;  /* 0x00000010ff067819 */ /* 0x100fe4000001161c */
[----:B------:R-:W-:Y:S02]  /*30b0*/  LOP3.LUT R3, R3, R24, RZ, 0x3c, !PT ;  /* 0x0000001803037212 */ /* 0x000fe400078e3cff */
[----:B------:R-:W-:Y:S02]  /*30c0*/  LOP3.LUT R8, R8, R17, RZ, 0x3c, !PT ;  /* 0x0000001108087212 */ /* 0x000fe400078e3cff */
[----:B------:R-:W-:-:S02]  /*30d0*/  SHF.R.U32.HI R17, RZ, 0x18, R28 ;  /* 0x00000018ff117819 */ /* 0x000fc4000001161c */
[----:B------:R-:W-:Y:S02]  /*30e0*/  LOP3.LUT R10, R10, R13, RZ, 0x3c, !PT ;  /* 0x0000000d0a0a7212 */ /* 0x000fe400078e3cff */
[----:B------:R-:W-:Y:S02]  /*30f0*/  LOP3.LUT R13, R11, R6, RZ, 0x3c, !PT ;  /* 0x000000060b0d7212 */ /* 0x000fe400078e3cff */
[----:B------:R-:W-:Y:S02]  /*3100*/  LOP3.LUT R11, R9, R28, RZ, 0x3c, !PT ;  /* 0x0000001c090b7212 */ /* 0x000fe400078e3cff */
[----:B------:R-:W-:Y:S02]  /*3110*/  PRMT R6, R3, 0x7610, R6 ;  /* 0x0000761003067816 */ /* 0x000fe40000000006 */
[----:B------:R-:W-:Y:S02]  /*3120*/  LOP3.LUT R14, R14, R17, RZ, 0x3c, !PT ;  /* 0x000000110e0e7212 */ /* 0x000fe400078e3cff */
[----:B------:R-:W-:-:S02]  /*3130*/  PRMT R9, R10, 0x7610, R9 ;  /* 0x000076100a097816 */ /* 0x000fc40000000009 */
[----:B------:R-:W-:Y:S02]  /*3140*/  PRMT R3, R11, 0x7610, R3 ;  /* 0x000076100b037816 */ /* 0x000fe40000000003 */
[----:B------:R-:W-:Y:S02]  /*3150*/  PRMT R10, R13, 0x7610, R10 ;  /* 0x000076100d0a7816 */ /* 0x000fe4000000000a */
[----:B------:R-:W-:Y:S01]  /*3160*/  PRMT R11, R14, 0x7610, R11 ;  /* 0x000076100e0b7816 */ /* 0x000fe2000000000b */
[----:B0-----:R-:W-:Y:S06]  /*3170*/  @!P0 BRA `(.L_x_39) ;  /* 0x0000002c00488947 */ /* 0x001fec0003800000 */
[----:B------:R-:W-:-:S07]  /*3180*/  IMAD.MOV.U32 R24, RZ, RZ, 0x1 ;  /* 0x00000001ff187424 */ /* 0x000fce00078e00ff */
.L_x_42:
[----:B------:R-:W0:Y:S01]  /*3190*/  LDCU.64 UR4, c[0x4][0x8] ;  /* 0x01000100ff0477ac */ /* 0x000e220008000a00 */
[----:B-----5:R-:W-:Y:S02]  /*31a0*/  LOP3.LUT R15, R15, 0xff, RZ, 0xc0, !PT ;  /* 0x000000ff0f0f7812 */ /* 0x020fe400078ec0ff */
[----:B------:R-:W-:Y:S02]  /*31b0*/  R2UR UR8, R18 ;  /* 0x00000000120872ca */ /* 0x000fe400000e0000 */
[C---:B------:R-:W-:Y:S02]  /*31c0*/  R2UR UR9, R19.reuse ;  /* 0x00000000130972ca */ /* 0x040fe400000e0000 */
[----:B------:R-:W-:Y:S02]  /*31d0*/  LOP3.LUT R14, R16, 0xff, RZ, 0xc0, !PT ;  /* 0x000000ff100e7812 */ /* 0x000fe400078ec0ff */
[----:B------:R-:W-:Y:S02]  /*31e0*/  R2UR UR6, R18 ;  /* 0x00000000120672ca */ /* 0x000fe400000e0000 */
[----:B------:R-:W-:-:S02]  /*31f0*/  R2UR UR7, R19 ;  /* 0x00000000130772ca */ /* 0x000fc400000e0000 */
[----:B0-----:R-:W-:Y:S02]  /*3200*/  IADD3 R16, P0, PT, R15, UR4, RZ ;  /* 0x000000040f107c10 */ /* 0x001fe4000ff1e0ff */
[----:B------:R-:W-:Y:S02]  /*3210*/  IADD3 R14, P1, PT, R14, UR4, RZ ;  /* 0x000000040e0e7c10 */ /* 0x000fe4000ff3e0ff */
[----:B------:R-:W-:Y:S01]  /*3220*/  LOP3.LUT R6, R6, 0xff, RZ, 0xc0, !PT ;  /* 0x000000ff06067812 */ /* 0x000fe200078ec0ff */
[----:B------:R-:W-:Y:S01]  /*3230*/  IMAD.X R17, RZ, RZ, UR5, P0 ;  /* 0x00000005ff117e24 */ /* 0x000fe200080e06ff */
[----:B------:R-:W-:Y:S01]  /*3240*/  LOP3.LUT R25, R25, 0xff, RZ, 0xc0, !PT ;  /* 0x000000ff19197812 */ /* 0x000fe200078ec0ff */
[----:B------:R-:W-:Y:S01]  /*3250*/  IMAD.X R15, RZ, RZ, UR5, P1 ;  /* 0x00000005ff0f7e24 */ /* 0x000fe200088e06ff */
[----:B------:R-:W-:Y:S02]  /*3260*/  LOP3.LUT R26, R26, 0xff, RZ, 0xc0, !PT ;  /* 0x000000ff1a1a7812 */ /* 0x000fe400078ec0ff */
[----:B------:R-:W-:Y:S01]  /*3270*/  R2UR UR10, R18 ;  /* 0x00000000120a72ca */ /* 0x000fe200000e0000 */
[----:B------:R0:W2:Y:S01]  /*3280*/  LDG.E.U8.CONSTANT R33, desc[UR8][R16.64] ;  /* 0x0000000810217981 */ /* 0x0000a2000c1e9100 */
[----:B------:R-:W-:-:S02]  /*3290*/  R2UR UR11, R19 ;  /* 0x00000000130b72ca */ /* 0x000fc400000e0000 */
[----:B------:R-:W-:Y:S01]  /*32a0*/  IADD3 R6, P0, PT, R6, UR4, RZ ;  /* 0x0000000406067c10 */ /* 0x000fe2000ff1e0ff */
[----:B------:R1:W2:Y:S01]  /*32b0*/  LDG.E.U8.CONSTANT R32, desc[UR6][R14.64] ;  /* 0x000000060e207981 */ /* 0x0002a2000c1e9100 */
[----:B------:R-:W-:Y:S02]  /*32c0*/  LOP3.LUT R28, R7, 0xff, RZ, 0xc0, !PT ;  /* 0x000000ff071c7812 */ /* 0x000fe400078ec0ff */
[----:B------:R-:W-:Y:S01]  /*32d0*/  LOP3.LUT R10, R10, 0xff, RZ, 0xc0, !PT ;  /* 0x000000ff0a0a7812 */ /* 0x000fe200078ec0ff */
[----:B------:R-:W-:Y:S01]  /*32e0*/  IMAD.X R7, RZ, RZ, UR5, P0 ;  /* 0x00000005ff077e24 */ /* 0x000fe200080e06ff */
[----:B------:R-:W-:Y:S02]  /*32f0*/  IADD3 R28, P0, PT, R28, UR4, RZ ;  /* 0x000000041c1c7c10 */ /* 0x000fe4000ff1e0ff */
[----:B0-----:R-:W-:Y:S02]  /*3300*/  IADD3 R16, P1, PT, R25, UR4, RZ ;  /* 0x0000000419107c10 */ /* 0x001fe4000ff3e0ff */
[----:B------:R-:W-:-:S02]  /*3310*/  LOP3.LUT R13, R8, 0xff, RZ, 0xc0, !PT ;  /* 0x000000ff080d7812 */ /* 0x000fc400078ec0ff */
[----:B-1----:R-:W-:Y:S01]  /*3320*/  IADD3 R14, P2, PT, R26, UR4, RZ ;  /* 0x000000041a0e7c10 */ /* 0x002fe2000ff5e0ff */
[----:B------:R-:W-:Y:S01]  /*3330*/  IMAD.X R17, RZ, RZ, UR5, P1 ;  /* 0x00000005ff117e24 */ /* 0x000fe200088e06ff */
[----:B------:R-:W-:Y:S02]  /*3340*/  IADD3 R26, P1, PT, R10, UR4, RZ ;  /* 0x000000040a1a7c10 */ /* 0x000fe4000ff3e0ff */
[----:B------:R-:W-:Y:S01]  /*3350*/  LOP3.LUT R11, R11, 0xff, RZ, 0xc0, !PT ;  /* 0x000000ff0b0b7812 */ /* 0x000fe200078ec0ff */
[----:B------:R-:W-:Y:S01]  /*3360*/  IMAD.X R15, RZ, RZ, UR5, P2 ;  /* 0x00000005ff0f7e24 */ /* 0x000fe200090e06ff */
[C---:B------:R-:W-:Y:S01]  /*3370*/  R2UR UR12, R18.reuse ;  /* 0x00000000120c72ca */ /* 0x040fe200000e0000 */
[----:B------:R-:W-:Y:S01]  /*3380*/  IMAD.X R29, RZ, RZ, UR5, P0 ;  /* 0x00000005ff1d7e24 */ /* 0x000fe200080e06ff */
[----:B------:R-:W-:Y:S01]  /*3390*/  R2UR UR13, R19 ;  /* 0x00000000130d72ca */ /* 0x000fe200000e0000 */
[----:B------:R0:W3:Y:S01]  /*33a0*/  LDG.E.U8.CONSTANT R35, desc[UR10][R16.64] ;  /* 0x0000000a10237981 */ /* 0x0000e2000c1e9100 */
[----:B------:R-:W-:-:S02]  /*33b0*/  R2UR UR14, R18 ;  /* 0x00000000120e72ca */ /* 0x000fc400000e0000 */
[----:B------:R-:W-:Y:S01]  /*33c0*/  R2UR UR15, R19 ;  /* 0x00000000130f72ca */ /* 0x000fe200000e0000 */
[----:B------:R-:W4:Y:S01]  /*33d0*/  LDG.E.U8.CONSTANT R25, desc[UR6][R6.64] ;  /* 0x0000000606197981 */ /* 0x000f22000c1e9100 */
[----:B------:R-:W-:Y:S02]  /*33e0*/  LOP3.LUT R10, R30, 0xff, RZ, 0xc0, !PT ;  /* 0x000000ff1e0a7812 */ /* 0x000fe400078ec0ff */
[----:B------:R-:W-:Y:S01]  /*33f0*/  LOP3.LUT R8, R31, 0xff, RZ, 0xc0, !PT ;  /* 0x000000ff1f087812 */ /* 0x000fe200078ec0ff */
[----:B------:R-:W-:Y:S01]  /*3400*/  IMAD.X R27, RZ, RZ, UR5, P1 ;  /* 0x00000005ff1b7e24 */ /* 0x000fe200088e06ff */
[----:B------:R1:W3:Y:S01]  /*3410*/  LDG.E.U8.CONSTANT R34, desc[UR8][R14.64] ;  /* 0x000000080e227981 */ /* 0x0002e2000c1e9100 */
[----:B0-----:R-:W-:Y:S02]  /*3420*/  IADD3 R16, P0, PT, R13, UR4, RZ ;  /* 0x000000040d107c10 */ /* 0x001fe4000ff1e0ff */
[----:B------:R-:W-:Y:S01]  /*3430*/  LOP3.LUT R9, R9, 0xff, RZ, 0xc0, !PT ;  /* 0x000000ff09097812 */ /* 0x000fe200078ec0ff */
[----:B------:R-:W4:Y:S01]  /*3440*/  LDG.E.U8.CONSTANT R26, desc[UR12][R26.64] ;  /* 0x0000000c1a1a7981 */ /* 0x000f22000c1e9100 */
[----:B------:R-:W-:-:S02]  /*3450*/  IADD3 R10, P2, PT, R10, UR4, RZ ;  /* 0x000000040a0a7c10 */ /* 0x000fc4000ff5e0ff */
[----:B------:R-:W-:Y:S01]  /*3460*/  IADD3 R8, P3, PT, R8, UR4, RZ ;  /* 0x0000000408087c10 */ /* 0x000fe2000ff7e0ff */
[----:B------:R-:W4:Y:S01]  /*3470*/  LDG.E.U8.CONSTANT R29, desc[UR14][R28.64] ;  /* 0x0000000e1c1d7981 */ /* 0x000f22000c1e9100 */
[----:B-1----:R-:W-:Y:S01]  /*3480*/  IADD3 R14, P1, PT, R11, UR4, RZ ;  /* 0x000000040b0e7c10 */ /* 0x002fe2000ff3e0ff */
[----:B------:R-:W-:Y:S01]  /*3490*/  IMAD.X R17, RZ, RZ, UR5, P0 ;  /* 0x00000005ff117e24 */ /* 0x000fe200080e06ff */
[----:B------:R-:W-:Y:S01]  /*34a0*/  IADD3 R6, P0, PT, R9, UR4, RZ ;  /* 0x0000000409067c10 */ /* 0x000fe2000ff1e0ff */
[----:B------:R-:W-:Y:S02]  /*34b0*/  IMAD.X R11, RZ, RZ, UR5, P2 ;  /* 0x00000005ff0b7e24 */ /* 0x000fe400090e06ff */
[----:B------:R-:W-:Y:S01]  /*34c0*/  IMAD.X R15, RZ, RZ, UR5, P1 ;  /* 0x00000005ff0f7e24 */ /* 0x000fe200088e06ff */
[----:B------:R-:W4:Y:S01]  /*34d0*/  LDG.E.U8.CONSTANT R30, desc[UR14][R16.64] ;  /* 0x0000000e101e7981 */ /* 0x000f22000c1e9100 */
[----:B------:R-:W-:Y:S02]  /*34e0*/  IMAD.X R9, RZ, RZ, UR5, P3 ;  /* 0x00000005ff097e24 */ /* 0x000fe400098e06ff */
[----:B------:R-:W-:Y:S01]  /*34f0*/  IMAD.X R7, RZ, RZ, UR5, P0 ;  /* 0x00000005ff077e24 */ /* 0x000fe200080e06ff */
[----:B------:R0:W4:Y:S01]  /*3500*/  LDG.E.U8.CONSTANT R28, desc[UR10][R10.64] ;  /* 0x0000000a0a1c7981 */ /* 0x000122000c1e9100 */
[----:B------:R-:W-:-:S03]  /*3510*/  LOP3.LUT R2, R2, 0xff, RZ, 0xc0, !PT ;  /* 0x000000ff02027812 */ /* 0x000fc600078ec0ff */
[----:B------:R-:W4:Y:S04]  /*3520*/  LDG.E.U8.CONSTANT R15, desc[UR12][R14.64] ;  /* 0x0000000c0e0f7981 */ /* 0x000f28000c1e9100 */
[----:B------:R1:W4:Y:S01]  /*3530*/  LDG.E.U8.CONSTANT R27, desc[UR8][R8.64] ;  /* 0x00000008081b7981 */ /* 0x000322000c1e9100 */
[----:B------:R-:W-:-:S03]  /*3540*/  IADD3 R2, P0, PT, R2, UR4, RZ ;  /* 0x0000000402027c10 */ /* 0x000fc6000ff1e0ff */
[----:B------:R-:W4:Y:S01]  /*3550*/  LDG.E.U8.CONSTANT R6, desc[UR6][R6.64] ;  /* 0x0000000606067981 */ /* 0x000f22000c1e9100 */
[----:B------:R-:W-:Y:S02]  /*3560*/  LOP3.LUT R0, R0, 0xff, RZ, 0xc0, !PT ;  /* 0x000000ff00007812 */ /* 0x000fe400078ec0ff */
[----:B------:R-:W-:Y:S02]  /*3570*/  LOP3.LUT R12, R12, 0xff, RZ, 0xc0, !PT ;  /* 0x000000ff0c0c7812 */ /* 0x000fe400078ec0ff */
[----:B------:R-:W-:Y:S01]  /*3580*/  LOP3.LUT R13, R3, 0xff, RZ, 0xc0, !PT ;  /* 0x000000ff030d7812 */ /* 0x000fe200078ec0ff */
[----:B------:R-:W-:Y:S01]  /*3590*/  IMAD.X R3, RZ, RZ, UR5, P0 ;  /* 0x00000005ff037e24 */ /* 0x000fe200080e06ff */
[----:B0-----:R-:W-:Y:S02]  /*35a0*/  IADD3 R10, P1, PT, R0, UR4, RZ ;  /* 0x00000004000a7c10 */ /* 0x001fe4000ff3e0ff */
[----:B------:R-:W-:Y:S02]  /*35b0*/  IADD3 R16, P2, PT, R12, UR4, RZ ;  /* 0x000000040c107c10 */ /* 0x000fe4000ff5e0ff */
[----:B-1----:R-:W-:Y:S01]  /*35c0*/  IADD3 R8, P0, PT, R13, UR4, RZ ;  /* 0x000000040d087c10 */ /* 0x002fe2000ff1e0ff */
[----:B------:R-:W-:Y:S01]  /*35d0*/  IMAD.X R11, RZ, RZ, UR5, P1 ;  /* 0x00000005ff0b7e24 */ /* 0x000fe200088e06ff */
[----:B------:R-:W4:Y:S01]  /*35e0*/  LDG.E.U8.CONSTANT R7, desc[UR6][R2.64] ;  /* 0x0000000602077981 */ /* 0x000f22000c1e9100 */
[----:B------:R-:W-:-:S02]  /*35f0*/  IMAD.X R17, RZ, RZ, UR5, P2 ;  /* 0x00000005ff117e24 */ /* 0x000fc400090e06ff */
[----:B------:R-:W-:Y:S01]  /*3600*/  IMAD.X R9, RZ, RZ, UR5, P0 ;  /* 0x00000005ff097e24 */ /* 0x000fe200080e06ff */
[----:B------:R-:W4:Y:S04]  /*3610*/  LDG.E.U8.CONSTANT R12, desc[UR10][R10.64] ;  /* 0x0000000a0a0c7981 */ /* 0x000f28000c1e9100 */
[----:B------:R0:W4:Y:S04]  /*3620*/  LDG.E.U8.CONSTANT R13, desc[UR12][R16.64] ;  /* 0x0000000c100d7981 */ /* 0x000128000c1e9100 */
[----:B------:R1:W4:Y:S04]  /*3630*/  LDG.E.U8.CONSTANT R14, desc[UR8][R8.64] ;  /* 0x00000008080e7981 */ /* 0x000328000c1e9100 */
[----:B------:R0:W-:Y:S01]  /*3640*/  STL.128 [R1], RZ ;  /* 0x000000ff01007387 */ /* 0x0001e20000100c00 */
[----:B------:R-:W-:Y:S01]  /*3650*/  BSSY.RECONVERGENT B1, `(.L_x_40) ;  /* 0x0000210000017945 */ /* 0x000fe20003800200 */
[----:B--2---:R-:W-:-:S02]  /*3660*/  PRMT R32, R33, 0x3340, R32 ;  /* 0x0000334021207816 */ /* 0x004fc40000000020 */
[----:B---3--:R-:W-:Y:S02]  /*3670*/  PRMT R34, R35, 0x3340, R34 ;  /* 0x0000334023227816 */ /* 0x008fe40000000022 */
[----:B----4-:R-:W-:-:S04]  /*3680*/  PRMT R29, R29, 0x3340, R26 ;  /* 0x000033401d1d7816 */ /* 0x010fc8000000001a */
[----:B------:R-:W-:Y:S02]  /*3690*/  PRMT R29, R29, 0x5410, R34 ;  /* 0x000054101d1d7816 */ /* 0x000fe40000000022 */
[----:B------:R-:W-:Y:S02]  /*36a0*/  PRMT R30, R30, 0x3340, R15 ;  /* 0x000033401e1e7816 */ /* 0x000fe4000000000f */
[----:B------:R-:W-:-:S04]  /*36b0*/  PRMT R27, R28, 0x3340, R27 ;  /* 0x000033401c1b7816 */ /* 0x000fc8000000001b */
[----:B------:R-:W-:Y:S02]  /*36c0*/  PRMT R27, R30, 0x5410, R27 ;  /* 0x000054101e1b7816 */ /* 0x000fe4000000001b */
[----:B------:R-:W-:Y:S02]  /*36d0*/  PRMT R25, R25, 0x3340, R6 ;  /* 0x0000334019197816 */ /* 0x000fe40000000006 */
[----:B------:R-:W-:Y:S02]  /*36e0*/  SHF.L.W.U32.HI R15, R29, 0x10, R29 ;  /* 0x000000101d0f7819 */ /* 0x000fe40000010e1d */
[----:B0-----:R-:W-:Y:S02]  /*36f0*/  SHF.L.W.U32.HI R16, R27, 0x8, R27 ;  /* 0x000000081b107819 */ /* 0x001fe40000010e1b */
[----:B------:R-:W-:Y:S02]  /*3700*/  PRMT R25, R25, 0x5410, R32 ;  /* 0x0000541019197816 */ /* 0x000fe40000000020 */
[----:B------:R-:W-:-:S02]  /*3710*/  SHF.R.U32.HI R2, RZ, 0x10, R15 ;  /* 0x00000010ff027819 */ /* 0x000fc4000001160f */
[----:B------:R-:W-:Y:S02]  /*3720*/  SHF.R.U32.HI R0, RZ, 0x8, R15 ;  /* 0x00000008ff007819 */ /* 0x000fe4000001160f */
[--C-:B-1----:R-:W-:Y:S02]  /*3730*/  SHF.R.U32.HI R9, RZ, 0x10, R16.reuse ;  /* 0x00000010ff097819 */ /* 0x102fe40000011610 */
[--C-:B------:R-:W-:Y:S02]  /*3740*/  SHF.R.U32.HI R3, RZ, 0x8, R16.reuse ;  /* 0x00000008ff037819 */ /* 0x100fe40000011610 */
[----:B------:R-:W-:Y:S02]  /*3750*/  SHF.L.W.U32.HI R26, R25, 0x18, R25 ;  /* 0x00000018191a7819 */ /* 0x000fe40000010e19 */
[----:B------:R-:W-:Y:S02]  /*3760*/  SHF.R.U32.HI R6, RZ, 0x18, R15 ;  /* 0x00000018ff067819 */ /* 0x000fe4000001160f */
[----:B------:R-:W-:-:S02]  /*3770*/  SHF.R.U32.HI R11, RZ, 0x18, R16 ;  /* 0x00000018ff0b7819 */ /* 0x000fc40000011610 */
[----:B------:R-:W-:Y:S02]  /*3780*/  PRMT R2, R2, 0x3340, R9 ;  /* 0x0000334002027816 */ /* 0x000fe40000000009 */
[----:B------:R-:W-:Y:S02]  /*3790*/  PRMT R25, R0, 0x3340, R3 ;  /* 0x0000334000197816 */ /* 0x000fe40000000003 */
[--C-:B------:R-:W-:Y:S02]  /*37a0*/  SHF.R.U32.HI R0, RZ, 0x18, R26.reuse ;  /* 0x00000018ff007819 */ /* 0x100fe4000001161a */
[--C-:B------:R-:W-:Y:S02]  /*37b0*/  SHF.R.U32.HI R9, RZ, 0x10, R26.reuse ;  /* 0x00000010ff097819 */ /* 0x100fe4000001161a */
[----:B------:R-:W-:Y:S02]  /*37c0*/  SHF.R.U32.HI R3, RZ, 0x8, R26 ;  /* 0x00000008ff037819 */ /* 0x000fe4000001161a */
[----:B------:R-:W-:-:S02]  /*37d0*/  PRMT R6, R6, 0x3340, R11 ;  /* 0x0000334006067816 */ /* 0x000fc4000000000b */
[----:B------:R-:W-:Y:S02]  /*37e0*/  PRMT R11, R7, 0x3340, R26 ;  /* 0x00003340070b7816 */ /* 0x000fe4000000001a */
[----:B------:R-:W-:Y:S02]  /*37f0*/  PRMT R8, R15, 0x3340, R16 ;  /* 0x000033400f087816 */ /* 0x000fe40000000010 */
[----:B------:R-:W-:Y:S02]  /*3800*/  PRMT R17, R13, 0x3340, R0 ;  /* 0x000033400d117816 */ /* 0x000fe40000000000 */
[----:B------:R-:W-:Y:S02]  /*3810*/  PRMT R9, R12, 0x3340, R9 ;  /* 0x000033400c097816 */ /* 0x000fe40000000009 */
[----:B------:R-:W-:Y:S02]  /*3820*/  PRMT R0, R14, 0x3340, R3 ;  /* 0x000033400e007816 */ /* 0x000fe40000000003 */
[----:B------:R-:W-:-:S02]  /*3830*/  PRMT R8, R11, 0x5410, R8 ;  /* 0x000054100b087816 */ /* 0x000fc40000000008 */
[----:B------:R-:W-:Y:S02]  /*3840*/  PRMT R10, R9, 0x5410, R2 ;  /* 0x00005410090a7816 */ /* 0x000fe40000000002 */
[----:B------:R-:W-:Y:S02]  /*3850*/  PRMT R11, R17, 0x5410, R6 ;  /* 0x00005410110b7816 */ /* 0x000fe40000000006 */
[----:B------:R-:W-:-:S05]  /*3860*/  PRMT R9, R0, 0x5410, R25 ;  /* 0x0000541000097816 */ /* 0x000fca0000000019 */
[----:B------:R0:W-:Y:S01]  /*3870*/  STL.128 [R1+0x10], R8 ;  /* 0x0000100801007387 */ /* 0x0001e20000100c00 */
[----:B------:R-:W-:Y:S02]  /*3880*/  LOP3.LUT R0, R7, 0x1, RZ, 0xc0, !PT ;  /* 0x0000000107007812 */ /* 0x000fe400078ec0ff */
[----:B------:R-:W-:Y:S02]  /*3890*/  LOP3.LUT R2, R14, 0x1, RZ, 0xc0, !PT ;  /* 0x000000010e027812 */ /* 0x000fe400078ec0ff */
[----:B------:R-:W-:Y:S02]  /*38a0*/  LOP3.LUT R3, R12, 0x1, RZ, 0xc0, !PT ;  /* 0x000000010c037812 */ /* 0x000fe400078ec0ff */
[----:B------:R-:W-:Y:S02]  /*38b0*/  LOP3.LUT R6, R13, 0x1, RZ, 0xc0, !PT ;  /* 0x000000010d067812 */ /* 0x000fe400078ec0ff */
[----:B------:R-:W-:Y:S01]  /*38c0*/  ISETP.NE.U32.AND P0, PT, R0, 0x1, PT ;  /* 0x000000010000780c */ /* 0x000fe20003f05070 */
[----:B------:R-:W-:Y:S01]  /*38d0*/  IMAD.MOV.U32 R0, RZ, RZ, RZ ;  /* 0x000000ffff007224 */ /* 0x000fe200078e00ff */
[----:B------:R-:W-:-:S02]  /*38e0*/  ISETP.NE.U32.AND P1, PT, R2, 0x1, PT ;  /* 0x000000010200780c */ /* 0x000fc40003f25070 */
[----:B------:R-:W-:Y:S02]  /*38f0*/  ISETP.NE.U32.AND P2, PT, R3, 0x1, PT ;  /* 0x000000010300780c */ /* 0x000fe40003f45070 */
[----:B------:R-:W-:-:S13]  /*3900*/  ISETP.NE.U32.AND P3, PT, R6, 0x1, PT ;  /* 0x000000010600780c */ /* 0x000fda0003f65070 */
.L_x_41:
[----:B------:R-:W1:Y:S01]  /*3910*/  LDC.64 R2, c[0x4][0x18] ;  /* 0x01000600ff027b82 */ /* 0x000e620000000a00 */
[----:B------:R-:W-:Y:S02]  /*3920*/  R2UR UR4, R18 ;  /* 0x00000000120472ca */ /* 0x000fe400000e0000 */
[----:B------:R-:W-:Y:S01]  /*3930*/  R2UR UR5, R19 ;  /* 0x00000000130572ca */ /* 0x000fe200000e0000 */
[----:B-1----:R-:W-:-:S12]  /*3940*/  IMAD.WIDE.U32 R2, R0, 0x4, R2 ;  /* 0x0000000400027825 */ /* 0x002fd800078e0002 */
[----:B------:R-:W2:Y:S04]  /*3950*/  LDG.E.U8.CONSTANT R6, desc[UR4][R2.64] ;  /* 0x0000000402067981 */ /* 0x000ea8000c1e9100 */
[----:B0-----:R-:W3:Y:S04]  /*3960*/  LDG.E.U8.CONSTANT R8, desc[UR4][R2.64+0x1] ;  /* 0x0000010402087981 */ /* 0x001ee8000c1e9100 */
[----:B------:R-:W4:Y:S04]  /*3970*/  LDG.E.U8.CONSTANT R9, desc[UR4][R2.64+0x2] ;  /* 0x0000020402097981 */ /* 0x000f28000c1e9100 */
[----:B------:R0:W5:Y:S01]  /*3980*/  LDG.E.U8.CONSTANT R10, desc[UR4][R2.64+0x3] ;  /* 0x00000304020a7981 */ /* 0x000162000c1e9100 */
[----:B------:R-:W-:-:S02]  /*3990*/  SHF.R.U32.HI R81, RZ, 0x8, R26 ;  /* 0x00000008ff517819 */ /* 0x000fc4000001161a */
[C---:B--2---:R-:W-:Y:S02]  /*39a0*/  PRMT R11, R6.reuse, 0x8880, RZ ;  /* 0x00008880060b7816 */ /* 0x044fe400000000ff */
[----:B------:R-:W-:Y:S02]  /*39b0*/  PRMT R66, R6, 0x8880, RZ ;  /* 0x0000888006427816 */ /* 0x000fe400000000ff */
[----:B------:R-:W-:Y:S02]  /*39c0*/  ISETP.GT.AND P4, PT, R11, -0x1, PT ;  /* 0xffffffff0b00780c */ /* 0x000fe40003f84270 */
[----:B------:R-:W-:Y:S02]  /*39d0*/  PRMT R66, R66, 0x7710, RZ ;  /* 0x0000771042427816 */ /* 0x000fe400000000ff */
[C---:B---3--:R-:W-:Y:S02]  /*39e0*/  PRMT R6, R8.reuse, 0x8880, RZ ;  /* 0x0000888008067816 */ /* 0x048fe400000000ff */
[----:B------:R-:W-:Y:S01]  /*39f0*/  PRMT R60, R8, 0x8880, RZ ;  /* 0x00008880083c7816 */ /* 0x000fe200000000ff */
[----:B------:R-:W-:Y:S01]  /*3a00*/  IMAD.SHL.U32 R65, R66, 0x2, RZ ;  /* 0x0000000242417824 */ /* 0x000fe200078e00ff */
[----:B----4-:R-:W-:-:S02]  /*3a10*/  PRMT R39, R9, 0x8880, RZ ;  /* 0x0000888009277816 */ /* 0x010fc400000000ff */
[----:B------:R-:W-:-:S03]  /*3a20*/  PRMT R60, R60, 0x7710, RZ ;  /* 0x000077103c3c7816 */ /* 0x000fc600000000ff */
[----:B------:R-:W-:Y:S02]  /*3a30*/  @!P4 LOP3.LUT R65, R65, 0x1b, RZ, 0x3c, !PT ;  /* 0x0000001b4141c812 */ /* 0x000fe400078e3cff */
[----:B------:R-:W-:Y:S01]  /*3a40*/  ISETP.GT.AND P4, PT, R6, -0x1, PT ;  /* 0xffffffff0600780c */ /* 0x000fe20003f84270 */
[----:B------:R-:W-:Y:S01]  /*3a50*/  IMAD.SHL.U32 R61, R60, 0x2, RZ ;  /* 0x000000023c3d7824 */ /* 0x000fe200078e00ff */
[C---:B0-----:R-:W-:Y:S01]  /*3a60*/  PRMT R2, R65.reuse, 0x8880, RZ ;  /* 0x0000888041027816 */ /* 0x041fe200000000ff */
[----:B------:R-:W-:-:S03]  /*3a70*/  IMAD.SHL.U32 R30, R65, 0x2, RZ ;  /* 0x00000002411e7824 */ /* 0x000fc600078e00ff */
[----:B------:R-:W-:-:S07]  /*3a80*/  ISETP.GE.AND P5, PT, R2, RZ, PT ;  /* 0x000000ff0200720c */ /* 0x000fce0003fa6270 */
[----:B------:R-:W-:-:S04]  /*3a90*/  @!P4 LOP3.LUT R61, R61, 0x1b, RZ, 0x3c, !PT ;  /* 0x0000001b3d3dc812 */ /* 0x000fc800078e3cff */
[C---:B------:R-:W-:Y:S01]  /*3aa0*/  PRMT R2, R61.reuse, 0x8880, RZ ;  /* 0x000088803d027816 */ /* 0x040fe200000000ff */
[----:B------:R-:W-:Y:S01]  /*3ab0*/  IMAD.SHL.U32 R58, R61, 0x2, RZ ;  /* 0x000000023d3a7824 */ /* 0x000fe200078e00ff */
[----:B------:R-:W-:Y:S02]  /*3ac0*/  @!P5 LOP3.LUT R30, R30, 0x1b, RZ, 0x3c, !PT ;  /* 0x0000001b1e1ed812 */ /* 0x000fe400078e3cff */
[----:B------:R-:W-:Y:S02]  /*3ad0*/  ISETP.GE.AND P4, PT, R2, RZ, PT ;  /* 0x000000ff0200720c */ /* 0x000fe40003f86270 */
[C---:B------:R-:W-:Y:S01]  /*3ae0*/  PRMT R3, R30.reuse, 0x8880, RZ ;  /* 0x000088801e037816 */ /* 0x040fe200000000ff */
[----:B------:R-:W-:-:S04]  /*3af0*/  IMAD.SHL.U32 R57, R30, 0x2, RZ ;  /* 0x000000021e397824 */ /* 0x000fc800078e00ff */
[----:B------:R-:W-:Y:S01]  /*3b00*/  IMAD.MOV.U32 R2, RZ, RZ, R3 ;  /* 0x000000ffff027224 */ /* 0x000fe200078e0003 */
[----:B------:R-:W-:-:S04]  /*3b10*/  PRMT R3, R9, 0x8880, RZ ;  /* 0x0000888009037816 */ /* 0x000fc800000000ff */
[----:B------:R-:W-:Y:S01]  /*3b20*/  ISETP.GE.AND P5, PT, R2, RZ, PT ;  /* 0x000000ff0200720c */ /* 0x000fe20003fa6270 */
[----:B------:R-:W-:Y:S01]  /*3b30*/  IMAD.IADD R2, R1, 0x1, R0 ;  /* 0x0000000101027824 */ /* 0x000fe200078e0200 */
[----:B------:R-:W-:Y:S02]  /*3b40*/  @!P4 LOP3.LUT R58, R58, 0x1b, RZ, 0x3c, !PT ;  /* 0x0000001b3a3ac812 */ /* 0x000fe400078e3cff */
[----:B------:R-:W-:Y:S02]  /*3b50*/  ISETP.GT.AND P4, PT, R3, -0x1, PT ;  /* 0xffffffff0300780c */ /* 0x000fe40003f84270 */
[----:B------:R-:W-:Y:S01]  /*3b60*/  PRMT R6, R58, 0x8880, RZ ;  /* 0x000088803a067816 */ /* 0x000fe200000000ff */
[----:B------:R-:W2:Y:S04]  /*3b70*/  LDL.U8 R52, [R2] ;  /* 0x0000000002347983 */ /* 0x000ea80000100000 */
[----:B------:R-:W-:Y:S01]  /*3b80*/  IMAD.MOV.U32 R3, RZ, RZ, R6 ;  /* 0x000000ffff037224 */ /* 0x000fe200078e0006 */
[----:B------:R-:W-:Y:S01]  /*3b90*/  PRMT R39, R39, 0x7710, RZ ;  /* 0x0000771027277816 */ /* 0x000fe200000000ff */
[----:B------:R-:W3:Y:S01]  /*3ba0*/  LDL.U8 R9, [R2+0x8] ;  /* 0x0000080002097983 */ /* 0x000ee20000100000 */
[----:B------:R-:W-:-:S04]  /*3bb0*/  @!P5 LOP3.LUT R57, R57, 0x1b, RZ, 0x3c, !PT ;  /* 0x0000001b3939d812 */ /* 0x000fc800078e3cff */
[----:B------:R-:W-:Y:S02]  /*3bc0*/  PRMT R6, R57, 0x8880, RZ ;  /* 0x0000888039067816 */ /* 0x000fe400000000ff */
[----:B------:R-:W-:-:S03]  /*3bd0*/  ISETP.GE.AND P6, PT, R3, RZ, PT ;  /* 0x000000ff0300720c */ /* 0x000fc60003fc6270 */
[----:B------:R-:W-:Y:S02]  /*3be0*/  IMAD.MOV.U32 R3, RZ, RZ, R6 ;  /* 0x000000ffff037224 */ /* 0x000fe400078e0006 */
[----:B------:R-:W-:-:S03]  /*3bf0*/  IMAD.SHL.U32 R47, R39, 0x2, RZ ;  /* 0x00000002272f7824 */ /* 0x000fc600078e00ff */
[----:B------:R-:W-:Y:S01]  /*3c00*/  ISETP.GE.AND P5, PT, R3, RZ, PT ;  /* 0x000000ff0300720c */ /* 0x000fe20003fa6270 */
[----:B------:R-:W-:Y:S01]  /*3c10*/  IMAD.SHL.U32 R48, R58, 0x2, RZ ;  /* 0x000000023a307824 */ /* 0x000fe200078e00ff */
[----:B------:R-:W-:Y:S01]  /*3c20*/  @!P4 LOP3.LUT R47, R47, 0x1b, RZ, 0x3c, !PT ;  /* 0x0000001b2f2fc812 */ /* 0x000fe200078e3cff */
[----:B------:R-:W-:-:S03]  /*3c30*/  IMAD.SHL.U32 R67, R57, 0x2, RZ ;  /* 0x0000000239437824 */ /* 0x000fc600078e00ff */
[----:B------:R-:W-:Y:S02]  /*3c40*/  @!P6 LOP3.LUT R48, R48, 0x1b, RZ, 0x3c, !PT ;  /* 0x0000001b3030e812 */ /* 0x000fe400078e3cff */
[----:B------:R-:W-:Y:S02]  /*3c50*/  PRMT R3, R47, 0x8880, RZ ;  /* 0x000088802f037816 */ /* 0x000fe400000000ff */
[----:B------:R-:W-:-:S03]  /*3c60*/  PRMT R6, R48, 0x8880, RZ ;  /* 0x0000888030067816 */ /* 0x000fc600000000ff */
[----:B------:R-:W-:Y:S02]  /*3c70*/  @!P5 LOP3.LUT R67, R67, 0x1b, RZ, 0x3c, !PT ;  /* 0x0000001b4343d812 */ /* 0x000fe400078e3cff */
[----:B------:R-:W-:Y:S01]  /*3c80*/  ISETP.GE.AND P4, PT, R3, RZ, PT ;  /* 0x000000ff0300720c */ /* 0x000fe20003f86270 */
[----:B------:R-:W-:Y:S01]  /*3c90*/  IMAD.MOV.U32 R3, RZ, RZ, R6 ;  /* 0x000000ffff037224 */ /* 0x000fe200078e0006 */
[----:B------:R-:W-:Y:S02]  /*3ca0*/  LOP3.LUT P5, RZ, R7, 0x2, RZ, 0xc0, !PT ;  /* 0x0000000207ff7812 */ /* 0x000fe400078ac0ff */
[----:B------:R-:W-:Y:S02]  /*3cb0*/  PRMT R6, R67, 0x8880, RZ ;  /* 0x0000888043067816 */ /* 0x000fe400000000ff */
[----:B------:R-:W-:Y:S02]  /*3cc0*/  ISETP.GE.AND P6, PT, R3, RZ, PT ;  /* 0x000000ff0300720c */ /* 0x000fe40003fc6270 */
[----:B------:R-:W-:Y:S01]  /*3cd0*/  SEL R74, R65, RZ, P5 ;  /* 0x000000ff414a7207 */ /* 0x000fe20002800000 */
[----:B------:R-:W-:Y:S01]  /*3ce0*/  IMAD.MOV.U32 R3, RZ, RZ, R6 ;  /* 0x000000ffff037224 */ /* 0x000fe200078e0006 */
[----:B------:R-:W-:Y:S01]  /*3cf0*/  LOP3.LUT P5, RZ, R7, 0x4, RZ, 0xc0, !PT ;  /* 0x0000000407ff7812 */ /* 0x000fe200078ac0ff */
[----:B------:R-:W-:-:S03]  /*3d00*/  IMAD.SHL.U32 R50, R47, 0x2, RZ ;  /* 0x000000022f327824 */ /* 0x000fc600078e00ff */
[----:B------:R-:W-:Y:S02]  /*3d10*/  SEL R76, R30, RZ, P5 ;  /* 0x000000ff1e4c7207 */ /* 0x000fe40002800000 */
[----:B------:R-:W-:Y:S01]  /*3d20*/  ISETP.GE.AND P5, PT, R3, RZ, PT ;  /* 0x000000ff0300720c */ /* 0x000fe20003fa6270 */
[----:B------:R-:W-:Y:S01]  /*3d30*/  IMAD.SHL.U32 R49, R48, 0x2, RZ ;  /* 0x0000000230317824 */ /* 0x000fe200078e00ff */
[----:B------:R-:W-:Y:S02]  /*3d40*/  @!P4 LOP3.LUT R50, R50, 0x1b, RZ, 0x3c, !PT ;  /* 0x0000001b3232c812 */ /* 0x000fe400078e3cff */
[----:B------:R-:W-:Y:S01]  /*3d50*/  LOP3.LUT P4, RZ, R7, 0x8, RZ, 0xc0, !PT ;  /* 0x0000000807ff7812 */ /* 0x000fe2000788c0ff */
[----:B------:R-:W-:Y:S01]  /*3d60*/  IMAD.SHL.U32 R51, R67, 0x2, RZ ;  /* 0x0000000243337824 */ /* 0x000fe200078e00ff */
[----:B------:R-:W-:Y:S02]  /*3d70*/  LOP3.LUT R6, R26, 0x1, RZ, 0xc0, !PT ;  /* 0x000000011a067812 */ /* 0x000fe400078ec0ff */
[----:B------:R-:W-:-:S02]  /*3d80*/  SEL R71, R57, RZ, P4 ;  /* 0x000000ff39477207 */ /* 0x000fc40002000000 */
[----:B------:R-:W-:Y:S02]  /*3d90*/  @!P6 LOP3.LUT R49, R49, 0x1b, RZ, 0x3c, !PT ;  /* 0x0000001b3131e812 */ /* 0x000fe400078e3cff */
[----:B------:R-:W-:Y:S02]  /*3da0*/  LOP3.LUT P4, RZ, R7, 0x10, RZ, 0xc0, !PT ;  /* 0x0000001007ff7812 */ /* 0x000fe4000788c0ff */
[----:B------:R-:W-:Y:S02]  /*3db0*/  PRMT R3, R50, 0x8880, RZ ;  /* 0x0000888032037816 */ /* 0x000fe400000000ff */
[----:B------:R-:W-:Y:S02]  /*3dc0*/  @!P5 LOP3.LUT R51, R51, 0x1b, RZ, 0x3c, !PT ;  /* 0x0000001b3333d812 */ /* 0x000fe400078e3cff */
[----:B------:R-:W-:Y:S02]  /*3dd0*/  ISETP.NE.U32.AND P6, PT, R6, 0x1, PT ;  /* 0x000000010600780c */ /* 0x000fe40003fc5070 */
[----:B------:R-:W-:-:S02]  /*3de0*/  LOP3.LUT P5, RZ, R26, 0x2, RZ, 0xc0, !PT ;  /* 0x000000021aff7812 */ /* 0x000fc400078ac0ff */
[----:B------:R-:W-:Y:S02]  /*3df0*/  PRMT R6, R49, 0x8880, RZ ;  /* 0x0000888031067816 */ /* 0x000fe400000000ff */
[----:B------:R-:W-:Y:S02]  /*3e00*/  SEL R72, R67, RZ, P4 ;  /* 0x000000ff43487207 */ /* 0x000fe40002000000 */
[----:B------:R-:W-:Y:S02]  /*3e10*/  ISETP.GE.AND P4, PT, R3, RZ, PT ;  /* 0x000000ff0300720c */ /* 0x000fe40003f86270 */
[----:B------:R-:W-:Y:S01]  /*3e20*/  SEL R68, R61, RZ, P5 ;  /* 0x000000ff3d447207 */ /* 0x000fe20002800000 */
[----:B------:R-:W-:Y:S01]  /*3e30*/  IMAD.MOV.U32 R3, RZ, RZ, R6 ;  /* 0x000000ffff037224 */ /* 0x000fe200078e0006 */
[----:B------:R-:W-:Y:S01]  /*3e40*/  LOP3.LUT P5, RZ, R26, 0x4, RZ, 0xc0, !PT ;  /* 0x000000041aff7812 */ /* 0x000fe200078ac0ff */
[----:B------:R-:W-:Y:S01]  /*3e50*/  IMAD.SHL.U32 R36, R50, 0x2, RZ ;  /* 0x0000000232247824 */ /* 0x000fe200078e00ff */
[----:B------:R-:W-:-:S02]  /*3e60*/  SEL R69, R60, RZ, !P6 ;  /* 0x000000ff3c457207 */ /* 0x000fc40007000000 */
[----:B------:R-:W-:Y:S02]  /*3e70*/  SEL R70, R58, RZ, P5 ;  /* 0x000000ff3a467207 */ /* 0x000fe40002800000 */
[----:B------:R-:W-:Y:S02]  /*3e80*/  LOP3.LUT P5, RZ, R7, 0x20, RZ, 0xc0, !PT ;  /* 0x0000002007ff7812 */ /* 0x000fe400078ac0ff */
[----:B------:R-:W-:Y:S02]  /*3e90*/  ISETP.GE.AND P6, PT, R3, RZ, PT ;  /* 0x000000ff0300720c */ /* 0x000fe40003fc6270 */
[----:B-----5:R-:W-:Y:S02]  /*3ea0*/  PRMT R6, R10, 0x8880, RZ ;  /* 0x000088800a067816 */ /* 0x020fe400000000ff */
[C---:B------:R-:W-:Y:S02]  /*3eb0*/  PRMT R3, R51.reuse, 0x8880, RZ ;  /* 0x0000888033037816 */ /* 0x040fe400000000ff */
[----:B------:R-:W-:-:S02]  /*3ec0*/  SEL R62, R51, RZ, P5 ;  /* 0x000000ff333e7207 */ /* 0x000fc40002800000 */
[----:B------:R-:W-:Y:S02]  /*3ed0*/  PRMT R27, R10, 0x8880, RZ ;  /* 0x000088800a1b7816 */ /* 0x000fe400000000ff */
[----:B------:R-:W-:Y:S01]  /*3ee0*/  @!P4 LOP3.LUT R36, R36, 0x1b, RZ, 0x3c, !PT ;  /* 0x0000001b2424c812 */ /* 0x000fe200078e3cff */
[----:B------:R-:W-:Y:S01]  /*3ef0*/  IMAD.SHL.U32 R55, R49, 0x2, RZ ;  /* 0x0000000231377824 */ /* 0x000fe200078e00ff */
[----:B------:R-:W-:Y:S01]  /*3f00*/  ISETP.GT.AND P5, PT, R6, -0x1, PT ;  /* 0xffffffff0600780c */ /* 0x000fe20003fa4270 */
[----:B------:R-:W-:Y:S01]  /*3f10*/  IMAD.SHL.U32 R54, R51, 0x2, RZ ;  /* 0x0000000233367824 */ /* 0x000fe200078e00ff */
[----:B------:R-:W-:Y:S01]  /*3f20*/  ISETP.GE.AND P4, PT, R3, RZ, PT ;  /* 0x000000ff0300720c */ /* 0x000fe20003f86270 */
[----:B------:R-:W4:Y:S01]  /*3f30*/  LDL.U8 R10, [R2+0x4] ;  /* 0x00000400020a7983 */ /* 0x000f220000100000 */
[----:B------:R-:W-:Y:S02]  /*3f40*/  PRMT R27, R27, 0x7710, RZ ;  /* 0x000077101b1b7816 */ /* 0x000fe400000000ff */
[----:B------:R-:W-:-:S03]  /*3f50*/  PRMT R3, R36, 0x8880, RZ ;  /* 0x0000888024037816 */ /* 0x000fc600000000ff */
[----:B------:R-:W-:Y:S01]  /*3f60*/  IMAD.SHL.U32 R28, R27, 0x2, RZ ;  /* 0x000000021b1c7824 */ /* 0x000fe200078e00ff */
[----:B------:R-:W-:Y:S02]  /*3f70*/  @!P6 LOP3.LUT R55, R55, 0x1b, RZ, 0x3c, !PT ;  /* 0x0000001b3737e812 */ /* 0x000fe400078e3cff */
[----:B------:R-:W-:Y:S02]  /*3f80*/  ISETP.GE.AND P6, PT, R3, RZ, PT ;  /* 0x000000ff0300720c */ /* 0x000fe40003fc6270 */
[----:B------:R-:W-:Y:S02]  /*3f90*/  @!P5 LOP3.LUT R28, R28, 0x1b, RZ, 0x3c, !PT ;  /* 0x0000001b1c1cd812 */ /* 0x000fe400078e3cff */
[----:B------:R-:W-:Y:S02]  /*3fa0*/  @!P4 LOP3.LUT R54, R54, 0x1b, RZ, 0x3c, !PT ;  /* 0x0000001b3636c812 */ /* 0x000fe400078e3cff */
[----:B------:R-:W-:Y:S02]  /*3fb0*/  LOP3.LUT P5, RZ, R7, 0x40, RZ, 0xc0, !PT ;  /* 0x0000004007ff7812 */ /* 0x000fe400078ac0ff */
[----:B------:R-:W-:-:S02]  /*3fc0*/  PRMT R3, R55, 0x8880, RZ ;  /* 0x0000888037037816 */ /* 0x000fc400000000ff */
[----:B------:R-:W-:Y:S01]  /*3fd0*/  SEL R75, R54, RZ, P5 ;  /* 0x000000ff364b7207 */ /* 0x000fe20002800000 */
[----:B------:R-:W-:Y:S01]  /*3fe0*/  IMAD.SHL.U32 R40, R36, 0x2, RZ ;  /* 0x0000000224287824 */ /* 0x000fe200078e00ff */
[----:B------:R-:W-:Y:S02]  /*3ff0*/  ISETP.GE.AND P4, PT, R3, RZ, PT ;  /* 0x000000ff0300720c */ /* 0x000fe40003f86270 */
[----:B------:R-:W-:Y:S02]  /*4000*/  LOP3.LUT P5, RZ, R26, 0x8, RZ, 0xc0, !PT ;  /* 0x000000081aff7812 */ /* 0x000fe400078ac0ff */
[----:B------:R-:W-:Y:S02]  /*4010*/  PRMT R3, R28, 0x8880, RZ ;  /* 0x000088801c037816 */ /* 0x000fe400000000ff */
[----:B------:R-:W-:Y:S02]  /*4020*/  SEL R64, R48, RZ, P5 ;  /* 0x000000ff30407207 */ /* 0x000fe40002800000 */
[----:B------:R-:W-:-:S02]  /*4030*/  ISETP.GE.AND P5, PT, R3, RZ, PT ;  /* 0x000000ff0300720c */ /* 0x000fc40003fa6270 */
[----:B------:R-:W-:Y:S01]  /*4040*/  @!P6 LOP3.LUT R40, R40, 0x1b, RZ, 0x3c, !PT ;  /* 0x0000001b2828e812 */ /* 0x000fe200078e3cff */
[----:B------:R-:W-:-:S03]  /*4050*/  IMAD.SHL.U32 R25, R28, 0x2, RZ ;  /* 0x000000021c197824 */ /* 0x000fc600078e00ff */
[----:B------:R-:W-:Y:S01]  /*4060*/  PRMT R6, R40, 0x8880, RZ ;  /* 0x0000888028067816 */ /* 0x000fe200000000ff */
[----:B------:R-:W-:-:S04]  /*4070*/  IMAD.SHL.U32 R53, R55, 0x2, RZ ;  /* 0x0000000237357824 */ /* 0x000fc800078e00ff */
[----:B------:R-:W-:Y:S01]  /*4080*/  IMAD.MOV.U32 R3, RZ, RZ, R6 ;  /* 0x000000ffff037224 */ /* 0x000fe200078e0006 */
[----:B------:R-:W-:Y:S02]  /*4090*/  LOP3.LUT R6, R15, 0x1, RZ, 0xc0, !PT ;  /* 0x000000010f067812 */ /* 0x000fe400078ec0ff */
[----:B------:R-:W-:Y:S02]  /*40a0*/  @!P5 LOP3.LUT R25, R25, 0x1b, RZ, 0x3c, !PT ;  /* 0x0000001b1919d812 */ /* 0x000fe400078e3cff */
[----:B------:R-:W-:Y:S02]  /*40b0*/  @!P4 LOP3.LUT R53, R53, 0x1b, RZ, 0x3c, !PT ;  /* 0x0000001b3535c812 */ /* 0x000fe400078e3cff */
[----:B------:R-:W-:Y:S02]  /*40c0*/  ISETP.GE.AND P4, PT, R3, RZ, PT ;  /* 0x000000ff0300720c */ /* 0x000fe40003f86270 */
[----:B------:R-:W-:Y:S02]  /*40d0*/  ISETP.NE.U32.AND P5, PT, R6, 0x1, PT ;  /* 0x000000010600780c */ /* 0x000fe40003fa5070 */
[----:B------:R-:W-:-:S02]  /*40e0*/  PRMT R8, R25, 0x8880, RZ ;  /* 0x0000888019087816 */ /* 0x000fc400000000ff */
[----:B------:R-:W-:Y:S02]  /*40f0*/  SEL R43, R39, RZ, !P5 ;  /* 0x000000ff272b7207 */ /* 0x000fe40006800000 */
[----:B------:R-:W-:Y:S01]  /*4100*/  ISETP.GE.AND P5, PT, R8, RZ, PT ;  /* 0x000000ff0800720c */ /* 0x000fe20003fa6270 */
[----:B------:R-:W-:Y:S02]  /*4110*/  IMAD.SHL.U32 R35, R40, 0x2, RZ ;  /* 0x0000000228237824 */ /* 0x000fe400078e00ff */
[----:B------:R-:W-:-:S03]  /*4120*/  IMAD.SHL.U32 R11, R25, 0x2, RZ ;  /* 0x00000002190b7824 */ /* 0x000fc600078e00ff */
[----:B------:R-:W-:Y:S02]  /*4130*/  @!P4 LOP3.LUT R35, R35, 0x1b, RZ, 0x3c, !PT ;  /* 0x0000001b2323c812 */ /* 0x000fe400078e3cff */
[----:B------:R-:W-:Y:S02]  /*4140*/  LOP3.LUT P4, RZ, R15, 0x2, RZ, 0xc0, !PT ;  /* 0x000000020fff7812 */ /* 0x000fe4000788c0ff */
[----:B------:R-:W-:Y:S02]  /*4150*/  PRMT R8, R35, 0x8880, RZ ;  /* 0x0000888023087816 */ /* 0x000fe400000000ff */
[----:B------:R-:W-:Y:S02]  /*4160*/  SEL R45, R47, RZ, P4 ;  /* 0x000000ff2f2d7207 */ /* 0x000fe40002000000 */
[----:B------:R-:W-:Y:S02]  /*4170*/  LOP3.LUT P4, RZ, R15, 0x4, RZ, 0xc0, !PT ;  /* 0x000000040fff7812 */ /* 0x000fe4000788c0ff */
[----:B------:R-:W-:-:S02]  /*4180*/  @!P5 LOP3.LUT R11, R11, 0x1b, RZ, 0x3c, !PT ;  /* 0x0000001b0b0bd812 */ /* 0x000fc400078e3cff */
[C---:B------:R-:W-:Y:S02]  /*4190*/  LOP3.LUT P5, RZ, R15.reuse, 0x8, RZ, 0xc0, !PT ;  /* 0x000000080fff7812 */ /* 0x040fe400078ac0ff */
[----:B------:R-:W-:Y:S02]  /*41a0*/  SEL R46, R50, RZ, P4 ;  /* 0x000000ff322e7207 */ /* 0x000fe40002000000 */
[----:B------:R-:W-:Y:S02]  /*41b0*/  ISETP.GE.AND P4, PT, R8, RZ, PT ;  /* 0x000000ff0800720c */ /* 0x000fe40003f86270 */
[----:B------:R-:W-:Y:S02]  /*41c0*/  SEL R44, R36, RZ, P5 ;  /* 0x000000ff242c7207 */ /* 0x000fe40002800000 */
[----:B------:R-:W-:Y:S02]  /*41d0*/  LOP3.LUT P5, RZ, R15, 0x20, RZ, 0xc0, !PT ;  /* 0x000000200fff7812 */ /* 0x000fe400078ac0ff */
[----:B------:R-:W-:-:S02]  /*41e0*/  LOP3.LUT R8, R16, 0x1, RZ, 0xc0, !PT ;  /* 0x0000000110087812 */ /* 0x000fc400078ec0ff */
[----:B------:R-:W-:Y:S02]  /*41f0*/  LOP3.LUT P6, RZ, R26, 0x10, RZ, 0xc0, !PT ;  /* 0x000000101aff7812 */ /* 0x000fe400078cc0ff */
[----:B------:R-:W-:Y:S02]  /*4200*/  SEL R37, R35, RZ, P5 ;  /* 0x000000ff23257207 */ /* 0x000fe40002800000 */
[----:B------:R-:W-:Y:S02]  /*4210*/  ISETP.NE.U32.AND P5, PT, R8, 0x1, PT ;  /* 0x000000010800780c */ /* 0x000fe40003fa5070 */
[----:B------:R-:W-:Y:S01]  /*4220*/  SEL R63, R49, RZ, P6 ;  /* 0x000000ff313f7207 */ /* 0x000fe20003000000 */
[----:B------:R-:W5:Y:S01]  /*4230*/  LDL.U8 R8, [R2+0xc] ;  /* 0x00000c0002087983 */ /* 0x000f620000100000 */
[----:B------:R-:W-:Y:S02]  /*4240*/  LOP3.LUT P6, RZ, R26, 0x20, RZ, 0xc0, !PT ;  /* 0x000000201aff7812 */ /* 0x000fe400078cc0ff */
[----:B------:R-:W-:-:S02]  /*4250*/  PRMT R3, R54, 0x8880, RZ ;  /* 0x0000888036037816 */ /* 0x000fc400000000ff */
[----:B------:R-:W-:Y:S02]  /*4260*/  SEL R59, R55, RZ, P6 ;  /* 0x000000ff373b7207 */ /* 0x000fe40003000000 */
[----:B------:R-:W-:-:S04]  /*4270*/  LOP3.LUT P6, RZ, R26, 0x40, RZ, 0xc0, !PT ;  /* 0x000000401aff7812 */ /* 0x000fc800078cc0ff */
[----:B------:R-:W-:Y:S02]  /*4280*/  SEL R56, R53, RZ, P6 ;  /* 0x000000ff35387207 */ /* 0x000fe40003000000 */
[----:B------:R-:W-:Y:S01]  /*4290*/  ISETP.GE.AND P6, PT, R3, RZ, PT ;  /* 0x000000ff0300720c */ /* 0x000fe20003fc6270 */
[----:B------:R-:W-:Y:S01]  /*42a0*/  IMAD.SHL.U32 R6, R54, 0x2, RZ ;  /* 0x0000000236067824 */ /* 0x000fe200078e00ff */
[----:B------:R-:W-:-:S11]  /*42b0*/  PRMT R3, R53, 0x8880, RZ ;  /* 0x0000888035037816 */ /* 0x000fd600000000ff */
[----:B------:R-:W-:Y:S02]  /*42c0*/  @!P6 LOP3.LUT R6, R6, 0x1b, RZ, 0x3c, !PT ;  /* 0x0000001b0606e812 */ /* 0x000fe400078e3cff */
[----:B------:R-:W-:Y:S01]  /*42d0*/  ISETP.GE.AND P6, PT, R3, RZ, PT ;  /* 0x000000ff0300720c */ /* 0x000fe20003fc6270 */
[----:B------:R-:W-:Y:S02]  /*42e0*/  IMAD.SHL.U32 R3, R53, 0x2, RZ ;  /* 0x0000000235037824 */ /* 0x000fe400078e00ff */
[----:B------:R-:W-:Y:S01]  /*42f0*/  IMAD.SHL.U32 R38, R35, 0x2, RZ ;  /* 0x0000000223267824 */ /* 0x000fe200078e00ff */
[----:B------:R-:W-:-:S09]  /*4300*/  PRMT R17, R11, 0x8880, RZ ;  /* 0x000088800b117816 */ /* 0x000fd200000000ff */
[----:B------:R-:W-:Y:S02]  /*4310*/  @!P6 LOP3.LUT R3, R3, 0x1b, RZ, 0x3c, !PT ;  /* 0x0000001b0303e812 */ /* 0x000fe400078e3cff */
[C---:B------:R-:W-:Y:S02]  /*4320*/  LOP3.LUT P6, RZ, R15.reuse, 0x10, RZ, 0xc0, !PT ;  /* 0x000000100fff7812 */ /* 0x040fe400078cc0ff */
[----:B------:R-:W-:Y:S02]  /*4330*/  @!P4 LOP3.LUT R38, R38, 0x1b, RZ, 0x3c, !PT ;  /* 0x0000001b2626c812 */ /* 0x000fe400078e3cff */
[----:B------:R-:W-:Y:S02]  /*4340*/  SEL R41, R40, RZ, P6 ;  /* 0x000000ff28297207 */ /* 0x000fe40003000000 */
[----:B------:R-:W-:Y:S02]  /*4350*/  LOP3.LUT P6, RZ, R15, 0x40, RZ, 0xc0, !PT ;  /* 0x000000400fff7812 */ /* 0x000fe400078cc0ff */
[----:B------:R-:W-:-:S02]  /*4360*/  ISETP.GE.AND P4, PT, R17, RZ, PT ;  /* 0x000000ff1100720c */ /* 0x000fc40003f86270 */
[----:B------:R-:W-:Y:S02]  /*4370*/  SEL R42, R38, RZ, P6 ;  /* 0x000000ff262a7207 */ /* 0x000fe40003000000 */
[----:B------:R-:W-:Y:S01]  /*4380*/  LOP3.LUT P6, RZ, R16, 0x2, RZ, 0xc0, !PT ;  /* 0x0000000210ff7812 */ /* 0x000fe200078cc0ff */
[----:B------:R-:W-:Y:S01]  /*4390*/  IMAD.SHL.U32 R17, R11, 0x2, RZ ;  /* 0x000000020b117824 */ /* 0x000fe200078e00ff */
[----:B------:R-:W-:Y:S02]  /*43a0*/  SEL R31, R27, RZ, !P5 ;  /* 0x000000ff1b1f7207 */ /* 0x000fe40006800000 */
[----:B------:R-:W-:Y:S02]  /*43b0*/  SEL R33, R28, RZ, P6 ;  /* 0x000000ff1c217207 */ /* 0x000fe40003000000 */
[C---:B------:R-:W-:Y:S02]  /*43c0*/  LOP3.LUT P6, RZ, R16.reuse, 0x8, RZ, 0xc0, !PT ;  /* 0x0000000810ff7812 */ /* 0x040fe400078cc0ff */
[----:B------:R-:W-:-:S02]  /*43d0*/  LOP3.LUT P5, RZ, R16, 0x4, RZ, 0xc0, !PT ;  /* 0x0000000410ff7812 */ /* 0x000fc400078ac0ff */
[----:B------:R-:W-:Y:S02]  /*43e0*/  @!P4 LOP3.LUT R17, R17, 0x1b, RZ, 0x3c, !PT ;  /* 0x0000001b1111c812 */ /* 0x000fe400078e3cff */
[----:B------:R-:W-:Y:S02]  /*43f0*/  SEL R32, R11, RZ, P6 ;  /* 0x000000ff0b207207 */ /* 0x000fe40003000000 */
[C---:B------:R-:W-:Y:S02]  /*4400*/  LOP3.LUT P4, RZ, R14.reuse, 0x2, RZ, 0xc0, !PT ;  /* 0x000000020eff7812 */ /* 0x040fe4000788c0ff */
[----:B------:R-:W-:Y:S02]  /*4410*/  LOP3.LUT P6, RZ, R14, 0x4, RZ, 0xc0, !PT ;  /* 0x000000040eff7812 */ /* 0x000fe400078cc0ff */
[----:B------:R-:W-:Y:S02]  /*4420*/  SEL R34, R25, RZ, P5 ;  /* 0x000000ff19227207 */ /* 0x000fe40002800000 */
[----:B------:R-:W-:-:S02]  /*4430*/  LOP3.LUT P5, RZ, R16, 0x10, RZ, 0xc0, !PT ;  /* 0x0000001010ff7812 */ /* 0x000fc400078ac0ff */
[----:B------:R-:W-:Y:S02]  /*4440*/  PRMT R73, R38, 0x8880, RZ ;  /* 0x0000888026497816 */ /* 0x000fe400000000ff */
[----:B------:R-:W-:Y:S02]  /*4450*/  SEL R78, R65, RZ, P4 ;  /* 0x000000ff414e7207 */ /* 0x000fe40002000000 */
[----:B------:R-:W-:Y:S02]  /*4460*/  SEL R79, R30, RZ, P6 ;  /* 0x000000ff1e4f7207 */ /* 0x000fe40003000000 */
[----:B------:R-:W-:Y:S02]  /*4470*/  LOP3.LUT P4, RZ, R14, 0x8, RZ, 0xc0, !PT ;  /* 0x000000080eff7812 */ /* 0x000fe4000788c0ff */
[----:B------:R-:W-:Y:S02]  /*4480*/  LOP3.LUT P6, RZ, R12, 0x2, RZ, 0xc0, !PT ;  /* 0x000000020cff7812 */ /* 0x000fe400078cc0ff */
[----:B------:R-:W-:-:S02]  /*4490*/  SEL R29, R17, RZ, P5 ;  /* 0x000000ff111d7207 */ /* 0x000fc40002800000 */
[----:B------:R-:W-:Y:S02]  /*44a0*/  ISETP.GE.AND P5, PT, R73, RZ, PT ;  /* 0x000000ff4900720c */ /* 0x000fe40003fa6270 */
[----:B------:R-:W-:Y:S02]  /*44b0*/  SEL R80, R57, RZ, P4 ;  /* 0x000000ff39507207 */ /* 0x000fe40002000000 */
[----:B------:R-:W-:Y:S02]  /*44c0*/  SEL R83, R65, RZ, P6 ;  /* 0x000000ff41537207 */ /* 0x000fe40003000000 */
[----:B------:R-:W-:Y:S02]  /*44d0*/  SEL R73, R66, RZ, !P0 ;  /* 0x000000ff42497207 */ /* 0x000fe40004000000 */
[----:B------:R-:W-:Y:S02]  /*44e0*/  LOP3.LUT P4, RZ, R12, 0x4, RZ, 0xc0, !PT ;  /* 0x000000040cff7812 */ /* 0x000fe4000788c0ff */
[----:B------:R-:W-:-:S02]  /*44f0*/  LOP3.LUT P6, RZ, R13, 0x4, RZ, 0xc0, !PT ;  /* 0x000000040dff7812 */ /* 0x000fc400078cc0ff */
[----:B------:R-:W-:Y:S02]  /*4500*/  LOP3.LUT R73, R76, R74, R73, 0x96, !PT ;  /* 0x0000004a4c497212 */ /* 0x000fe400078e9649 */
[C---:B------:R-:W-:Y:S02]  /*4510*/  SEL R82, R30.reuse, RZ, P4 ;  /* 0x000000ff1e527207 */ /* 0x040fe40002000000 */
[----:B------:R-:W-:Y:S01]  /*4520*/  SEL R76, R30, RZ, P6 ;  /* 0x000000ff1e4c7207 */ /* 0x000fe20003000000 */
[----:B------:R-:W-:Y:S01]  /*4530*/  IMAD.SHL.U32 R30, R38, 0x2, RZ ;  /* 0x00000002261e7824 */ /* 0x000fe200078e00ff */
[----:B------:R-:W-:Y:S02]  /*4540*/  LOP3.LUT P6, RZ, R13, 0x2, RZ, 0xc0, !PT ;  /* 0x000000020dff7812 */ /* 0x000fe400078cc0ff */
[C---:B------:R-:W-:Y:S02]  /*4550*/  SEL R77, R66.reuse, RZ, !P1 ;  /* 0x000000ff424d7207 */ /* 0x040fe40004800000 */
[----:B------:R-:W-:-:S02]  /*4560*/  SEL R74, R66, RZ, !P2 ;  /* 0x000000ff424a7207 */ /* 0x000fc40005000000 */
[----:B------:R-:W-:Y:S02]  /*4570*/  SEL R66, R66, RZ, !P3 ;  /* 0x000000ff42427207 */ /* 0x000fe40005800000 */
[----:B------:R-:W-:Y:S02]  /*4580*/  SEL R65, R65, RZ, P6 ;  /* 0x000000ff41417207 */ /* 0x000fe40003000000 */
[----:B------:R-:W-:Y:S02]  /*4590*/  @!P5 LOP3.LUT R30, R30, 0x1b, RZ, 0x3c, !PT ;  /* 0x0000001b1e1ed812 */ /* 0x000fe400078e3cff */
[----:B------:R-:W-:Y:S02]  /*45a0*/  LOP3.LUT P5, RZ, R14, 0x10, RZ, 0xc0, !PT ;  /* 0x000000100eff7812 */ /* 0x000fe400078ac0ff */
[----:B------:R-:W-:Y:S02]  /*45b0*/  LOP3.LUT R82, R82, R83, R74, 0x96, !PT ;  /* 0x0000005352527212 */ /* 0x000fe400078e964a */
[----:B------:R-:W-:-:S02]  /*45c0*/  LOP3.LUT R81, R81, 0x1, RZ, 0xc0, !PT ;  /* 0x0000000151517812 */ /* 0x000fc400078ec0ff */
[----:B------:R-:W-:Y:S02]  /*45d0*/  LOP3.LUT R83, R76, R65, R66, 0x96, !PT ;  /* 0x000000414c537212 */ /* 0x000fe400078e9642 */
[----:B------:R-:W-:Y:S02]  /*45e0*/  SEL R65, R67, RZ, P5 ;  /* 0x000000ff43417207 */ /* 0x000fe40002800000 */
[C---:B------:R-:W-:Y:S02]  /*45f0*/  LOP3.LUT P5, RZ, R14.reuse, 0x40, RZ, 0xc0, !PT ;  /* 0x000000400eff7812 */ /* 0x040fe400078ac0ff */
[----:B------:R-:W-:Y:S02]  /*4600*/  ISETP.NE.U32.AND P4, PT, R81, 0x1, PT ;  /* 0x000000015100780c */ /* 0x000fe40003f85070 */
[----:B------:R-:W-:Y:S02]  /*4610*/  LOP3.LUT P6, RZ, R14, 0x20, RZ, 0xc0, !PT ;  /* 0x000000200eff7812 */ /* 0x000fe400078cc0ff */
[----:B------:R-:W-:-:S02]  /*4620*/  SHF.R.U32.HI R66, RZ, 0x8, R15 ;  /* 0x00000008ff427819 */ /* 0x000fc4000001160f */
[----:B------:R-:W-:Y:S02]  /*4630*/  SEL R76, R54, RZ, P5 ;  /* 0x000000ff364c7207 */ /* 0x000fe40002800000 */
[----:B------:R-:W-:Y:S02]  /*4640*/  LOP3.LUT R77, R79, R78, R77, 0x96, !PT ;  /* 0x0000004e4f4d7212 */ /* 0x000fe400078e964d */
[----:B------:R-:W-:Y:S02]  /*4650*/  LOP3.LUT P5, RZ, R12, 0x8, RZ, 0xc0, !PT ;  /* 0x000000080cff7812 */ /* 0x000fe400078ac0ff */
[----:B------:R-:W-:Y:S02]  /*4660*/  SEL R74, R51, RZ, P6 ;  /* 0x000000ff334a7207 */ /* 0x000fe40003000000 */
[----:B------:R-:W-:Y:S02]  /*4670*/  SEL R78, R60, RZ, !P4 ;  /* 0x000000ff3c4e7207 */ /* 0x000fe40006000000 */
[----:B------:R-:W-:-:S02]  /*4680*/  LOP3.LUT R66, R66, 0x1, RZ, 0xc0, !PT ;  /* 0x0000000142427812 */ /* 0x000fc400078ec0ff */
[----:B------:R-:W-:Y:S02]  /*4690*/  LOP3.LUT P6, RZ, R26, 0x200, RZ, 0xc0, !PT ;  /* 0x000002001aff7812 */ /* 0x000fe400078cc0ff */
[----:B------:R-:W-:Y:S02]  /*46a0*/  LOP3.LUT P4, RZ, R12, 0x10, RZ, 0xc0, !PT ;  /* 0x000000100cff7812 */ /* 0x000fe4000788c0ff */
[----:B------:R-:W-:Y:S02]  /*46b0*/  SEL R81, R57, RZ, P5 ;  /* 0x000000ff39517207 */ /* 0x000fe40002800000 */
[----:B------:R-:W-:Y:S02]  /*46c0*/  ISETP.NE.U32.AND P5, PT, R66, 0x1, PT ;  /* 0x000000014200780c */ /* 0x000fe40003fa5070 */
[----:B------:R-:W-:Y:S02]  /*46d0*/  SEL R79, R61, RZ, P6 ;  /* 0x000000ff3d4f7207 */ /* 0x000fe40003000000 */
[----:B------:R-:W-:-:S02]  /*46e0*/  SEL R66, R67, RZ, P4 ;  /* 0x000000ff43427207 */ /* 0x000fc40002000000 */
[C---:B------:R-:W-:Y:S02]  /*46f0*/  LOP3.LUT P6, RZ, R13.reuse, 0x10, RZ, 0xc0, !PT ;  /* 0x000000100dff7812 */ /* 0x040fe400078cc0ff */
[----:B------:R-:W-:Y:S02]  /*4700*/  LOP3.LUT P4, RZ, R13, 0x8, RZ, 0xc0, !PT ;  /* 0x000000080dff7812 */ /* 0x000fe4000788c0ff */
[----:B------:R-:W-:Y:S02]  /*4710*/  LOP3.LUT R71, R72, R71, R73, 0x96, !PT ;  /* 0x0000004748477212 */ /* 0x000fe400078e9649 */
[----:B------:R-:W-:Y:S02]  /*4720*/  SEL R67, R67, RZ, P6 ;  /* 0x000000ff43437207 */ /* 0x000fe40003000000 */
[----:B------:R-:W-:Y:S02]  /*4730*/  SEL R72, R57, RZ, P4 ;  /* 0x000000ff39487207 */ /* 0x000fe40002000000 */
[----:B------:R-:W-:-:S02]  /*4740*/  LOP3.LUT P4, RZ, R26, 0x400, RZ, 0xc0, !PT ;  /* 0x000004001aff7812 */ /* 0x000fc4000788c0ff */
[----:B------:R-:W-:Y:S02]  /*4750*/  LOP3.LUT R67, R67, R72, R83, 0x96, !PT ;  /* 0x0000004843437212 */ /* 0x000fe400078e9653 */
[----:B------:R-:W-:Y:S02]  /*4760*/  LOP3.LUT P6, RZ, R7, 0x80, RZ, 0xc0, !PT ;  /* 0x0000008007ff7812 */ /* 0x000fe400078cc0ff */
[----:B------:R-:W-:Y:S02]  /*4770*/  SEL R72, R58, RZ, P4 ;  /* 0x000000ff3a487207 */ /* 0x000fe40002000000 */
[----:B------:R-:W-:Y:S02]  /*4780*/  LOP3.LUT P4, RZ, R26, 0x1000, RZ, 0xc0, !PT ;  /* 0x000010001aff7812 */ /* 0x000fe4000788c0ff */
[----:B------:R-:W-:Y:S02]  /*4790*/  LOP3.LUT R77, R65, R80, R77, 0x96, !PT ;  /* 0x00000050414d7212 */ /* 0x000fe400078e964d */
[----:B------:R-:W-:-:S02]  /*47a0*/  SEL R73, R6, RZ, P6 ;  /* 0x000000ff06497207 */ /* 0x000fc40003000000 */
[C---:B------:R-:W-:Y:S02]  /*47b0*/  LOP3.LUT P6, RZ, R26.reuse, 0x800, RZ, 0xc0, !PT ;  /* 0x000008001aff7812 */ /* 0x040fe400078cc0ff */
[----:B------:R-:W-:Y:S02]  /*47c0*/  SEL R80, R49, RZ, P4 ;  /* 0x000000ff31507207 */ /* 0x000fe40002000000 */
[----:B------:R-:W-:Y:S02]  /*47d0*/  LOP3.LUT P4, RZ, R26, 0x4000, RZ, 0xc0, !PT ;  /* 0x000040001aff7812 */ /* 0x000fe4000788c0ff */
[----:B------:R-:W-:Y:S02]  /*47e0*/  LOP3.LUT R75, R75, R62, R71, 0x96, !PT ;  /* 0x0000003e4b4b7212 */ /* 0x000fe400078e9647 */
[----:B------:R-:W-:Y:S02]  /*47f0*/  LOP3.LUT R84, R66, R81, R82, 0x96, !PT ;  /* 0x0000005142547212 */ /* 0x000fe400078e9652 */
[----:B------:R-:W-:-:S02]  /*4800*/  SHF.R.U32.HI R62, RZ, 0x10, R26 ;  /* 0x00000010ff3e7819 */ /* 0x000fc4000001161a */
[----:B------:R-:W-:Y:S02]  /*4810*/  SEL R81, R48, RZ, P6 ;  /* 0x000000ff30517207 */ /* 0x000fe40003000000 */
[----:B------:R-:W-:Y:S02]  /*4820*/  LOP3.LUT P6, RZ, R26, 0x2000, RZ, 0xc0, !PT ;  /* 0x000020001aff7812 */ /* 0x000fe400078cc0ff */
[----:B------:R-:W-:Y:S02]  /*4830*/  SEL R82, R53, RZ, P4 ;  /* 0x000000ff35527207 */ /* 0x000fe40002000000 */
[----:B------:R-:W-:Y:S02]  /*4840*/  LOP3.LUT P4, RZ, R12, 0x20, RZ, 0xc0, !PT ;  /* 0x000000200cff7812 */ /* 0x000fe4000788c0ff */
[----:B------:R-:W-:Y:S02]  /*4850*/  SHF.R.U32.HI R57, RZ, 0x8, R16 ;  /* 0x00000008ff397819 */ /* 0x000fe40000011610 */
[----:B------:R-:W-:-:S02]  /*4860*/  SEL R65, R39, RZ, !P5 ;  /* 0x000000ff27417207 */ /* 0x000fc40006800000 */
[----:B------:R-:W-:Y:S02]  /*4870*/  LOP3.LUT R62, R62, 0x1, RZ, 0xc0, !PT ;  /* 0x000000013e3e7812 */ /* 0x000fe400078ec0ff */
[----:B------:R-:W-:Y:S02]  /*4880*/  LOP3.LUT P5, RZ, R12, 0x40, RZ, 0xc0, !PT ;  /* 0x000000400cff7812 */ /* 0x000fe400078ac0ff */
[----:B------:R-:W-:Y:S02]  /*4890*/  SEL R83, R55, RZ, P6 ;  /* 0x000000ff37537207 */ /* 0x000fe40003000000 */
[----:B------:R-:W-:Y:S02]  /*48a0*/  LOP3.LUT P6, RZ, R15, 0x200, RZ, 0xc0, !PT ;  /* 0x000002000fff7812 */ /* 0x000fe400078cc0ff */
[----:B------:R-:W-:Y:S02]  /*48b0*/  SEL R71, R51, RZ, P4 ;  /* 0x000000ff33477207 */ /* 0x000fe40002000000 */
[----:B------:R-:W-:-:S02]  /*48c0*/  LOP3.LUT R57, R57, 0x1, RZ, 0xc0, !PT ;  /* 0x0000000139397812 */ /* 0x000fc400078ec0ff */
[----:B------:R-:W-:Y:S02]  /*48d0*/  ISETP.NE.U32.AND P4, PT, R62, 0x1, PT ;  /* 0x000000013e00780c */ /* 0x000fe40003f85070 */
[----:B------:R-:W-:Y:S02]  /*48e0*/  SEL R62, R54, RZ, P5 ;  /* 0x000000ff363e7207 */ /* 0x000fe40002800000 */
[----:B------:R-:W-:Y:S02]  /*48f0*/  LOP3.LUT P5, RZ, R26, 0x20000, RZ, 0xc0, !PT ;  /* 0x000200001aff7812 */ /* 0x000fe400078ac0ff */
[----:B------:R-:W-:Y:S02]  /*4900*/  SEL R66, R47, RZ, P6 ;  /* 0x000000ff2f427207 */ /* 0x000fe40003000000 */
[----:B------:R-:W-:Y:S02]  /*4910*/  ISETP.NE.U32.AND P6, PT, R57, 0x1, PT ;  /* 0x000000013900780c */ /* 0x000fe40003fc5070 */
[----:B------:R-:W-:-:S02]  /*4920*/  LOP3.LUT R57, R76, R74, R77, 0x96, !PT ;  /* 0x0000004a4c397212 */ /* 0x000fc400078e964d */
[----:B------:R-:W-:Y:S02]  /*4930*/  SEL R76, R60, RZ, !P4 ;  /* 0x000000ff3c4c7207 */ /* 0x000fe40006000000 */
[----:B------:R-:W-:Y:S02]  /*4940*/  SEL R77, R61, RZ, P5 ;  /* 0x000000ff3d4d7207 */ /* 0x000fe40002800000 */
[C---:B------:R-:W-:Y:S02]  /*4950*/  LOP3.LUT P4, RZ, R26.reuse, 0x40000, RZ, 0xc0, !PT ;  /* 0x000400001aff7812 */ /* 0x040fe4000788c0ff */
[----:B------:R-:W-:Y:S02]  /*4960*/  LOP3.LUT P5, RZ, R26, 0x80, RZ, 0xc0, !PT ;  /* 0x000000801aff7812 */ /* 0x000fe400078ac0ff */
[----:B------:R-:W-:Y:S02]  /*4970*/  LOP3.LUT R74, R70, R68, R69, 0x96, !PT ;  /* 0x00000044464a7212 */ /* 0x000fe400078e9645 */
[----:B------:R-:W-:-:S02]  /*4980*/  SEL R68, R58, RZ, P4 ;  /* 0x000000ff3a447207 */ /* 0x000fc40002000000 */
[----:B------:R-:W-:Y:S02]  /*4990*/  SEL R69, R3, RZ, P5 ;  /* 0x000000ff03457207 */ /* 0x000fe40002800000 */
[C---:B------:R-:W-:Y:S02]  /*49a0*/  LOP3.LUT P4, RZ, R15.reuse, 0x400, RZ, 0xc0, !PT ;  /* 0x000004000fff7812 */ /* 0x040fe4000788c0ff */
[----:B------:R-:W-:Y:S02]  /*49b0*/  LOP3.LUT P5, RZ, R15, 0x800, RZ, 0xc0, !PT ;  /* 0x000008000fff7812 */ /* 0x000fe400078ac0ff */
[----:B------:R-:W-:Y:S02]  /*49c0*/  LOP3.LUT R62, R62, R71, R84, 0x96, !PT ;  /* 0x000000473e3e7212 */ /* 0x000fe400078e9654 */
[----:B------:R-:W-:Y:S02]  /*49d0*/  LOP3.LUT R78, R72, R79, R78, 0x96, !PT ;  /* 0x0000004f484e7212 */ /* 0x000fe400078e964e */
[----:B------:R-:W-:-:S02]  /*49e0*/  SEL R72, R50, RZ, P4 ;  /* 0x000000ff32487207 */ /* 0x000fc40002000000 */
[----:B------:R-:W-:Y:S02]  /*49f0*/  SEL R71, R36, RZ, P5 ;  /* 0x000000ff24477207 */ /* 0x000fe40002800000 */
[C---:B------:R-:W-:Y:S02]  /*4a00*/  LOP3.LUT P4, RZ, R15.reuse, 0x1000, RZ, 0xc0, !PT ;  /* 0x000010000fff7812 */ /* 0x040fe4000788c0ff */
[----:B------:R-:W-:Y:S02]  /*4a10*/  LOP3.LUT P5, RZ, R15, 0x2000, RZ, 0xc0, !PT ;  /* 0x000020000fff7812 */ /* 0x000fe400078ac0ff */
[----:B------:R-:W-:Y:S02]  /*4a20*/  SHF.R.U32.HI R79, RZ, 0x18, R26 ;  /* 0x00000018ff4f7819 */ /* 0x000fe4000001161a */
[----:B------:R-:W-:Y:S02]  /*4a30*/  LOP3.LUT R76, R68, R77, R76, 0x96, !PT ;  /* 0x0000004d444c7212 */ /* 0x000fe400078e964c */
[----:B------:R-:W-:-:S02]  /*4a40*/  SEL R70, R40, RZ, P4 ;  /* 0x000000ff28467207 */ /* 0x000fc40002000000 */
[----:B------:R-:W-:Y:S02]  /*4a50*/  SEL R68, R35, RZ, P5 ;  /* 0x000000ff23447207 */ /* 0x000fe40002800000 */
[C---:B------:R-:W-:Y:S02]  /*4a60*/  LOP3.LUT P4, RZ, R26.reuse, 0x80000, RZ, 0xc0, !PT ;  /* 0x000800001aff7812 */ /* 0x040fe4000788c0ff */
[----:B------:R-:W-:Y:S02]  /*4a70*/  LOP3.LUT P5, RZ, R26, 0x4000000, RZ, 0xc0, !PT ;  /* 0x040000001aff7812 */ /* 0x000fe400078ac0ff */
[----:B------:R-:W-:Y:S02]  /*4a80*/  LOP3.LUT R79, R79, 0x1, RZ, 0xc0, !PT ;  /* 0x000000014f4f7812 */ /* 0x000fe400078ec0ff */
[----:B------:R-:W-:Y:S02]  /*4a90*/  SEL R77, R48, RZ, P4 ;  /* 0x000000ff304d7207 */ /* 0x000fe40002000000 */
[----:B------:R-:W-:-:S02]  /*4aa0*/  SEL R84, R58, RZ, P5 ;  /* 0x000000ff3a547207 */ /* 0x000fc40002800000 */
[----:B------:R-:W-:Y:S02]  /*4ab0*/  LOP3.LUT P4, RZ, R26, 0x2000000, RZ, 0xc0, !PT ;  /* 0x020000001aff7812 */ /* 0x000fe4000788c0ff */
[----:B------:R-:W-:Y:S02]  /*4ac0*/  ISETP.NE.U32.AND P5, PT, R79, 0x1, PT ;  /* 0x000000014f00780c */ /* 0x000fe40003fa5070 */
[----:B------:R-:W-:Y:S02]  /*4ad0*/  SEL R79, R61, RZ, P4 ;  /* 0x000000ff3d4f7207 */ /* 0x000fe40002000000 */
[----:B------:R-:W-:Y:S02]  /*4ae0*/  SEL R60, R60, RZ, !P5 ;  /* 0x000000ff3c3c7207 */ /* 0x000fe40006800000 */
[----:B------:R-:W-:Y:S02]  /*4af0*/  LOP3.LUT P5, RZ, R26, 0x100000, RZ, 0xc0, !PT ;  /* 0x001000001aff7812 */ /* 0x000fe400078ac0ff */
[----:B------:R-:W-:-:S02]  /*4b00*/  LOP3.LUT R84, R84, R79, R60, 0x96, !PT ;  /* 0x0000004f54547212 */ /* 0x000fc400078e963c */
[----:B------:R-:W-:Y:S02]  /*4b10*/  SEL R60, R49, RZ, P5 ;  /* 0x000000ff313c7207 */ /* 0x000fe40002800000 */
[----:B------:R-:W-:Y:S02]  /*4b20*/  LOP3.LUT P5, RZ, R15, 0x4000, RZ, 0xc0, !PT ;  /* 0x000040000fff7812 */ /* 0x000fe400078ac0ff */
[----:B------:R-:W-:Y:S02]  /*4b30*/  LOP3.LUT R63, R63, R64, R74, 0x96, !PT ;  /* 0x000000403f3f7212 */ /* 0x000fe400078e964a */
[----:B------:R-:W-:Y:S02]  /*4b40*/  SHF.R.U32.HI R58, RZ, 0x10, R15 ;  /* 0x00000010ff3a7819 */ /* 0x000fe4000001160f */
[----:B------:R-:W-:Y:S02]  /*4b50*/  SEL R64, R38, RZ, P5 ;  /* 0x000000ff26407207 */ /* 0x000fe40002800000 */
[----:B------:R-:W-:-:S02]  /*4b60*/  LOP3.LUT P4, RZ, R15, 0x80, RZ, 0xc0, !PT ;  /* 0x000000800fff7812 */ /* 0x000fc4000788c0ff */
[----:B------:R-:W-:Y:S02]  /*4b70*/  LOP3.LUT R63, R56, R59, R63, 0x96, !PT ;  /* 0x0000003b383f7212 */ /* 0x000fe400078e963f */
[----:B------:R-:W-:Y:S02]  /*4b80*/  LOP3.LUT P5, RZ, R16, 0x200, RZ, 0xc0, !PT ;  /* 0x0000020010ff7812 */ /* 0x000fe400078ac0ff */
[----:B------:R-:W-:Y:S02]  /*4b90*/  LOP3.LUT R61, R58, 0x1, RZ, 0xc0, !PT ;  /* 0x000000013a3d7812 */ /* 0x000fe400078ec0ff */
[----:B------:R-:W-:Y:S02]  /*4ba0*/  SEL R59, R27, RZ, !P6 ;  /* 0x000000ff1b3b7207 */ /* 0x000fe40007000000 */
[----:B------:R-:W-:Y:S02]  /*4bb0*/  LOP3.LUT P6, RZ, R16, 0x400, RZ, 0xc0, !PT ;  /* 0x0000040010ff7812 */ /* 0x000fe400078cc0ff */
[----:B------:R-:W-:-:S02]  /*4bc0*/  LOP3.LUT R76, R60, R77, R76, 0x96, !PT ;  /* 0x0000004d3c4c7212 */ /* 0x000fc400078e964c */
[----:B------:R-:W-:Y:S02]  /*4bd0*/  SEL R58, R30, RZ, P4 ;  /* 0x000000ff1e3a7207 */ /* 0x000fe40002000000 */
[----:B------:R-:W-:Y:S02]  /*4be0*/  SEL R60, R28, RZ, P5 ;  /* 0x000000ff1c3c7207 */ /* 0x000fe40002800000 */
[----:B------:R-:W-:Y:S02]  /*4bf0*/  ISETP.NE.U32.AND P4, PT, R61, 0x1, PT ;  /* 0x000000013d00780c */ /* 0x000fe40003f85070 */
[C---:B------:R-:W-:Y:S02]  /*4c00*/  LOP3.LUT P5, RZ, R26.reuse, 0x200000, RZ, 0xc0, !PT ;  /* 0x002000001aff7812 */ /* 0x040fe400078ac0ff */
[----:B------:R-:W-:Y:S02]  /*4c10*/  SEL R61, R25, RZ, P6 ;  /* 0x000000ff193d7207 */ /* 0x000fe40003000000 */
[----:B------:R-:W-:-:S02]  /*4c20*/  LOP3.LUT P6, RZ, R26, 0x400000, RZ, 0xc0, !PT ;  /* 0x004000001aff7812 */ /* 0x000fc400078cc0ff */
[----:B--2---:R-:W-:Y:S02]  /*4c30*/  LOP3.LUT R52, R52, R73, R75, 0x96, !PT ;  /* 0x0000004934347212 */ /* 0x004fe400078e964b */
[----:B------:R-:W-:Y:S02]  /*4c40*/  LOP3.LUT R78, R80, R81, R78, 0x96, !PT ;  /* 0x00000051504e7212 */ /* 0x000fe400078e964e */
[----:B------:R-:W-:Y:S02]  /*4c50*/  SEL R73, R55, RZ, P5 ;  /* 0x000000ff37497207 */ /* 0x000fe40002800000 */
[----:B------:R-:W-:Y:S02]  /*4c60*/  LOP3.LUT P5, RZ, R15, 0x20000, RZ, 0xc0, !PT ;  /* 0x000200000fff7812 */ /* 0x000fe400078ac0ff */
[----:B------:R-:W-:Y:S02]  /*4c70*/  SEL R74, R53, RZ, P6 ;  /* 0x000000ff354a7207 */ /* 0x000fe40003000000 */
[----:B------:R-:W-:-:S02]  /*4c80*/  LOP3.LUT P6, RZ, R15, 0x40000, RZ, 0xc0, !PT ;  /* 0x000400000fff7812 */ /* 0x000fc400078cc0ff */
[----:B------:R-:W-:Y:S02]  /*4c90*/  LOP3.LUT R56, R82, R83, R78, 0x96, !PT ;  /* 0x0000005352387212 */ /* 0x000fe400078e964e */
[----:B------:R-:W-:Y:S02]  /*4ca0*/  SEL R75, R39, RZ, !P4 ;  /* 0x000000ff274b7207 */ /* 0x000fe40006000000 */
[----:B------:R-:W-:Y:S02]  /*4cb0*/  LOP3.LUT P4, RZ, R15, 0x80000, RZ, 0xc0, !PT ;  /* 0x000800000fff7812 */ /* 0x000fe4000788c0ff */
[----:B------:R-:W-:Y:S02]  /*4cc0*/  SEL R78, R47, RZ, P5 ;  /* 0x000000ff2f4e7207 */ /* 0x000fe40002800000 */
[----:B------:R-:W-:Y:S02]  /*4cd0*/  SHF.R.U32.HI R81, RZ, 0x10, R16 ;  /* 0x00000010ff517819 */ /* 0x000fe40000011610 */
[----:B------:R-:W-:-:S02]  /*4ce0*/  LOP3.LUT P5, RZ, R15, 0x100000, RZ, 0xc0, !PT ;  /* 0x001000000fff7812 */ /* 0x000fc400078ac0ff */
[----:B------:R-:W-:Y:S02]  /*4cf0*/  SEL R77, R50, RZ, P6 ;  /* 0x000000ff324d7207 */ /* 0x000fe40003000000 */
[----:B------:R-:W-:Y:S02]  /*4d00*/  LOP3.LUT P6, RZ, R15, 0x200000, RZ, 0xc0, !PT ;  /* 0x002000000fff7812 */ /* 0x000fe400078cc0ff */
[----:B------:R-:W-:Y:S02]  /*4d10*/  SEL R80, R36, RZ, P4 ;  /* 0x000000ff24507207 */ /* 0x000fe40002000000 */
[----:B------:R-:W-:Y:S02]  /*4d20*/  LOP3.LUT R81, R81, 0x1, RZ, 0xc0, !PT ;  /* 0x0000000151517812 */ /* 0x000fe400078ec0ff */
[----:B------:R-:W-:Y:S02]  /*4d30*/  LOP3.LUT P4, RZ, R13, 0x40, RZ, 0xc0, !PT ;  /* 0x000000400dff7812 */ /* 0x000fe4000788c0ff */
[----:B------:R-:W-:-:S02]  /*4d40*/  SEL R79, R40, RZ, P5 ;  /* 0x000000ff284f7207 */ /* 0x000fc40002800000 */
[----:B------:R-:W-:Y:S02]  /*4d50*/  LOP3.LUT P5, RZ, R13, 0x20, RZ, 0xc0, !PT ;  /* 0x000000200dff7812 */ /* 0x000fe400078ac0ff */
[----:B------:R-:W-:Y:S02]  /*4d60*/  SEL R82, R35, RZ, P6 ;  /* 0x000000ff23527207 */ /* 0x000fe40003000000 */
[----:B------:R-:W-:Y:S02]  /*4d70*/  ISETP.NE.U32.AND P6, PT, R81, 0x1, PT ;  /* 0x000000015100780c */ /* 0x000fe40003fc5070 */
[----:B------:R-:W-:Y:S02]  /*4d80*/  SEL R81, R54, RZ, P4 ;  /* 0x000000ff36517207 */ /* 0x000fe40002000000 */
[----:B------:R-:W-:Y:S02]  /*4d90*/  LOP3.LUT P4, RZ, R26, 0x10000000, RZ, 0xc0, !PT ;  /* 0x100000001aff7812 */ /* 0x000fe4000788c0ff */
[----:B------:R-:W-:-:S02]  /*4da0*/  SEL R54, R51, RZ, P5 ;  /* 0x000000ff33367207 */ /* 0x000fc40002800000 */
[----:B------:R-:W-:Y:S02]  /*4db0*/  LOP3.LUT P5, RZ, R26, 0x8000000, RZ, 0xc0, !PT ;  /* 0x080000001aff7812 */ /* 0x000fe400078ac0ff */
[----:B------:R-:W-:Y:S02]  /*4dc0*/  SHF.R.U32.HI R83, RZ, 0x18, R15 ;  /* 0x00000018ff537819 */ /* 0x000fe4000001160f */
[----:B------:R-:W-:Y:S02]  /*4dd0*/  SEL R51, R49, RZ, P4 ;  /* 0x000000ff31337207 */ /* 0x000fe40002000000 */
[----:B------:R-:W-:Y:S02]  /*4de0*/  SEL R49, R48, RZ, P5 ;  /* 0x000000ff30317207 */ /* 0x000fe40002800000 */
[C---:B------:R-:W-:Y:S02]  /*4df0*/  LOP3.LUT P5, RZ, R26.reuse, 0x20000000, RZ, 0xc0, !PT ;  /* 0x200000001aff7812 */ /* 0x040fe400078ac0ff */
[----:B------:R-:W-:-:S02]  /*4e00*/  LOP3.LUT P4, RZ, R26, 0x40000000, RZ, 0xc0, !PT ;  /* 0x400000001aff7812 */ /* 0x000fc4000788c0ff */
[----:B------:R-:W-:Y:S02]  /*4e10*/  LOP3.LUT R48, R83, 0x1, RZ, 0xc0, !PT ;  /* 0x0000000153307812 */ /* 0x000fe400078ec0ff */
[----:B------:R-:W-:Y:S02]  /*4e20*/  SEL R86, R55, RZ, P5 ;  /* 0x000000ff37567207 */ /* 0x000fe40002800000 */
[----:B------:R-:W-:Y:S02]  /*4e30*/  SEL R53, R53, RZ, P4 ;  /* 0x000000ff35357207 */ /* 0x000fe40002000000 */
[----:B------:R-:W-:Y:S02]  /*4e40*/  ISETP.NE.U32.AND P5, PT, R48, 0x1, PT ;  /* 0x000000013000780c */ /* 0x000fe40003fa5070 */
[----:B------:R-:W-:Y:S02]  /*4e50*/  LOP3.LUT P4, RZ, R15, 0x4000000, RZ, 0xc0, !PT ;  /* 0x040000000fff7812 */ /* 0x000fe4000788c0ff */
[----:B------:R-:W-:-:S02]  /*4e60*/  SEL R39, R39, RZ, !P5 ;  /* 0x000000ff27277207 */ /* 0x000fc40006800000 */
[----:B------:R-:W-:Y:S02]  /*4e70*/  SEL R55, R50, RZ, P4 ;  /* 0x000000ff32377207 */ /* 0x000fe40002000000 */
[C---:B------:R-:W-:Y:S02]  /*4e80*/  LOP3.LUT P5, RZ, R15.reuse, 0x10000000, RZ, 0xc0, !PT ;  /* 0x100000000fff7812 */ /* 0x040fe400078ac0ff */
[----:B------:R-:W-:Y:S02]  /*4e90*/  LOP3.LUT P4, RZ, R15, 0x2000000, RZ, 0xc0, !PT ;  /* 0x020000000fff7812 */ /* 0x000fe4000788c0ff */
[----:B------:R-:W-:Y:S02]  /*4ea0*/  SEL R40, R40, RZ, P5 ;  /* 0x000000ff28287207 */ /* 0x000fe40002800000 */
[----:B------:R-:W-:Y:S02]  /*4eb0*/  SEL R50, R47, RZ, P4 ;  /* 0x000000ff2f327207 */ /* 0x000fe40002000000 */
[----:B------:R-:W-:-:S02]  /*4ec0*/  LOP3.LUT P5, RZ, R15, 0x8000000, RZ, 0xc0, !PT ;  /* 0x080000000fff7812 */ /* 0x000fc400078ac0ff */
[----:B------:R-:W-:Y:S02]  /*4ed0*/  LOP3.LUT R39, R55, R50, R39, 0x96, !PT ;  /* 0x0000003237277212 */ /* 0x000fe400078e9627 */
[----:B------:R-:W-:Y:S02]  /*4ee0*/  SEL R36, R36, RZ, P5 ;  /* 0x000000ff24247207 */ /* 0x000fe40002800000 */
[----:B------:R-:W-:Y:S02]  /*4ef0*/  LOP3.LUT P5, RZ, R15, 0x400000, RZ, 0xc0, !PT ;  /* 0x004000000fff7812 */ /* 0x000fe400078ac0ff */
[----:B------:R-:W-:Y:S02]  /*4f00*/  LOP3.LUT R43, R46, R45, R43, 0x96, !PT ;  /* 0x0000002d2e2b7212 */ /* 0x000fe400078e962b */
[----:B------:R-:W-:Y:S02]  /*4f10*/  LOP3.LUT R40, R40, R36, R39, 0x96, !PT ;  /* 0x0000002428287212 */ /* 0x000fe400078e9627 */
[----:B------:R-:W-:-:S02]  /*4f20*/  SEL R36, R38, RZ, P5 ;  /* 0x000000ff26247207 */ /* 0x000fc40002800000 */
[----:B------:R-:W-:Y:S02]  /*4f30*/  LOP3.LUT R41, R41, R44, R43, 0x96, !PT ;  /* 0x0000002c29297212 */ /* 0x000fe400078e962b */
[----:B------:R-:W-:Y:S02]  /*4f40*/  LOP3.LUT P5, RZ, R15, 0x40000000, RZ, 0xc0, !PT ;  /* 0x400000000fff7812 */ /* 0x000fe400078ac0ff */
[----:B------:R-:W-:Y:S02]  /*4f50*/  PRMT R43, R17, 0x8880, RZ ;  /* 0x00008880112b7816 */ /* 0x000fe400000000ff */
[----:B------:R-:W-:Y:S02]  /*4f60*/  SEL R39, R27, RZ, !P6 ;  /* 0x000000ff1b277207 */ /* 0x000fe40007000000 */
[----:B------:R-:W-:Y:S02]  /*4f70*/  LOP3.LUT P6, RZ, R15, 0x20000000, RZ, 0xc0, !PT ;  /* 0x200000000fff7812 */ /* 0x000fe400078cc0ff */
[----:B------:R-:W-:-:S02]  /*4f80*/  SEL R38, R38, RZ, P5 ;  /* 0x000000ff26267207 */ /* 0x000fc40002800000 */
[----:B------:R-:W-:Y:S02]  /*4f90*/  ISETP.GE.AND P5, PT, R43, RZ, PT ;  /* 0x000000ff2b00720c */ /* 0x000fe40003fa6270 */
[----:B------:R-:W-:Y:S02]  /*4fa0*/  LOP3.LUT R75, R77, R78, R75, 0x96, !PT ;  /* 0x0000004e4d4b7212 */ /* 0x000fe400078e964b */
[----:B------:R-:W-:Y:S02]  /*4fb0*/  SEL R35, R35, RZ, P6 ;  /* 0x000000ff23237207 */ /* 0x000fe40003000000 */
[----:B------:R-:W-:Y:S02]  /*4fc0*/  LOP3.LUT R75, R79, R80, R75, 0x96, !PT ;  /* 0x000000504f4b7212 */ /* 0x000fe400078e964b */
[----:B------:R-:W-:Y:S02]  /*4fd0*/  LOP3.LUT R37, R42, R37, R41, 0x96, !PT ;  /* 0x000000252a257212 */ /* 0x000fe400078e9629 */
[----:B------:R-:W-:-:S02]  /*4fe0*/  LOP3.LUT P6, RZ, R16, 0x20000, RZ, 0xc0, !PT ;  /* 0x0002000010ff7812 */ /* 0x000fc400078cc0ff */
[----:B------:R-:W-:Y:S01]  /*4ff0*/  LOP3.LUT R41, R38, R35, R40, 0x96, !PT ;  /* 0x0000002326297212 */ /* 0x000fe200078e9628 */
[----:B------:R-:W-:Y:S01]  /*5000*/  IMAD.SHL.U32 R35, R17, 0x2, RZ ;  /* 0x0000000211237824 */ /* 0x000fe200078e00ff */
[----:B------:R-:W-:Y:S02]  /*5010*/  LOP3.LUT R75, R36, R82, R75, 0x96, !PT ;  /* 0x00000052244b7212 */ /* 0x000fe400078e964b */
[----:B------:R-:W-:Y:S02]  /*5020*/  SEL R36, R28, RZ, P6 ;  /* 0x000000ff1c247207 */ /* 0x000fe40003000000 */
[C---:B------:R-:W-:Y:S02]  /*5030*/  LOP3.LUT P6, RZ, R16.reuse, 0x40000, RZ, 0xc0, !PT ;  /* 0x0004000010ff7812 */ /* 0x040fe400078cc0ff */
[----:B------:R-:W-:Y:S02]  /*5040*/  @!P5 LOP3.LUT R35, R35, 0x1b, RZ, 0x3c, !PT ;  /* 0x0000001b2323d812 */ /* 0x000fe400078e3cff */
[----:B------:R-:W-:-:S02]  /*5050*/  LOP3.LUT P5, RZ, R16, 0x800, RZ, 0xc0, !PT ;  /* 0x0000080010ff7812 */ /* 0x000fc400078ac0ff */
[----:B------:R-:W-:Y:S02]  /*5060*/  LOP3.LUT R31, R34, R33, R31, 0x96, !PT ;  /* 0x00000021221f7212 */ /* 0x000fe400078e961f */
[----:B------:R-:W-:Y:S02]  /*5070*/  SEL R33, R25, RZ, P6 ;  /* 0x000000ff19217207 */ /* 0x000fe40003000000 */
[C---:B------:R-:W-:Y:S02]  /*5080*/  LOP3.LUT P6, RZ, R16.reuse, 0x1000, RZ, 0xc0, !PT ;  /* 0x0000100010ff7812 */ /* 0x040fe400078cc0ff */
[----:B------:R-:W-:Y:S02]  /*5090*/  SEL R34, R11, RZ, P5 ;  /* 0x000000ff0b227207 */ /* 0x000fe40002800000 */
[----:B------:R-:W-:Y:S02]  /*50a0*/  SHF.R.U32.HI R48, RZ, 0x18, R16 ;  /* 0x00000018ff307819 */ /* 0x000fe40000011610 */
[----:B------:R-:W-:-:S02]  /*50b0*/  LOP3.LUT P5, RZ, R16, 0x80000, RZ, 0xc0, !PT ;  /* 0x0008000010ff7812 */ /* 0x000fc400078ac0ff */
[----:B------:R-:W-:Y:S02]  /*50c0*/  LOP3.LUT R36, R33, R36, R39, 0x96, !PT ;  /* 0x0000002421247212 */ /* 0x000fe400078e9627 */
[----:B------:R-:W-:Y:S02]  /*50d0*/  SEL R33, R17, RZ, P6 ;  /* 0x000000ff11217207 */ /* 0x000fe40003000000 */
[----:B------:R-:W-:Y:S02]  /*50e0*/  LOP3.LUT P6, RZ, R16, 0x4000000, RZ, 0xc0, !PT ;  /* 0x0400000010ff7812 */ /* 0x000fe400078cc0ff */
[----:B------:R-:W-:Y:S02]  /*50f0*/  LOP3.LUT R48, R48, 0x1, RZ, 0xc0, !PT ;  /* 0x0000000130307812 */ /* 0x000fe400078ec0ff */
[----:B------:R-:W-:Y:S02]  /*5100*/  SEL R39, R11, RZ, P5 ;  /* 0x000000ff0b277207 */ /* 0x000fe40002800000 */
[----:B------:R-:W-:-:S02]  /*5110*/  LOP3.LUT P5, RZ, R16, 0x2000000, RZ, 0xc0, !PT ;  /* 0x0200000010ff7812 */ /* 0x000fc400078ac0ff */
[----:B------:R-:W-:Y:S02]  /*5120*/  PRMT R40, R35, 0x8880, RZ ;  /* 0x0000888023287816 */ /* 0x000fe400000000ff */
[----:B------:R-:W-:Y:S02]  /*5130*/  SEL R38, R25, RZ, P6 ;  /* 0x000000ff19267207 */ /* 0x000fe40003000000 */
[----:B------:R-:W-:Y:S02]  /*5140*/  ISETP.NE.U32.AND P4, PT, R48, 0x1, PT ;  /* 0x000000013000780c */ /* 0x000fe40003f85070 */
[----:B------:R-:W-:Y:S02]  /*5150*/  LOP3.LUT P6, RZ, R16, 0x100000, RZ, 0xc0, !PT ;  /* 0x0010000010ff7812 */ /* 0x000fe400078cc0ff */
[----:B------:R-:W-:Y:S02]  /*5160*/  SEL R28, R28, RZ, P5 ;  /* 0x000000ff1c1c7207 */ /* 0x000fe40002800000 */
[----:B------:R-:W-:-:S02]  /*5170*/  ISETP.GE.AND P5, PT, R40, RZ, PT ;  /* 0x000000ff2800720c */ /* 0x000fc40003fa6270 */
[----:B------:R-:W-:Y:S02]  /*5180*/  SEL R27, R27, RZ, !P4 ;  /* 0x000000ff1b1b7207 */ /* 0x000fe40006000000 */
[----:B------:R-:W-:Y:S02]  /*5190*/  SEL R25, R17, RZ, P6 ;  /* 0x000000ff11197207 */ /* 0x000fe40003000000 */
[----:B------:R-:W-:Y:S02]  /*51a0*/  LOP3.LUT P6, RZ, R16, 0x8000000, RZ, 0xc0, !PT ;  /* 0x0800000010ff7812 */ /* 0x000fe400078cc0ff */
[----:B------:R-:W-:Y:S02]  /*51b0*/  LOP3.LUT R27, R38, R28, R27, 0x96, !PT ;  /* 0x0000001c261b7212 */ /* 0x000fe400078e961b */
[----:B------:R-:W-:Y:S02]  /*51c0*/  LOP3.LUT P4, RZ, R16, 0x10000000, RZ, 0xc0, !PT ;  /* 0x1000000010ff7812 */ /* 0x000fe4000788c0ff */
[----:B------:R-:W-:Y:S01]  /*51d0*/  SEL R28, R11, RZ, P6 ;  /* 0x000000ff0b1c7207 */ /* 0x000fe20003000000 */
[----:B------:R-:W-:Y:S01]  /*51e0*/  IMAD.SHL.U32 R11, R35, 0x2, RZ ;  /* 0x00000002230b7824 */ /* 0x000fe200078e00ff */
[----:B------:R-:W-:-:S02]  /*51f0*/  SEL R17, R17, RZ, P4 ;  /* 0x000000ff11117207 */ /* 0x000fc40002000000 */
[C---:B------:R-:W-:Y:S02]  /*5200*/  LOP3.LUT P6, RZ, R16.reuse, 0x20, RZ, 0xc0, !PT ;  /* 0x0000002010ff7812 */ /* 0x040fe400078cc0ff */
[----:B------:R-:W-:Y:S02]  /*5210*/  LOP3.LUT P4, RZ, R16, 0x40, RZ, 0xc0, !PT ;  /* 0x0000004010ff7812 */ /* 0x000fe4000788c0ff */
[----:B------:R-:W-:Y:S02]  /*5220*/  @!P5 LOP3.LUT R11, R11, 0x1b, RZ, 0x3c, !PT ;  /* 0x0000001b0b0bd812 */ /* 0x000fe400078e3cff */
[----:B------:R-:W-:Y:S02]  /*5230*/  LOP3.LUT R29, R29, R32, R31, 0x96, !PT ;  /* 0x000000201d1d7212 */ /* 0x000fe400078e961f */
[----:B------:R-:W-:Y:S02]  /*5240*/  LOP3.LUT R31, R17, R28, R27, 0x96, !PT ;  /* 0x0000001c111f7212 */ /* 0x000fe400078e961b */
[----:B------:R-:W-:-:S02]  /*5250*/  SEL R28, R35, RZ, P6 ;  /* 0x000000ff231c7207 */ /* 0x000fc40003000000 */
[C---:B------:R-:W-:Y:S02]  /*5260*/  LOP3.LUT P6, RZ, R16.reuse, 0x4000, RZ, 0xc0, !PT ;  /* 0x0000400010ff7812 */ /* 0x040fe400078cc0ff */
[----:B------:R-:W-:Y:S02]  /*5270*/  SEL R17, R11, RZ, P4 ;  /* 0x000000ff0b117207 */ /* 0x000fe40002000000 */
[C---:B------:R-:W-:Y:S02]  /*5280*/  LOP3.LUT P5, RZ, R16.reuse, 0x2000, RZ, 0xc0, !PT ;  /* 0x0000200010ff7812 */ /* 0x040fe400078ac0ff */
[----:B------:R-:W-:Y:S02]  /*5290*/  LOP3.LUT P4, RZ, R16, 0x200000, RZ, 0xc0, !PT ;  /* 0x0020000010ff7812 */ /* 0x000fe4000788c0ff */
[----:B------:R-:W-:Y:S02]  /*52a0*/  LOP3.LUT R36, R25, R39, R36, 0x96, !PT ;  /* 0x0000002719247212 */ /* 0x000fe400078e9624 */
[----:B------:R-:W-:-:S02]  /*52b0*/  LOP3.LUT R59, R61, R60, R59, 0x96, !PT ;  /* 0x0000003c3d3b7212 */ /* 0x000fc400078e963b */
[----:B------:R-:W-:Y:S02]  /*52c0*/  SEL R25, R11, RZ, P6 ;  /* 0x000000ff0b197207 */ /* 0x000fe40003000000 */
[C---:B------:R-:W-:Y:S02]  /*52d0*/  SEL R32, R35.reuse, RZ, P5 ;  /* 0x000000ff23207207 */ /* 0x040fe40002800000 */
[C---:B------:R-:W-:Y:S02]  /*52e0*/  LOP3.LUT P6, RZ, R16.reuse, 0x20000000, RZ, 0xc0, !PT ;  /* 0x2000000010ff7812 */ /* 0x040fe400078cc0ff */
[----:B------:R-:W-:Y:S02]  /*52f0*/  SEL R27, R35, RZ, P4 ;  /* 0x000000ff231b7207 */ /* 0x000fe40002000000 */
[C---:B------:R-:W-:Y:S02]  /*5300*/  LOP3.LUT P5, RZ, R16.reuse, 0x400000, RZ, 0xc0, !PT ;  /* 0x0040000010ff7812 */ /* 0x040fe400078ac0ff */
[----:B------:R-:W-:-:S02]  /*5310*/  LOP3.LUT P4, RZ, R16, 0x40000000, RZ, 0xc0, !PT ;  /* 0x4000000010ff7812 */ /* 0x000fc4000788c0ff */
[----:B------:R-:W-:Y:S02]  /*5320*/  LOP3.LUT R33, R33, R34, R59, 0x96, !PT ;  /* 0x0000002221217212 */ /* 0x000fe400078e963b */
[----:B------:R-:W-:Y:S02]  /*5330*/  LOP3.LUT R28, R17, R28, R29, 0x96, !PT ;  /* 0x0000001c111c7212 */ /* 0x000fe400078e961d */
[----:B------:R-:W-:Y:S02]  /*5340*/  SEL R34, R35, RZ, P6 ;  /* 0x000000ff23227207 */ /* 0x000fe40003000000 */
[C---:B------:R-:W-:Y:S02]  /*5350*/  SEL R17, R11.reuse, RZ, P5 ;  /* 0x000000ff0b117207 */ /* 0x040fe40002800000 */
[----:B------:R-:W-:Y:S02]  /*5360*/  SEL R35, R11, RZ, P4 ;  /* 0x000000ff0b237207 */ /* 0x000fe40002000000 */
[----:B------:R-:W-:-:S02]  /*5370*/  LOP3.LUT P4, RZ, R14, 0x80, RZ, 0xc0, !PT ;  /* 0x000000800eff7812 */ /* 0x000fc4000788c0ff */
[----:B------:R-:W-:Y:S02]  /*5380*/  LOP3.LUT P5, RZ, R12, 0x80, RZ, 0xc0, !PT ;  /* 0x000000800cff7812 */ /* 0x000fe400078ac0ff */
[----:B------:R-:W-:Y:S02]  /*5390*/  LOP3.LUT R32, R25, R32, R33, 0x96, !PT ;  /* 0x0000002019207212 */ /* 0x000fe400078e9621 */
[----:B------:R-:W-:Y:S02]  /*53a0*/  PRMT R25, R11, 0x8880, RZ ;  /* 0x000088800b197816 */ /* 0x000fe400000000ff */
[----:B------:R-:W-:Y:S02]  /*53b0*/  LOP3.LUT R29, R17, R27, R36, 0x96, !PT ;  /* 0x0000001b111d7212 */ /* 0x000fe400078e9624 */
[C---:B------:R-:W-:Y:S02]  /*53c0*/  SEL R17, R6.reuse, RZ, P4 ;  /* 0x000000ff06117207 */ /* 0x040fe40002000000 */
[----:B------:R-:W-:-:S02]  /*53d0*/  SEL R27, R6, RZ, P5 ;  /* 0x000000ff061b7207 */ /* 0x000fc40002800000 */
[C---:B------:R-:W-:Y:S02]  /*53e0*/  LOP3.LUT P6, RZ, R26.reuse, 0x8000, RZ, 0xc0, !PT ;  /* 0x000080001aff7812 */ /* 0x040fe400078cc0ff */
[----:B------:R-:W-:Y:S02]  /*53f0*/  LOP3.LUT P5, RZ, R26, 0x800000, RZ, 0xc0, !PT ;  /* 0x008000001aff7812 */ /* 0x000fe400078ac0ff */
[----:B------:R-:W-:Y:S02]  /*5400*/  ISETP.GE.AND P4, PT, R25, RZ, PT ;  /* 0x000000ff1900720c */ /* 0x000fe40003f86270 */
[----:B----4-:R-:W-:Y:S02]  /*5410*/  LOP3.LUT R17, R10, R17, R57, 0x96, !PT ;  /* 0x000000110a117212 */ /* 0x010fe400078e9639 */
[C---:B------:R-:W-:Y:S02]  /*5420*/  SEL R25, R3.reuse, RZ, P6 ;  /* 0x000000ff03197207 */ /* 0x040fe40003000000 */
[----:B------:R-:W-:-:S02]  /*5430*/  SEL R10, R3, RZ, P5 ;  /* 0x000000ff030a7207 */ /* 0x000fc40002800000 */
[----:B------:R-:W-:Y:S02]  /*5440*/  LOP3.LUT P6, RZ, R15, 0x8000, RZ, 0xc0, !PT ;  /* 0x000080000fff7812 */ /* 0x000fe400078cc0ff */
[----:B------:R-:W-:Y:S02]  /*5450*/  LOP3.LUT P5, RZ, R13, 0x80, RZ, 0xc0, !PT ;  /* 0x000000800dff7812 */ /* 0x000fe400078ac0ff */
[----:B---3--:R-:W-:Y:S01]  /*5460*/  LOP3.LUT R27, R9, R27, R62, 0x96, !PT ;  /* 0x0000001b091b7212 */ /* 0x008fe200078e963e */
[----:B------:R-:W-:Y:S01]  /*5470*/  IMAD.SHL.U32 R11, R11, 0x2, RZ ;  /* 0x000000020b0b7824 */ /* 0x000fe200078e00ff */
[----:B------:R-:W-:Y:S02]  /*5480*/  SEL R9, R30, RZ, P6 ;  /* 0x000000ff1e097207 */ /* 0x000fe40003000000 */
[----:B------:R-:W-:Y:S02]  /*5490*/  SEL R6, R6, RZ, P5 ;  /* 0x000000ff06067207 */ /* 0x000fe40002800000 */
[----:B------:R-:W-:-:S02]  /*54a0*/  LOP3.LUT R49, R51, R49, R84, 0x96, !PT ;  /* 0x0000003133317212 */ /* 0x000fc400078e9654 */
[----:B------:R-:W-:Y:S02]  /*54b0*/  LOP3.LUT R67, R81, R54, R67, 0x96, !PT ;  /* 0x0000003651437212 */ /* 0x000fe400078e9643 */
[----:B------:R-:W-:Y:S02]  /*54c0*/  LOP3.LUT P6, RZ, R15, 0x800000, RZ, 0xc0, !PT ;  /* 0x008000000fff7812 */ /* 0x000fe400078cc0ff */
[----:B------:R-:W-:Y:S02]  /*54d0*/  ISETP.GT.AND P5, PT, R26, -0x1, PT ;  /* 0xffffffff1a00780c */ /* 0x000fe40003fa4270 */
[----:B------:R-:W-:Y:S02]  /*54e0*/  LOP3.LUT R65, R72, R66, R65, 0x96, !PT ;  /* 0x0000004248417212 */ /* 0x000fe400078e9641 */
[----:B------:R-:W-:Y:S02]  /*54f0*/  LOP3.LUT R17, R17, R25, R56, 0x96, !PT ;  /* 0x0000001911117212 */ /* 0x000fe400078e9638 */
[----:B------:R-:W-:-:S02]  /*5500*/  LOP3.LUT R47, R53, R86, R49, 0x96, !PT ;  /* 0x00000056352f7212 */ /* 0x000fc400078e9631 */
[----:B------:R-:W-:Y:S02]  /*5510*/  SEL R25, R30, RZ, P6 ;  /* 0x000000ff1e197207 */ /* 0x000fe40003000000 */
[----:B-----5:R-:W-:Y:S02]  /*5520*/  LOP3.LUT R6, R8, R6, R67, 0x96, !PT ;  /* 0x0000000608067212 */ /* 0x020fe400078e9643 */
[----:B------:R-:W-:Y:S02]  /*5530*/  SEL R3, R3, RZ, !P5 ;  /* 0x000000ff03037207 */ /* 0x000fe40006800000 */
[----:B------:R-:W-:Y:S02]  /*5540*/  ISETP.GT.AND P5, PT, R15, -0x1, PT ;  /* 0xffffffff0f00780c */ /* 0x000fe40003fa4270 */
[----:B------:R-:W-:Y:S02]  /*5550*/  @!P4 LOP3.LUT R11, R11, 0x1b, RZ, 0x3c, !PT ;  /* 0x0000001b0b0bc812 */ /* 0x000fe400078e3cff */
[----:B------:R-:W-:-:S02]  /*5560*/  LOP3.LUT P6, RZ, R16, 0x80, RZ, 0xc0, !PT ;  /* 0x0000008010ff7812 */ /* 0x000fc400078cc0ff */
[----:B------:R-:W-:Y:S02]  /*5570*/  LOP3.LUT R48, R74, R73, R76, 0x96, !PT ;  /* 0x000000494a307212 */ /* 0x000fe400078e964c */
[----:B------:R-:W-:Y:S02]  /*5580*/  LOP3.LUT R65, R70, R71, R65, 0x96, !PT ;  /* 0x0000004746417212 */ /* 0x000fe400078e9641 */
[----:B------:R-:W-:Y:S02]  /*5590*/  LOP3.LUT R6, R6, R3, R47, 0x96, !PT ;  /* 0x0000000306067212 */ /* 0x000fe400078e962f */
[----:B------:R-:W-:Y:S02]  /*55a0*/  SEL R30, R30, RZ, !P5 ;  /* 0x000000ff1e1e7207 */ /* 0x000fe40006800000 */
[----:B------:R-:W-:Y:S02]  /*55b0*/  SEL R3, R11, RZ, P6 ;  /* 0x000000ff0b037207 */ /* 0x000fe40003000000 */
[----:B------:R-:W-:-:S02]  /*55c0*/  LOP3.LUT P4, RZ, R16, 0x8000, RZ, 0xc0, !PT ;  /* 0x0000800010ff7812 */ /* 0x000fc4000788c0ff */
[----:B------:R-:W-:Y:S02]  /*55d0*/  LOP3.LUT P6, RZ, R16, 0x800000, RZ, 0xc0, !PT ;  /* 0x0080000010ff7812 */ /* 0x000fe400078cc0ff */
[----:B------:R-:W-:Y:S02]  /*55e0*/  LOP3.LUT R63, R52, R69, R63, 0x96, !PT ;  /* 0x00000045343f7212 */ /* 0x000fe400078e963f */
[----:B------:R-:W-:Y:S02]  /*55f0*/  LOP3.LUT R64, R64, R68, R65, 0x96, !PT ;  /* 0x0000004440407212 */ /* 0x000fe400078e9641 */
[----:B------:R-:W-:Y:S02]  /*5600*/  LOP3.LUT R10, R27, R10, R48, 0x96, !PT ;  /* 0x0000000a1b0a7212 */ /* 0x000fe400078e9630 */
[----:B------:R-:W-:Y:S02]  /*5610*/  ISETP.GT.AND P5, PT, R16, -0x1, PT ;  /* 0xffffffff1000780c */ /* 0x000fe40003fa4270 */
[----:B------:R-:W-:-:S02]  /*5620*/  LOP3.LUT R30, R6, R30, R41, 0x96, !PT ;  /* 0x0000001e061e7212 */ /* 0x000fc400078e9629 */
[C---:B------:R-:W-:Y:S02]  /*5630*/  SEL R6, R11.reuse, RZ, P4 ;  /* 0x000000ff0b067207 */ /* 0x040fe40002000000 */
[----:B------:R-:W-:Y:S02]  /*5640*/  SEL R8, R11, RZ, P6 ;  /* 0x000000ff0b087207 */ /* 0x000fe40003000000 */
[----:B------:R-:W-:Y:S02]  /*5650*/  LOP3.LUT R37, R63, R58, R37, 0x96, !PT ;  /* 0x0000003a3f257212 */ /* 0x000fe400078e9625 */
[----:B------:R-:W-:Y:S02]  /*5660*/  LOP3.LUT R31, R35, R34, R31, 0x96, !PT ;  /* 0x00000022231f7212 */ /* 0x000fe400078e961f */
[----:B------:R-:W-:Y:S02]  /*5670*/  LOP3.LUT R9, R17, R9, R64, 0x96, !PT ;  /* 0x0000000911097212 */ /* 0x000fe400078e9640 */
[----:B------:R-:W-:-:S02]  /*5680*/  LOP3.LUT R10, R10, R25, R75, 0x96, !PT ;  /* 0x000000190a0a7212 */ /* 0x000fc400078e964b */
[----:B------:R-:W-:Y:S02]  /*5690*/  SEL R11, R11, RZ, !P5 ;  /* 0x000000ff0b0b7207 */ /* 0x000fe40006800000 */
[----:B------:R-:W-:Y:S02]  /*56a0*/  LOP3.LUT R3, R37, R3, R28, 0x96, !PT ;  /* 0x0000000325037212 */ /* 0x000fe400078e961c */
[----:B------:R-:W-:Y:S02]  /*56b0*/  LOP3.LUT R9, R9, R6, R32, 0x96, !PT ;  /* 0x0000000609097212 */ /* 0x000fe400078e9620 */
[----:B------:R-:W-:Y:S02]  /*56c0*/  LOP3.LUT R29, R10, R8, R29, 0x96, !PT ;  /* 0x000000080a1d7212 */ /* 0x000fe400078e961d */
[----:B------:R-:W-:Y:S01]  /*56d0*/  LOP3.LUT R11, R30, R11, R31, 0x96, !PT ;  /* 0x0000000b1e0b7212 */ /* 0x000fe200078e961f */
[----:B------:R1:W-:Y:S01]  /*56e0*/  STL.U8 [R2], R3 ;  /* 0x0000000302007387 */ /* 0x0003e20000100000 */
[----:B------:R-:W-:-:S03]  /*56f0*/  VIADD R0, R0, 0x1 ;  /* 0x0000000100007836 */ /* 0x000fc60000000000 */
[----:B------:R1:W-:Y:S04]  /*5700*/  STL.U8 [R2+0x4], R9 ;  /* 0x0000040902007387 */ /* 0x0003e80000100000 */
[----:B------:R1:W-:Y:S04]  /*5710*/  STL.U8 [R2+0x8], R29 ;  /* 0x0000081d02007387 */ /* 0x0003e80000100000 */
[----:B------:R1:W-:Y:S01]  /*5720*/  STL.U8 [R2+0xc], R11 ;  /* 0x00000c0b02007387 */ /* 0x0003e20000100000 */
[----:B------:R-:W-:-:S13]  /*5730*/  ISETP.NE.AND P4, PT, R0, 0x4, PT ;  /* 0x000000040000780c */ /* 0x000fda0003f85270 */
[----:B-1----:R-:W-:Y:S05]  /*5740*/  @P4 BRA `(.L_x_41) ;  /* 0xffffffe000704947 */ /* 0x002fea000383ffff */
[----:B------:R-:W-:Y:S05]  /*5750*/  BSYNC.RECONVERGENT B1 ;  /* 0x0000000000017941 */ /* 0x000fea0003800200 */
.L_x_40:
[----:B------:R-:W2:Y:S01]  /*5760*/  LDL.128 R8, [R1] ;  /* 0x0000000001087983 */ /* 0x000ea20000100c00 */
[----:B------:R-:W-:Y:S01]  /*5770*/  R2UR UR4, R18 ;  /* 0x00000000120472ca */ /* 0x000fe200000e0000 */
[----:B------:R-:W-:Y:S01]  /*5780*/  IMAD.SHL.U32 R0, R24, 0x4, RZ ;  /* 0x0000000418007824 */ /* 0x000fe200078e00ff */
[C---:B------:R-:W-:Y:S02]  /*5790*/  R2UR UR5, R19.reuse ;  /* 0x00000000130572ca */ /* 0x040fe400000e0000 */
[----:B------:R-:W-:Y:S01]  /*57a0*/  R2UR UR6, R18 ;  /* 0x00000000120672ca */ /* 0x000fe200000e0000 */
[----:B------:R-:W-:Y:S01]  /*57b0*/  IMAD.WIDE.U32 R2, R0, 0x4, R20 ;  /* 0x0000000400027825 */ /* 0x000fe200078e0014 */
[C---:B------:R-:W-:Y:S02]  /*57c0*/  R2UR UR7, R19.reuse ;  /* 0x00000000130772ca */ /* 0x040fe400000e0000 */
[----:B------:R-:W-:Y:S02]  /*57d0*/  R2UR UR8, R18 ;  /* 0x00000000120872ca */ /* 0x000fe400000e0000 */
[----:B------:R-:W-:-:S02]  /*57e0*/  R2UR UR9, R19 ;  /* 0x00000000130972ca */ /* 0x000fc400000e0000 */
[C---:B------:R-:W-:Y:S02]  /*57f0*/  R2UR UR10, R18.reuse ;  /* 0x00000000120a72ca */ /* 0x040fe400000e0000 */
[C---:B------:R-:W-:Y:S02]  /*5800*/  R2UR UR11, R19.reuse ;  /* 0x00000000130b72ca */ /* 0x040fe400000e0000 */
[C---:B------:R-:W-:Y:S02]  /*5810*/  R2UR UR12, R18.reuse ;  /* 0x00000000120c72ca */ /* 0x040fe400000e0000 */
        /* <DEDUP_REMOVED lines=8> */
[----:B------:R-:W-:Y:S01]  /*58a0*/  R2UR UR21, R19 ;  /* 0x00000000131572ca */ /* 0x000fe200000e0000 */
[----:B--2---:R0:W-:Y:S04]  /*58b0*/  STL.128 [R1+0x10], R8 ;  /* 0x0000100801007387 */ /* 0x0041e80000100c00 */
[----:B------:R-:W2:Y:S04]  /*58c0*/  LD.E.U8 R0, desc[UR4][R2.64] ;  /* 0x0000000402007980 */ /* 0x000ea8000c101100 */
[----:B------:R-:W3:Y:S04]  /*58d0*/  LD.E.U8 R6, desc[UR6][R2.64+0x1] ;  /* 0x0000010602067980 */ /* 0x000ee8000c101100 */
[----:B------:R-:W4:Y:S04]  /*58e0*/  LD.E.U8 R7, desc[UR8][R2.64+0x2] ;  /* 0x0000020802077980 */ /* 0x000f28000c101100 */
[----:B------:R-:W5:Y:S04]  /*58f0*/  LD.E.U8 R12, desc[UR10][R2.64+0x3] ;  /* 0x0000030a020c7980 */ /* 0x000f68000c101100 */
        /* <DEDUP_REMOVED lines=11> */
[----:B------:R1:W5:Y:S01]  /*59b0*/  LD.E.U8 R42, desc[UR16][R2.64+0xf] ;  /* 0x00000f10022a7980 */ /* 0x000362000c101100 */
[C---:B------:R-:W-:Y:S01]  /*59c0*/  PRMT R31, R9.reuse, 0x7773, RZ ;  /* 0x00007773091f7816 */ /* 0x040fe200000000ff */
[----:B------:R-:W-:Y:S01]  /*59d0*/  VIADD R24, R24, 0x1 ;  /* 0x0000000118187836 */ /* 0x000fe20000000000 */
[----:B------:R-:W-:-:S02]  /*59e0*/  PRMT R30, R9, 0x7772, RZ ;  /* 0x00007772091e7816 */ /* 0x000fc400000000ff */
[C---:B------:R-:W-:Y:S02]  /*59f0*/  PRMT R35, R8.reuse, 0x7770, RZ ;  /* 0x0000777008237816 */ /* 0x040fe400000000ff */
[C---:B------:R-:W-:Y:S02]  /*5a00*/  PRMT R33, R8.reuse, 0x7771, RZ ;  /* 0x0000777108217816 */ /* 0x040fe400000000ff */
[C---:B------:R-:W-:Y:S02]  /*5a10*/  PRMT R32, R8.reuse, 0x7772, RZ ;  /* 0x0000777208207816 */ /* 0x040fe400000000ff */
[C---:B-1----:R-:W-:Y:S02]  /*5a20*/  PRMT R3, R9.reuse, 0x7771, RZ ;  /* 0x0000777109037816 */ /* 0x042fe400000000ff */
[----:B------:R-:W-:Y:S02]  /*5a30*/  PRMT R2, R9, 0x7770, RZ ;  /* 0x0000777009027816 */ /* 0x000fe400000000ff */
[----:B0-----:R-:W-:-:S02]  /*5a40*/  PRMT R9, R8, 0x7773, RZ ;  /* 0x0000777308097816 */ /* 0x001fc400000000ff */
[C---:B------:R-:W-:Y:S02]  /*5a50*/  PRMT R27, R10.reuse, 0x7773, RZ ;  /* 0x000077730a1b7816 */ /* 0x040fe400000000ff */
[C---:B------:R-:W-:Y:S02]  /*5a60*/  PRMT R28, R10.reuse, 0x7772, RZ ;  /* 0x000077720a1c7816 */ /* 0x040fe400000000ff */
[----:B------:R-:W-:Y:S02]  /*5a70*/  PRMT R29, R10, 0x7771, RZ ;  /* 0x000077710a1d7816 */ /* 0x000fe400000000ff */
[C---:B------:R-:W-:Y:S02]  /*5a80*/  PRMT R17, R11.reuse, 0x7773, RZ ;  /* 0x000077730b117816 */ /* 0x040fe400000000ff */
[C---:B------:R-:W-:Y:S02]  /*5a90*/  PRMT R25, R11.reuse, 0x7772, RZ ;  /* 0x000077720b197816 */ /* 0x040fe400000000ff */
[----:B------:R-:W-:-:S02]  /*5aa0*/  PRMT R26, R11, 0x7771, RZ ;  /* 0x000077710b1a7816 */ /* 0x000fc400000000ff */
[----:B------:R-:W-:Y:S02]  /*5ab0*/  PRMT R10, R10, 0x7770, RZ ;  /* 0x000077700a0a7816 */ /* 0x000fe400000000ff */
[----:B------:R-:W-:Y:S02]  /*5ac0*/  PRMT R11, R11, 0x7770, RZ ;  /* 0x000077700b0b7816 */ /* 0x000fe400000000ff */
[----:B------:R-:W-:Y:S02]  /*5ad0*/  ISETP.NE.AND P0, PT, R24, R23, PT ;  /* 0x000000171800720c */ /* 0x000fe40003f05270 */
[----:B--2---:R-:W-:Y:S02]  /*5ae0*/  LOP3.LUT R0, R35, R0, RZ, 0x3c, !PT ;  /* 0x0000000023007212 */ /* 0x004fe400078e3cff */
[----:B---3--:R-:W-:Y:S02]  /*5af0*/  LOP3.LUT R6, R33, R6, RZ, 0x3c, !PT ;  /* 0x0000000621067212 */ /* 0x008fe400078e3cff */
[----:B----4-:R-:W-:-:S02]  /*5b00*/  LOP3.LUT R7, R32, R7, RZ, 0x3c, !PT ;  /* 0x0000000720077212 */ /* 0x010fc400078e3cff */
[----:B-----5:R-:W-:Y:S02]  /*5b10*/  LOP3.LUT R9, R9, R12, RZ, 0x3c, !PT ;  /* 0x0000000c09097212 */ /* 0x020fe400078e3cff */
[----:B------:R-:W-:Y:S02]  /*5b20*/  LOP3.LUT R32, R2, R13, RZ, 0x3c, !PT ;  /* 0x0000000d02207212 */ /* 0x000fe400078e3cff */
[----:B------:R-:W-:Y:S02]  /*5b30*/  LOP3.LUT R12, R9, 0xffff, RZ, 0xc0, !PT ;  /* 0x0000ffff090c7812 */ /* 0x000fe400078ec0ff */
[----:B------:R-:W-:Y:S02]  /*5b40*/  LOP3.LUT R33, R3, R14, RZ, 0x3c, !PT ;  /* 0x0000000e03217212 */ /* 0x000fe400078e3cff */
[----:B------:R-:W-:Y:S02]  /*5b50*/  LOP3.LUT R14, R6, 0xffff, RZ, 0xc0, !PT ;  /* 0x0000ffff060e7812 */ /* 0x000fe400078ec0ff */
[----:B------:R-:W-:-:S02]  /*5b60*/  LOP3.LUT R30, R30, R15, RZ, 0x3c, !PT ;  /* 0x0000000f1e1e7212 */ /* 0x000fc400078e3cff */
[----:B------:R-:W-:Y:S02]  /*5b70*/  LOP3.LUT R15, R7, 0xffff, RZ, 0xc0, !PT ;  /* 0x0000ffff070f7812 */ /* 0x000fe400078ec0ff */
[----:B------:R-:W-:Y:S02]  /*5b80*/  LOP3.LUT R16, R31, R16, RZ, 0x3c, !PT ;  /* 0x000000101f107212 */ /* 0x000fe400078e3cff */
[----:B------:R-:W-:Y:S02]  /*5b90*/  LOP3.LUT R31, R0, 0xffff, RZ, 0xc0, !PT ;  /* 0x0000ffff001f7812 */ /* 0x000fe400078ec0ff */
[----:B------:R-:W-:Y:S02]  /*5ba0*/  LOP3.LUT R13, R32, 0xffff, RZ, 0xc0, !PT ;  /* 0x0000ffff200d7812 */ /* 0x000fe400078ec0ff */
[----:B------:R-:W-:Y:S02]  /*5bb0*/  LOP3.LUT R8, R33, 0xffff, RZ, 0xc0, !PT ;  /* 0x0000ffff21087812 */ /* 0x000fe400078ec0ff */
[----:B------:R-:W-:-:S02]  /*5bc0*/  LOP3.LUT R3, R30, 0xffff, RZ, 0xc0, !PT ;  /* 0x0000ffff1e037812 */ /* 0x000fc400078ec0ff */
[----:B------:R-:W-:Y:S02]  /*5bd0*/  LOP3.LUT R2, R16, 0xffff, RZ, 0xc0, !PT ;  /* 0x0000ffff10027812 */ /* 0x000fe400078ec0ff */
[----:B------:R-:W-:Y:S02]  /*5be0*/  LOP3.LUT R37, R10, R37, RZ, 0x3c, !PT ;  /* 0x000000250a257212 */ /* 0x000fe400078e3cff */
[----:B------:R-:W-:Y:S02]  /*5bf0*/  LOP3.LUT R29, R29, R34, RZ, 0x3c, !PT ;  /* 0x000000221d1d7212 */ /* 0x000fe400078e3cff */
[----:B------:R-:W-:Y:S02]  /*5c00*/  LOP3.LUT R28, R28, R39, RZ, 0x3c, !PT ;  /* 0x000000271c1c7212 */ /* 0x000fe400078e3cff */
[----:B------:R-:W-:Y:S02]  /*5c10*/  LOP3.LUT R27, R27, R36, RZ, 0x3c, !PT ;  /* 0x000000241b1b7212 */ /* 0x000fe400078e3cff */
[----:B------:R-:W-:-:S02]  /*5c20*/  LOP3.LUT R38, R11, R38, RZ, 0x3c, !PT ;  /* 0x000000260b267212 */ /* 0x000fc400078e3cff */
[----:B------:R-:W-:Y:S02]  /*5c30*/  PRMT R44, R31, 0x3340, R14 ;  /* 0x000033401f2c7816 */ /* 0x000fe4000000000e */
[----:B------:R-:W-:Y:S02]  /*5c40*/  LOP3.LUT R26, R26, R41, RZ, 0x3c, !PT ;  /* 0x000000291a1a7212 */ /* 0x000fe400078e3cff */
[----:B------:R-:W-:Y:S02]  /*5c50*/  PRMT R35, R15, 0x3340, R12 ;  /* 0x000033400f237816 */ /* 0x000fe4000000000c */
[----:B------:R-:W-:Y:S02]  /*5c60*/  LOP3.LUT R40, R25, R40, RZ, 0x3c, !PT ;  /* 0x0000002819287212 */ /* 0x000fe400078e3cff */
[----:B------:R-:W-:Y:S02]  /*5c70*/  PRMT R31, R13, 0x3340, R8 ;  /* 0x000033400d1f7816 */ /* 0x000fe40000000008 */
[----:B------:R-:W-:-:S02]  /*5c80*/  LOP3.LUT R17, R17, R42, RZ, 0x3c, !PT ;  /* 0x0000002a11117212 */ /* 0x000fc400078e3cff */
[----:B------:R-:W-:Y:S02]  /*5c90*/  PRMT R14, R3, 0x3340, R2 ;  /* 0x00003340030e7816 */ /* 0x000fe40000000002 */
[----:B------:R-:W-:Y:S02]  /*5ca0*/  LOP3.LUT R15, R37, 0xffff, RZ, 0xc0, !PT ;  /* 0x0000ffff250f7812 */ /* 0x000fe400078ec0ff */
[----:B------:R-:W-:Y:S02]  /*5cb0*/  LOP3.LUT R12, R29, 0xffff, RZ, 0xc0, !PT ;  /* 0x0000ffff1d0c7812 */ /* 0x000fe400078ec0ff */
[----:B------:R-:W-:Y:S02]  /*5cc0*/  LOP3.LUT R13, R28, 0xffff, RZ, 0xc0, !PT ;  /* 0x0000ffff1c0d7812 */ /* 0x000fe400078ec0ff */
[----:B------:R-:W-:Y:S02]  /*5cd0*/  LOP3.LUT R10, R27, 0xffff, RZ, 0xc0, !PT ;  /* 0x0000ffff1b0a7812 */ /* 0x000fe400078ec0ff */
[----:B------:R-:W-:-:S02]  /*5ce0*/  LOP3.LUT R11, R38, 0xffff, RZ, 0xc0, !PT ;  /* 0x0000ffff260b7812 */ /* 0x000fc400078ec0ff */
[----:B------:R-:W-:Y:S02]  /*5cf0*/  LOP3.LUT R8, R26, 0xffff, RZ, 0xc0, !PT ;  /* 0x0000ffff1a087812 */ /* 0x000fe400078ec0ff */
[----:B------:R-:W-:Y:S02]  /*5d00*/  LOP3.LUT R3, R40, 0xffff, RZ, 0xc0, !PT ;  /* 0x0000ffff28037812 */ /* 0x000fe400078ec0ff */
[----:B------:R-:W-:Y:S02]  /*5d10*/  LOP3.LUT R2, R17, 0xffff, RZ, 0xc0, !PT ;  /* 0x0000ffff11027812 */ /* 0x000fe400078ec0ff */
[----:B------:R-:W-:Y:S02]  /*5d20*/  PRMT R15, R15, 0x3340, R12 ;  /* 0x000033400f0f7816 */ /* 0x000fe4000000000c */
[----:B------:R-:W-:Y:S02]  /*5d30*/  PRMT R10, R13, 0x3340, R10 ;  /* 0x000033400d0a7816 */ /* 0x000fe4000000000a */
[----:B------:R-:W-:-:S02]  /*5d40*/  PRMT R11, R11, 0x3340, R8 ;  /* 0x000033400b0b7816 */ /* 0x000fc40000000008 */
[----:B------:R-:W-:Y:S02]  /*5d50*/  PRMT R2, R3, 0x3340, R2 ;  /* 0x0000334003027816 */ /* 0x000fe40000000002 */
[----:B------:R-:W-:Y:S02]  /*5d60*/  PRMT R13, R31, 0x5410, R14 ;  /* 0x000054101f0d7816 */ /* 0x000fe4000000000e */
[----:B------:R-:W-:Y:S02]  /*5d70*/  PRMT R14, R15, 0x5410, R10 ;  /* 0x000054100f0e7816 */ /* 0x000fe4000000000a */
[----:B------:R-:W-:Y:S02]  /*5d80*/  PRMT R12, R44, 0x5410, R35 ;  /* 0x000054102c0c7816 */ /* 0x000fe40000000023 */
[----:B------:R-:W-:Y:S02]  /*5d90*/  PRMT R15, R11, 0x5410, R2 ;  /* 0x000054100b0f7816 */ /* 0x000fe40000000002 */
[----:B------:R-:W-:-:S02]  /*5da0*/  PRMT R11, R16, 0x7610, R11 ;  /* 0x00007610100b7816 */ /* 0x000fc4000000000b */
[----:B------:R-:W-:Y:S01]  /*5db0*/  PRMT R2, R0, 0x7610, R2 ;  /* 0x0000761000027816 */ /* 0x000fe20000000002 */
[----:B------:R0:W-:Y:S01]  /*5dc0*/  STL.128 [R1+0x10], R12 ;  /* 0x0000100c01007387 */ /* 0x0001e20000100c00 */
[----:B------:R-:W-:Y:S02]  /*5dd0*/  PRMT R8, R9, 0x7610, R8 ;  /* 0x0000761009087816 */ /* 0x000fe40000000008 */
[----:B------:R-:W-:Y:S02]  /*5de0*/  PRMT R10, R30, 0x7610, R10 ;  /* 0x000076101e0a7816 */ /* 0x000fe4000000000a */
[----:B------:R-:W-:Y:S02]  /*5df0*/  PRMT R16, R26, 0x7610, R16 ;  /* 0x000076101a107816 */ /* 0x000fe40000000010 */
[----:B------:R-:W-:Y:S02]  /*5e00*/  PRMT R3, R32, 0x7610, R3 ;  /* 0x0000761020037816 */ /* 0x000fe40000000003 */
[----:B------:R-:W-:-:S02]  /*5e10*/  PRMT R9, R33, 0x7610, R9 ;  /* 0x0000761021097816 */ /* 0x000fc40000000009 */
[----:B------:R-:W-:Y:S02]  /*5e20*/  PRMT R0, R37, 0x7610, R0 ;  /* 0x0000761025007816 */ /* 0x000fe40000000000 */
[----:B------:R-:W-:Y:S02]  /*5e30*/  PRMT R25, R28, 0x7610, R25 ;  /* 0x000076101c197816 */ /* 0x000fe40000000019 */
[----:B------:R-:W-:Y:S02]  /*5e40*/  PRMT R30, R27, 0x7610, R30 ;  /* 0x000076101b1e7816 */ /* 0x000fe4000000001e */
[----:B0-----:R-:W-:Y:S02]  /*5e50*/  PRMT R15, R29, 0x7610, R15 ;  /* 0x000076101d0f7816 */ /* 0x001fe4000000000f */
[----:B------:R-:W-:Y:S02]  /*5e60*/  PRMT R12, R38, 0x7610, R12 ;  /* 0x00007610260c7816 */ /* 0x000fe4000000000c */
[----:B------:R-:W-:-:S02]  /*5e70*/  PRMT R26, R40, 0x7610, R26 ;  /* 0x00007610281a7816 */ /* 0x000fc4000000001a */
[----:B------:R-:W-:Y:S01]  /*5e80*/  PRMT R31, R17, 0x7610, R31 ;  /* 0x00007610111f7816 */ /* 0x000fe2000000001f */
[----:B------:R-:W-:Y:S06]  /*5e90*/  @P0 BRA `(.L_x_42) ;  /* 0xffffffd000bc0947 */ /* 0x000fec000383ffff */
.L_x_39:
[----:B------:R-:W-:Y:S05]  /*5ea0*/  BSYNC.RECONVERGENT B0 ;  /* 0x0000000000007941 */ /* 0x000fea0003800200 */
.L_x_38:
[----:B------:R-:W0:Y:S01]  /*5eb0*/  LDCU.64 UR4, c[0x4][0x8] ;  /* 0x01000100ff0477ac */ /* 0x000e220008000a00 */
[----:B-----5:R-:W-:Y:S02]  /*5ec0*/  LOP3.LUT R15, R15, 0xff, RZ, 0xc0, !PT ;  /* 0x000000ff0f0f7812 */ /* 0x020fe400078ec0ff */
[----:B------:R-:W-:Y:S02]  /*5ed0*/  R2UR UR8, R18 ;  /* 0x00000000120872ca */ /* 0x000fe400000e0000 */
[C---:B------:R-:W-:Y:S02]  /*5ee0*/  R2UR UR9, R19.reuse ;  /* 0x00000000130972ca */ /* 0x040fe400000e0000 */
[----:B------:R-:W-:Y:S02]  /*5ef0*/  LOP3.LUT R14, R16, 0xff, RZ, 0xc0, !PT ;  /* 0x000000ff100e7812 */ /* 0x000fe400078ec0ff */
[----:B------:R-:W-:Y:S02]  /*5f00*/  R2UR UR6, R18 ;  /* 0x00000000120672ca */ /* 0x000fe400000e0000 */
[----:B------:R-:W-:-:S02]  /*5f10*/  R2UR UR7, R19 ;  /* 0x00000000130772ca */ /* 0x000fc400000e0000 */
[----:B------:R-:W-:Y:S02]  /*5f20*/  LOP3.LUT R27, R7, 0xff, RZ, 0xc0, !PT ;  /* 0x000000ff071b7812 */ /* 0x000fe400078ec0ff */
[----:B0-----:R-:W-:Y:S02]  /*5f30*/  IADD3 R16, P0, PT, R15, UR4, RZ ;  /* 0x000000040f107c10 */ /* 0x001fe4000ff1e0ff */
[----:B------:R-:W-:Y:S02]  /*5f40*/  IADD3 R14, P1, PT, R14, UR4, RZ ;  /* 0x000000040e0e7c10 */ /* 0x000fe4000ff3e0ff */
[----:B------:R-:W-:Y:S01]  /*5f50*/  LOP3.LUT R6, R6, 0xff, RZ, 0xc0, !PT ;  /* 0x000000ff06067812 */ /* 0x000fe200078ec0ff */
[----:B------:R-:W-:Y:S01]  /*5f60*/  IMAD.X R17, RZ, RZ, UR5, P0 ;  /* 0x00000005ff117e24 */ /* 0x000fe200080e06ff */
[----:B------:R-:W-:Y:S01]  /*5f70*/  LOP3.LUT R7, R9, 0xff, RZ, 0xc0, !PT ;  /* 0x000000ff09077812 */ /* 0x000fe200078ec0ff */
[----:B------:R-:W-:Y:S01]  /*5f80*/  IMAD.X R15, RZ, RZ, UR5, P1 ;  /* 0x00000005ff0f7e24 */ /* 0x000fe200088e06ff */
[----:B------:R-:W-:-:S02]  /*5f90*/  LOP3.LUT R9, R25, 0xff, RZ, 0xc0, !PT ;  /* 0x000000ff19097812 */ /* 0x000fc400078ec0ff */
[----:B------:R-:W-:Y:S01]  /*5fa0*/  R2UR UR12, R18 ;  /* 0x00000000120c72ca */ /* 0x000fe200000e0000 */
[----:B------:R0:W2:Y:S01]  /*5fb0*/  LDG.E.U8.CONSTANT R28, desc[UR8][R16.64] ;  /* 0x00000008101c7981 */ /* 0x0000a2000c1e9100 */
[----:B------:R-:W-:Y:S02]  /*5fc0*/  R2UR UR13, R19 ;  /* 0x00000000130d72ca */ /* 0x000fe400000e0000 */
[----:B------:R-:W-:Y:S01]  /*5fd0*/  IADD3 R24, P0, PT, R6, UR4, RZ ;  /* 0x0000000406187c10 */ /* 0x000fe2000ff1e0ff */
[----:B------:R1:W2:Y:S01]  /*5fe0*/  LDG.E.U8.CONSTANT R13, desc[UR6][R14.64] ;  /* 0x000000060e0d7981 */ /* 0x0002a2000c1e9100 */
[----:B------:R-:W-:Y:S02]  /*5ff0*/  LOP3.LUT R26, R26, 0xff, RZ, 0xc0, !PT ;  /* 0x000000ff1a1a7812 */ /* 0x000fe400078ec0ff */
[----:B------:R-:W-:Y:S01]  /*6000*/  IADD3 R6, P1, PT, R7, UR4, RZ ;  /* 0x0000000407067c10 */ /* 0x000fe2000ff3e0ff */
[----:B------:R-:W-:Y:S01]  /*6010*/  IMAD.X R25, RZ, RZ, UR5, P0 ;  /* 0x00000005ff197e24 */ /* 0x000fe200080e06ff */
[----:B------:R-:W-:-:S02]  /*6020*/  R2UR UR10, R18 ;  /* 0x00000000120a72ca */ /* 0x000fc400000e0000 */
[----:B0-----:R-:W-:Y:S01]  /*6030*/  IADD3 R16, P2, PT, R9, UR4, RZ ;  /* 0x0000000409107c10 */ /* 0x001fe2000ff5e0ff */
[----:B------:R-:W-:Y:S01]  /*6040*/  IMAD.X R7, RZ, RZ, UR5, P1 ;  /* 0x00000005ff077e24 */ /* 0x000fe200088e06ff */
[----:B------:R-:W-:Y:S01]  /*6050*/  R2UR UR11, R19 ;  /* 0x00000000130b72ca */ /* 0x000fe200000e0000 */
[----:B------:R-:W3:Y:S01]  /*6060*/  LDG.E.U8.CONSTANT R25, desc[UR8][R24.64] ;  /* 0x0000000818197981 */ /* 0x000ee2000c1e9100 */
[----:B-1----:R-:W-:Y:S01]  /*6070*/  IADD3 R14, P3, PT, R26, UR4, RZ ;  /* 0x000000041a0e7c10 */ /* 0x002fe2000ff7e0ff */
[----:B------:R-:W-:Y:S01]  /*6080*/  IMAD.X R17, RZ, RZ, UR5, P2 ;  /* 0x00000005ff117e24 */ /* 0x000fe200090e06ff */
[----:B------:R-:W-:Y:S01]  /*6090*/  IADD3 R26, P0, PT, R27, UR4, RZ ;  /* 0x000000041b1a7c10 */ /* 0x000fe2000ff1e0ff */
[----:B------:R0:W3:Y:S01]  /*60a0*/  LDG.E.U8.CONSTANT R32, desc[UR6][R6.64] ;  /* 0x0000000606207981 */ /* 0x0000e2000c1e9100 */
[----:B------:R-:W-:Y:S02]  /*60b0*/  LOP3.LUT R8, R8, 0xff, RZ, 0xc0, !PT ;  /* 0x000000ff08087812 */ /* 0x000fe400078ec0ff */
[----:B------:R-:W-:Y:S01]  /*60c0*/  LOP3.LUT R10, R10, 0xff, RZ, 0xc0, !PT ;  /* 0x000000ff0a0a7812 */ /* 0x000fe200078ec0ff */
[----:B------:R-:W-:Y:S01]  /*60d0*/  IMAD.X R27, RZ, RZ, UR5, P0 ;  /* 0x00000005ff1b7e24 */ /* 0x000fe200080e06ff */
[----:B------:R1:W4:Y:S01]  /*60e0*/  LDG.E.U8.CONSTANT R35, desc[UR12][R16.64] ;  /* 0x0000000c10237981 */ /* 0x000322000c1e9100 */
[----:B------:R-:W-:Y:S01]  /*60f0*/  IMAD.X R15, RZ, RZ, UR5, P3 ;  /* 0x00000005ff0f7e24 */ /* 0x000fe200098e06ff */
[----:B------:R-:W-:-:S02]  /*6100*/  LOP3.LUT R9, R31, 0xff, RZ, 0xc0, !PT ;  /* 0x000000ff1f097812 */ /* 0x000fc400078ec0ff */
[----:B------:R-:W-:Y:S02]  /*6110*/  R2UR UR14, R18 ;  /* 0x00000000120e72ca */ /* 0x000fe400000e0000 */
[----:B0-----:R-:W-:Y:S01]  /*6120*/  IADD3 R6, P1, PT, R10, UR4, RZ ;  /* 0x000000040a067c10 */ /* 0x001fe2000ff3e0ff */
[----:B------:R0:W4:Y:S01]  /*6130*/  LDG.E.U8.CONSTANT R34, desc[UR10][R14.64] ;  /* 0x0000000a0e227981 */ /* 0x000122000c1e9100 */
[----:B------:R-:W-:Y:S02]  /*6140*/  R2UR UR15, R19 ;  /* 0x00000000130f72ca */ /* 0x000fe400000e0000 */
[----:B-1----:R-:W-:Y:S02]  /*6150*/  IADD3 R16, P0, PT, R8, UR4, RZ ;  /* 0x0000000408107c10 */ /* 0x002fe4000ff1e0ff */
[----:B------:R-:W-:Y:S02]  /*6160*/  LOP3.LUT R11, R11, 0xff, RZ, 0xc0, !PT ;  /* 0x000000ff0b0b7812 */ /* 0x000fe400078ec0ff */
[----:B------:R-:W-:Y:S01]  /*6170*/  LOP3.LUT R30, R30, 0xff, RZ, 0xc0, !PT ;  /* 0x000000ff1e1e7812 */ /* 0x000fe200078ec0ff */
[----:B------:R-:W-:Y:S01]  /*6180*/  IMAD.X R17, RZ, RZ, UR5, P0 ;  /* 0x00000005ff117e24 */ /* 0x000fe200080e06ff */
[----:B------:R-:W-:Y:S01]  /*6190*/  IADD3 R8, P0, PT, R9, UR4, RZ ;  /* 0x0000000409087c10 */ /* 0x000fe2000ff1e0ff */
[----:B------:R-:W-:Y:S01]  /*61a0*/  IMAD.X R7, RZ, RZ, UR5, P1 ;  /* 0x00000005ff077e24 */ /* 0x000fe200088e06ff */
[----:B0-----:R-:W-:-:S02]  /*61b0*/  IADD3 R14, P1, PT, R11, UR4, RZ ;  /* 0x000000040b0e7c10 */ /* 0x001fc4000ff3e0ff */
[----:B------:R-:W-:Y:S01]  /*61c0*/  IADD3 R10, P2, PT, R30, UR4, RZ ;  /* 0x000000041e0a7c10 */ /* 0x000fe2000ff5e0ff */
[----:B------:R-:W-:Y:S01]  /*61d0*/  IMAD.X R9, RZ, RZ, UR5, P0 ;  /* 0x00000005ff097e24 */ /* 0x000fe200080e06ff */
[----:B------:R-:W4:Y:S01]  /*61e0*/  LDG.E.U8.CONSTANT R27, desc[UR14][R26.64] ;  /* 0x0000000e1a1b7981 */ /* 0x000f22000c1e9100 */
[----:B------:R-:W-:Y:S02]  /*61f0*/  IMAD.X R15, RZ, RZ, UR5, P1 ;  /* 0x00000005ff0f7e24 */ /* 0x000fe400088e06ff */
[----:B------:R-:W-:Y:S01]  /*6200*/  IMAD.X R11, RZ, RZ, UR5, P2 ;  /* 0x00000005ff0b7e24 */ /* 0x000fe200090e06ff */
[----:B------:R-:W4:Y:S04]  /*6210*/  LDG.E.U8.CONSTANT R24, desc[UR6][R6.64] ;  /* 0x0000000606187981 */ /* 0x000f28000c1e9100 */
[----:B------:R-:W4:Y:S04]  /*6220*/  LDG.E.U8.CONSTANT R17, desc[UR14][R16.64] ;  /* 0x0000000e10117981 */ /* 0x000f28000c1e9100 */
[----:B------:R-:W4:Y:S04]  /*6230*/  LDG.E.U8.CONSTANT R14, desc[UR12][R14.64] ;  /* 0x0000000c0e0e7981 */ /* 0x000f28000c1e9100 */
[----:B------:R0:W4:Y:S04]  /*6240*/  LDG.E.U8.CONSTANT R26, desc[UR10][R10.64] ;  /* 0x0000000a0a1a7981 */ /* 0x000128000c1e9100 */
[----:B------:R2:W4:Y:S01]  /*6250*/  LDG.E.U8.CONSTANT R9, desc[UR8][R8.64] ;  /* 0x0000000808097981 */ /* 0x000522000c1e9100 */
[----:B------:R-:W-:-:S02]  /*6260*/  LOP3.LUT R0, R0, 0xff, RZ, 0xc0, !PT ;  /* 0x000000ff00007812 */ /* 0x000fc400078ec0ff */
[----:B------:R-:W-:Y:S02]  /*6270*/  LOP3.LUT R2, R2, 0xff, RZ, 0xc0, !PT ;  /* 0x000000ff02027812 */ /* 0x000fe400078ec0ff */
[----:B0-----:R-:W-:Y:S02]  /*6280*/  IADD3 R10, P2, PT, R0, UR4, RZ ;  /* 0x00000004000a7c10 */ /* 0x001fe4000ff5e0ff */
[----:B------:R-:W-:Y:S02]  /*6290*/  LOP3.LUT R3, R3, 0xff, RZ, 0xc0, !PT ;  /* 0x000000ff03037812 */ /* 0x000fe400078ec0ff */
[----:B------:R-:W-:Y:S01]  /*62a0*/  R2UR UR16, R18 ;  /* 0x00000000121072ca */ /* 0x000fe200000e0000 */
[----:B------:R-:W-:Y:S01]  /*62b0*/  IMAD.X R11, RZ, RZ, UR5, P2 ;  /* 0x00000005ff0b7e24 */ /* 0x000fe200090e06ff */
[----:B------:R-:W-:Y:S02]  /*62c0*/  R2UR UR17, R19 ;  /* 0x00000000131172ca */ /* 0x000fe400000e0000 */
[----:B------:R-:W-:-:S02]  /*62d0*/  IADD3 R2, P0, PT, R2, UR4, RZ ;  /* 0x0000000402027c10 */ /* 0x000fc4000ff1e0ff */
[----:B------:R-:W-:Y:S01]  /*62e0*/  IADD3 R6, P1, PT, R3, UR4, RZ ;  /* 0x0000000403067c10 */ /* 0x000fe2000ff3e0ff */
[----:B------:R-:W-:Y:S01]  /*62f0*/  IMAD.SHL.U32 R23, R23, 0x4, RZ ;  /* 0x0000000417177824 */ /* 0x000fe200078e00ff */
[----:B------:R0:W4:Y:S01]  /*6300*/  LDG.E.U8.CONSTANT R33, desc[UR10][R10.64] ;  /* 0x0000000a0a217981 */ /* 0x000122000c1e9100 */
[----:B------:R-:W-:Y:S01]  /*6310*/  LOP3.LUT R12, R12, 0xff, RZ, 0xc0, !PT ;  /* 0x000000ff0c0c7812 */ /* 0x000fe200078ec0ff */
[----:B------:R-:W-:Y:S02]  /*6320*/  IMAD.X R3, RZ, RZ, UR5, P0 ;  /* 0x00000005ff037e24 */ /* 0x000fe400080e06ff */
[----:B------:R-:W-:Y:S01]  /*6330*/  IMAD.X R7, RZ, RZ, UR5, P1 ;  /* 0x00000005ff077e24 */ /* 0x000fe200088e06ff */
[C---:B------:R-:W-:Y:S01]  /*6340*/  R2UR UR24, R18.reuse ;  /* 0x00000000121872ca */ /* 0x040fe200000e0000 */
[----:B------:R-:W-:Y:S01]  /*6350*/  IMAD.WIDE.U32 R20, R23, 0x4, R20 ;  /* 0x0000000417147825 */ /* 0x000fe200078e0014 */
[----:B------:R-:W-:Y:S01]  /*6360*/  R2UR UR25, R19 ;  /* 0x00000000131972ca */ /* 0x000fe200000e0000 */
[----:B------:R1:W4:Y:S01]  /*6370*/  LDG.E.U8.CONSTANT R29, desc[UR6][R2.64] ;  /* 0x00000006021d7981 */ /* 0x000322000c1e9100 */
[----:B------:R-:W-:-:S02]  /*6380*/  R2UR UR26, R18 ;  /* 0x00000000121a72ca */ /* 0x000fc400000e0000 */
[C---:B------:R-:W-:Y:S01]  /*6390*/  R2UR UR27, R19.reuse ;  /* 0x00000000131b72ca */ /* 0x040fe200000e0000 */
[----:B------:R1:W4:Y:S01]  /*63a0*/  LDG.E.U8.CONSTANT R31, desc[UR8][R6.64] ;  /* 0x00000008061f7981 */ /* 0x000322000c1e9100 */
[----:B------:R-:W-:Y:S02]  /*63b0*/  IADD3 R12, P0, PT, R12, UR4, RZ ;  /* 0x000000040c0c7c10 */ /* 0x000fe4000ff1e0ff */
[C---:B------:R-:W-:Y:S02]  /*63c0*/  R2UR UR4, R18.reuse ;  /* 0x00000000120472ca */ /* 0x040fe400000e0000 */
[C---:B------:R-:W-:Y:S02]  /*63d0*/  R2UR UR20, R18.reuse ;  /* 0x00000000121472ca */ /* 0x040fe400000e0000 */
[----:B------:R-:W-:Y:S02]  /*63e0*/  R2UR UR21, R19 ;  /* 0x00000000131572ca */ /* 0x000fe400000e0000 */
[----:B------:R-:W-:-:S02]  /*63f0*/  R2UR UR22, R18 ;  /* 0x00000000121672ca */ /* 0x000fc400000e0000 */
[C---:B------:R-:W-:Y:S02]  /*6400*/  R2UR UR23, R19.reuse ;  /* 0x00000000131772ca */ /* 0x040fe400000e0000 */
[----:B------:R-:W-:Y:S02]  /*6410*/  R2UR UR18, R18 ;  /* 0x00000000121272ca */ /* 0x000fe400000e0000 */
[----:B------:R-:W-:Y:S02]  /*6420*/  R2UR UR19, R19 ;  /* 0x00000000131372ca */ /* 0x000fe400000e0000 */
[----:B--2---:R-:W-:Y:S01]  /*6430*/  PRMT R8, R28, 0x3340, R13 ;  /* 0x000033401c087816 */ /* 0x004fe2000000000d */
[----:B------:R-:W-:Y:S01]  /*6440*/  IMAD.X R13, RZ, RZ, UR5, P0 ;  /* 0x00000005ff0d7e24 */ /* 0x000fe200080e06ff */
[----:B---3--:R-:W-:-:S04]  /*6450*/  PRMT R25, R25, 0x3340, R32 ;  /* 0x0000334019197816 */ /* 0x008fc80000000020 */
[----:B------:R-:W-:Y:S02]  /*6460*/  PRMT R8, R25, 0x5410, R8 ;  /* 0x0000541019087816 */ /* 0x000fe40000000008 */
[----:B----4-:R-:W-:-:S03]  /*6470*/  PRMT R34, R35, 0x3340, R34 ;  /* 0x0000334023227816 */ /* 0x010fc60000000022 */
[----:B------:R-:W-:Y:S01]  /*6480*/  STL [R1+0x14], R8 ;  /* 0x0000140801007387 */ /* 0x000fe20000100800 */
[----:B------:R-:W-:-:S13]  /*6490*/  R2UR UR5, R19 ;  /* 0x00000000130572ca */ /* 0x000fda00000e0000 */
[----:B------:R-:W2:Y:S01]  /*64a0*/  LDG.E.U8.CONSTANT R7, desc[UR4][R12.64] ;  /* 0x000000040c077981 */ /* 0x000ea2000c1e9100 */
[----:B------:R-:W-:-:S04]  /*64b0*/  PRMT R27, R27, 0x3340, R24 ;  /* 0x000033401b1b7816 */ /* 0x000fc80000000018 */
[----:B0-----:R-:W-:Y:S02]  /*64c0*/  PRMT R10, R27, 0x5410, R34 ;  /* 0x000054101b0a7816 */ /* 0x001fe40000000022 */
[----:B------:R-:W-:Y:S02]  /*64d0*/  PRMT R14, R17, 0x3340, R14 ;  /* 0x00003340110e7816 */ /* 0x000fe4000000000e */
[----:B------:R-:W-:-:S04]  /*64e0*/  PRMT R9, R26, 0x3340, R9 ;  /* 0x000033401a097816 */ /* 0x000fc80000000009 */
[----:B------:R-:W-:-:S05]  /*64f0*/  PRMT R11, R14, 0x5410, R9 ;  /* 0x000054100e0b7816 */ /* 0x000fca0000000009 */
[----:B------:R0:W-:Y:S04]  /*6500*/  STL.64 [R1+0x18], R10 ;  /* 0x0000180a01007387 */ /* 0x0001e80000100a00 */
[----:B------:R-:W1:Y:S04]  /*6510*/  LD.E.U8 R3, desc[UR14][R20.64+0xa] ;  /* 0x00000a0e14037980 */ /* 0x000e68000c101100 */
[----:B------:R-:W3:Y:S04]  /*6520*/  LD.E.U8 R6, desc[UR16][R20.64+0xb] ;  /* 0x00000b1014067980 */ /* 0x000ee8000c101100 */
[----:B------:R-:W4:Y:S04]  /*6530*/  LD.E.U8 R2, desc[UR10][R20.64+0x9] ;  /* 0x0000090a14027980 */ /* 0x000f28000c101100 */
[----:B------:R-:W2:Y:S04]  /*6540*/  LD.E.U8 R0, desc[UR8][R20.64+0x8] ;  /* 0x0000080814007980 */ /* 0x000ea8000c101100 */
        /* <DEDUP_REMOVED lines=11> */
[----:B------:R-:W2:Y:S01]  /*6600*/  LD.E.U8 R24, desc[UR18][R20.64+0x7] ;  /* 0x0000071214187980 */ /* 0x000ea2000c101100 */
[----:B------:R-:W-:-:S02]  /*6610*/  SHF.L.W.U32.HI R35, R10, 0x10, R10 ;  /* 0x000000100a237819 */ /* 0x000fc40000010e0a */
[--C-:B------:R-:W-:Y:S02]  /*6620*/  SHF.L.W.U32.HI R30, R11, 0x8, R11.reuse ;  /* 0x000000080b1e7819 */ /* 0x100fe40000010e0b */
[--C-:B0-----:R-:W-:Y:S02]  /*6630*/  SHF.L.W.U32.HI R10, R8, 0x18, R8.reuse ;  /* 0x00000018080a7819 */ /* 0x101fe40000010e08 */
[----:B------:R-:W-:Y:S02]  /*6640*/  PRMT R8, R35, 0x7632, R8 ;  /* 0x0000763223087816 */ /* 0x000fe40000000008 */
[----:B------:R-:W-:Y:S02]  /*6650*/  PRMT R11, R30, 0x7632, R11 ;  /* 0x000076321e0b7816 */ /* 0x000fe4000000000b */
[----:B------:R-:W-:Y:S02]  /*6660*/  PRMT R9, R10, 0x7632, R9 ;  /* 0x000076320a097816 */ /* 0x000fe40000000009 */
[----:B-1----:R-:W-:-:S02]  /*6670*/  LOP3.LUT R3, R3, 0xffff, R8, 0x48, !PT ;  /* 0x0000ffff03037812 */ /* 0x002fc400078e4808 */
[----:B---3--:R-:W-:Y:S02]  /*6680*/  LOP3.LUT R6, R6, 0xffff, R11, 0x48, !PT ;  /* 0x0000ffff06067812 */ /* 0x008fe400078e480b */
[----:B----4-:R-:W-:Y:S02]  /*6690*/  LOP3.LUT R9, R2, 0xffff, R9, 0x48, !PT ;  /* 0x0000ffff02097812 */ /* 0x010fe400078e4809 */
[----:B------:R-:W-:Y:S02]  /*66a0*/  PRMT R6, R3, 0x3340, R6 ;  /* 0x0000334003067816 */ /* 0x000fe40000000006 */
[----:B------:R-:W-:Y:S02]  /*66b0*/  SHF.R.U32.HI R2, RZ, 0x18, R35 ;  /* 0x00000018ff027819 */ /* 0x000fe40000011623 */
[----:B------:R-:W-:Y:S02]  /*66c0*/  SHF.R.U32.HI R3, RZ, 0x18, R30 ;  /* 0x00000018ff037819 */ /* 0x000fe4000001161e */
[----:B--2---:R-:W-:-:S02]  /*66d0*/  LOP3.LUT R0, R33, R0, RZ, 0x3c, !PT ;  /* 0x0000000021007212 */ /* 0x004fc400078e3cff */
[----:B------:R-:W-:Y:S02]  /*66e0*/  LOP3.LUT R2, R27, R2, RZ, 0x3c, !PT ;  /* 0x000000021b027212 */ /* 0x000fe400078e3cff */
[----:B------:R-:W-:Y:S02]  /*66f0*/  LOP3.LUT R3, R28, R3, RZ, 0x3c, !PT ;  /* 0x000000031c037212 */ /* 0x000fe400078e3cff */
[----:B------:R-:W-:Y:S02]  /*6700*/  PRMT R9, R0, 0x3340, R9 ;  /* 0x0000334000097816 */ /* 0x000fe40000000009 */
[----:B------:R-:W-:Y:S02]  /*6710*/  SHF.R.U32.HI R0, RZ, 0x18, R10 ;  /* 0x00000018ff007819 */ /* 0x000fe4000001160a */
[----:B------:R-:W-:Y:S02]  /*6720*/  PRMT R11, R2, 0x3340, R3 ;  /* 0x00003340020b7816 */ /* 0x000fe40000000003 */
[----:B------:R-:W-:-:S02]  /*6730*/  SHF.R.U32.HI R2, RZ, 0x8, R35 ;  /* 0x00000008ff027819 */ /* 0x000fc40000011623 */
[----:B------:R-:W-:Y:S02]  /*6740*/  LOP3.LUT R7, R7, R26, RZ, 0x3c, !PT ;  /* 0x0000001a07077212 */ /* 0x000fe400078e3cff */
[----:B------:R-:W-:Y:S02]  /*6750*/  LOP3.LUT R0, R25, R0, RZ, 0x3c, !PT ;  /* 0x0000000019007212 */ /* 0x000fe400078e3cff */
[----:B------:R-:W-:Y:S02]  /*6760*/  LOP3.LUT R2, R23, 0xffff, R2, 0x48, !PT ;  /* 0x0000ffff17027812 */ /* 0x000fe400078e4802 */
[----:B------:R-:W0:Y:S01]  /*6770*/  LDC R23, c[0x0][0x360] ;  /* 0x0000d800ff177b82 */ /* 0x000e220000000800 */
[----:B------:R-:W-:Y:S02]  /*6780*/  PRMT R8, R7, 0x3340, R0 ;  /* 0x0000334007087816 */ /* 0x000fe40000000000 */
[----:B------:R-:W-:Y:S02]  /*6790*/  SHF.R.U32.HI R0, RZ, 0x8, R10 ;  /* 0x00000008ff007819 */ /* 0x000fe4000001160a */
[----:B------:R-:W-:-:S02]  /*67a0*/  SHF.R.U32.HI R3, RZ, 0x8, R30 ;  /* 0x00000008ff037819 */ /* 0x000fc4000001161e */
[----:B------:R-:W-:Y:S02]  /*67b0*/  LOP3.LUT R12, R29, R12, RZ, 0x3c, !PT ;  /* 0x0000000c1d0c7212 */ /* 0x000fe400078e3cff */
[----:B------:R-:W-:Y:S02]  /*67c0*/  LOP3.LUT R16, R31, R16, RZ, 0x3c, !PT ;  /* 0x000000101f107212 */ /* 0x000fe400078e3cff */
[----:B------:R-:W-:Y:S02]  /*67d0*/  LOP3.LUT R14, R14, 0xffff, R35, 0x48, !PT ;  /* 0x0000ffff0e0e7812 */ /* 0x000fe400078e4823 */
[----:B------:R-:W-:Y:S02]  /*67e0*/  LOP3.LUT R15, R15, 0xffff, R30, 0x48, !PT ;  /* 0x0000ffff0f0f7812 */ /* 0x000fe400078e481e */
[----:B------:R-:W-:Y:S02]  /*67f0*/  LOP3.LUT R13, R13, 0xffff, R10, 0x48, !PT ;  /* 0x0000ffff0d0d7812 */ /* 0x000fe400078e480a */
[----:B------:R-:W-:-:S02]  /*6800*/  LOP3.LUT R17, R17, 0xffff, R0, 0x48, !PT ;  /* 0x0000ffff11117812 */ /* 0x000fc400078e4800 */
[----:B------:R-:W-:Y:S02]  /*6810*/  LOP3.LUT R3, R24, 0xffff, R3, 0x48, !PT ;  /* 0x0000ffff18037812 */ /* 0x000fe400078e4803 */
        /* <DEDUP_REMOVED lines=9> */
[----:B0-----:R-:W-:-:S13]  /*68b0*/  ISETP.GE.U32.AND P0, PT, R23, 0x2, PT ;  /* 0x000000021700780c */ /* 0x001fda0003f06070 */
[----:B-1----:R-:W-:Y:S05]  /*68c0*/  @!P0 BRA `(.L_x_43) ;  /* 0x0000000400b88947 */ /* 0x002fea0003800000 */
[C---:B------:R-:W-:Y:S02]  /*68d0*/  VIADD R0, R23.reuse, 0xfffffffe ;  /* 0xfffffffe17007836 */ /* 0x040fe40000000000 */
[----:B------:R-:W-:-:S03]  /*68e0*/  VIADD R2, R23, 0xffffffff ;  /* 0xffffffff17027836 */ /* 0x000fc60000000000 */
[----:B------:R-:W-:Y:S01]  /*68f0*/  ISETP.GE.U32.AND P0, PT, R0, 0x3, PT ;  /* 0x000000030000780c */ /* 0x000fe20003f06070 */
[----:B------:R-:W-:Y:S01]  /*6900*/  IMAD.MOV.U32 R0, RZ, RZ, 0x1 ;  /* 0x00000001ff007424 */ /* 0x000fe200078e00ff */
[----:B------:R-:W-:-:S11]  /*6910*/  LOP3.LUT R12, R2, 0x3, RZ, 0xc0, !PT ;  /* 0x00000003020c7812 */ /* 0x000fd600078ec0ff */
[----:B------:R-:W-:Y:S05]  /*6920*/  @!P0 BRA `(.L_x_44) ;  /* 0x0000000400348947 */ /* 0x000fea0003800000 */
[----:B------:R-:W-:Y:S01]  /*6930*/  BSSY.RECONVERGENT B0, `(.L_x_45) ;  /* 0x000004b000007945 */ /* 0x000fe20003800200 */
[----:B------:R-:W-:Y:S01]  /*6940*/  LOP3.LUT R13, R2, 0xfffffffc, RZ, 0xc0, !PT ;  /* 0xfffffffc020d7812 */ /* 0x000fe200078ec0ff */
[----:B------:R-:W-:-:S07]  /*6950*/  IMAD.MOV.U32 R14, RZ, RZ, 0x1 ;  /* 0x00000001ff0e7424 */ /* 0x000fce00078e00ff */
.L_x_46:
[----:B0-----:R-:W0:Y:S01]  /*6960*/  LDCU.64 UR4, c[0x4][0x30] ;  /* 0x01000600ff0477ac */ /* 0x001e220008000a00 */
[--C-:B------:R-:W-:Y:S02]  /*6970*/  SHF.R.U32.HI R2, RZ, 0x1e, R11.reuse ;  /* 0x0000001eff027819 */ /* 0x100fe4000001160b */
[----:B------:R-:W-:Y:S02]  /*6980*/  R2UR UR6, R18 ;  /* 0x00000000120672ca */ /* 0x000fe400000e0000 */
[----:B------:R-:W-:Y:S02]  /*6990*/  LOP3.LUT R2, R2, 0x2, RZ, 0xc0, !PT ;  /* 0x0000000202027812 */ /* 0x000fe400078ec0ff */
[----:B------:R-:W-:Y:S02]  /*69a0*/  R2UR UR7, R19 ;  /* 0x00000000130772ca */ /* 0x000fe400000e0000 */
[----:B------:R-:W-:Y:S02]  /*69b0*/  SHF.R.U32.HI R6, RZ, 0x1d, R11 ;  /* 0x0000001dff067819 */ /* 0x000fe4000001160b */
[----:B------:R-:W-:-:S02]  /*69c0*/  R2UR UR8, R18 ;  /* 0x00000000120872ca */ /* 0x000fc400000e0000 */
[----:B------:R-:W-:Y:S02]  /*69d0*/  LOP3.LUT R6, R6, 0x2, RZ, 0xc0, !PT ;  /* 0x0000000206067812 */ /* 0x000fe400078ec0ff */
[----:B------:R-:W-:Y:S02]  /*69e0*/  R2UR UR9, R19 ;  /* 0x00000000130972ca */ /* 0x000fe400000e0000 */
[----:B------:R-:W-:Y:S02]  /*69f0*/  SHF.L.W.U32.HI R16, R10, 0x1, R11 ;  /* 0x000000010a107819 */ /* 0x000fe40000010e0b */
[----:B0-----:R-:W-:Y:S02]  /*6a00*/  IADD3 R2, P0, PT, R2, UR4, RZ ;  /* 0x0000000402027c10 */ /* 0x001fe4000ff1e0ff */
[----:B------:R-:W-:Y:S02]  /*6a10*/  SHF.L.W.U32.HI R15, R9, 0x1, R10 ;  /* 0x00000001090f7819 */ /* 0x000fe40000010e0a */
[----:B------:R-:W-:Y:S01]  /*6a20*/  SHF.R.U32.HI R10, RZ, 0x1d, R16 ;  /* 0x0000001dff0a7819 */ /* 0x000fe20000011610 */
[----:B------:R-:W-:Y:S01]  /*6a30*/  IMAD.X R3, RZ, RZ, UR5, P0 ;  /* 0x00000005ff037e24 */ /* 0x000fe200080e06ff */
[----:B------:R-:W-:-:S04]  /*6a40*/  IADD3 R6, P0, PT, R6, UR4, RZ ;  /* 0x0000000406067c10 */ /* 0x000fc8000ff1e0ff */
[----:B------:R0:W2:Y:S01]  /*6a50*/  LDG.E.U16.CONSTANT R0, desc[UR6][R2.64] ;  /* 0x0000000602007981 */ /* 0x0000a2000c1e9500 */
[----:B------:R-:W-:Y:S01]  /*6a60*/  IMAD.X R7, RZ, RZ, UR5, P0 ;  /* 0x00000005ff077e24 */ /* 0x000fe200080e06ff */
[----:B------:R-:W-:Y:S02]  /*6a70*/  SHF.L.W.U32.HI R17, R15, 0x1, R16 ;  /* 0x000000010f117819 */ /* 0x000fe40000010e10 */
[----:B------:R-:W-:Y:S02]  /*6a80*/  LOP3.LUT R10, R10, 0x2, RZ, 0xc0, !PT ;  /* 0x000000020a0a7812 */ /* 0x000fe400078ec0ff */
[----:B------:R-:W-:Y:S01]  /*6a90*/  SHF.R.U32.HI R20, RZ, 0x1d, R17 ;  /* 0x0000001dff147819 */ /* 0x000fe20000011611 */
[----:B------:R-:W3:Y:S01]  /*6aa0*/  LDG.E.U16.CONSTANT R6, desc[UR8][R6.64] ;  /* 0x0000000806067981 */ /* 0x000ee2000c1e9500 */
[----:B------:R-:W-:Y:S02]  /*6ab0*/  IADD3 R10, P0, PT, R10, UR4, RZ ;  /* 0x000000040a0a7c10 */ /* 0x000fe4000ff1e0ff */
[----:B------:R-:W-:-:S03]  /*6ac0*/  LOP3.LUT R20, R20, 0x2, RZ, 0xc0, !PT ;  /* 0x0000000214147812 */ /* 0x000fc600078ec0ff */
[----:B------:R-:W-:Y:S01]  /*6ad0*/  IMAD.X R11, RZ, RZ, UR5, P0 ;  /* 0x00000005ff0b7e24 */ /* 0x000fe200080e06ff */
[----:B0-----:R-:W-:-:S04]  /*6ae0*/  IADD3 R2, P0, PT, R20, UR4, RZ ;  /* 0x0000000414027c10 */ /* 0x001fc8000ff1e0ff */
[----:B------:R0:W4:Y:S01]  /*6af0*/  LDG.E.U16.CONSTANT R20, desc[UR6][R10.64] ;  /* 0x000000060a147981 */ /* 0x000122000c1e9500 */
[----:B------:R-:W-:-:S05]  /*6b00*/  IMAD.X R3, RZ, RZ, UR5, P0 ;  /* 0x00000005ff037e24 */ /* 0x000fca00080e06ff */
[----:B------:R1:W5:Y:S01]  /*6b10*/  LDG.E.U16.CONSTANT R21, desc[UR8][R2.64] ;  /* 0x0000000802157981 */ /* 0x000362000c1e9500 */
[C---:B------:R-:W-:Y:S01]  /*6b20*/  IMAD.SHL.U32 R25, R8.reuse, 0x2, RZ ;  /* 0x0000000208197824 */ /* 0x040fe200078e00ff */
[----:B------:R-:W-:Y:S01]  /*6b30*/  SHF.L.U64.HI R9, R8, 0x1, R9 ;  /* 0x0000000108097819 */ /* 0x000fe20000010209 */
[----:B0-----:R-:W-:Y:S02]  /*6b40*/  IMAD.MOV.U32 R10, RZ, RZ, R15 ;  /* 0x000000ffff0a7224 */ /* 0x001fe400078e000f */
[----:B------:R-:W-:Y:S01]  /*6b50*/  IMAD.MOV.U32 R11, RZ, RZ, R16 ;  /* 0x000000ffff0b7224 */ /* 0x000fe200078e0010 */
[----:B--2---:R-:W-:-:S05]  /*6b60*/  LOP3.LUT R24, R25, R0, RZ, 0x3c, !PT ;  /* 0x0000000019187212 */ /* 0x004fca00078e3cff */
[----:B------:R-:W-:-:S05]  /*6b70*/  IMAD.SHL.U32 R25, R24, 0x2, RZ ;  /* 0x0000000218197824 */ /* 0x000fca00078e00ff */
[----:B---3--:R-:W-:Y:S01]  /*6b80*/  LOP3.LUT R22, R25, R6, RZ, 0x3c, !PT ;  /* 0x0000000619167212 */ /* 0x008fe200078e3cff */
[----:B------:R-:W-:Y:S01]  /*6b90*/  IMAD.SHL.U32 R0, R14, 0x10, RZ ;  /* 0x000000100e007824 */ /* 0x000fe200078e00ff */
[----:B------:R-:W-:-:S03]  /*6ba0*/  SHF.L.W.U32.HI R6, R9, 0x1, R15 ;  /* 0x0000000109067819 */ /* 0x000fc60000010e0f */
[----:B------:R-:W-:Y:S01]  /*6bb0*/  IMAD.SHL.U32 R7, R22, 0x2, RZ ;  /* 0x0000000216077824 */ /* 0x000fe200078e00ff */
[----:B------:R-:W-:Y:S01]  /*6bc0*/  SHF.L.U64.HI R15, R24, 0x1, R9 ;  /* 0x00000001180f7819 */ /* 0x000fe20000010209 */
[----:B------:R-:W-:Y:S02]  /*6bd0*/  IMAD.IADD R25, R1, 0x1, R0 ;  /* 0x0000000101197824 */ /* 0x000fe400078e0200 */
[----:B------:R-:W-:Y:S01]  /*6be0*/  IMAD.MOV.U32 R8, RZ, RZ, R24 ;  /* 0x000000ffff087224 */ /* 0x000fe200078e0018 */
[----:B----4-:R-:W-:Y:S02]  /*6bf0*/  LOP3.LUT R20, R7, R20, RZ, 0x3c, !PT ;  /* 0x0000001407147212 */ /* 0x010fe400078e3cff */
[----:B-1----:R-:W-:Y:S02]  /*6c00*/  SHF.L.W.U32.HI R3, R6, 0x1, R17 ;  /* 0x0000000106037819 */ /* 0x002fe40000010e11 */
[----:B------:R0:W-:Y:S01]  /*6c10*/  STL.128 [R25+0x10], R8 ;  /* 0x0000100819007387 */ /* 0x0001e20000100c00 */
[----:B------:R-:W-:-:S04]  /*6c20*/  SHF.L.W.U32.HI R2, R15, 0x1, R6 ;  /* 0x000000010f027819 */ /* 0x000fc80000010e06 */
[----:B------:R-:W-:Y:S01]  /*6c30*/  SHF.L.W.U32.HI R7, R2, 0x1, R3 ;  /* 0x0000000102077819 */ /* 0x000fe20000010e03 */
[----:B0-----:R-:W-:Y:S02]  /*6c40*/  IMAD.MOV.U32 R10, RZ, RZ, R6 ;  /* 0x000000ffff0a7224 */ /* 0x001fe400078e0006 */
[----:B------:R-:W-:Y:S01]  /*6c50*/  IMAD.MOV.U32 R11, RZ, RZ, R17 ;  /* 0x000000ffff0b7224 */ /* 0x000fe200078e0011 */
[--C-:B------:R-:W-:Y:S01]  /*6c60*/  SHF.L.U64.HI R17, R22, 0x1, R15.reuse ;  /* 0x0000000116117819 */ /* 0x100fe2000001020f */
[----:B------:R-:W-:Y:S02]  /*6c70*/  IMAD.MOV.U32 R8, RZ, RZ, R22 ;  /* 0x000000ffff087224 */ /* 0x000fe400078e0016 */
[----:B------:R-:W-:Y:S02]  /*6c80*/  IMAD.MOV.U32 R9, RZ, RZ, R15 ;  /* 0x000000ffff097224 */ /* 0x000fe400078e000f */
[----:B------:R-:W-:Y:S01]  /*6c90*/  IMAD.SHL.U32 R6, R20, 0x2, RZ ;  /* 0x0000000214067824 */ /* 0x000fe200078e00ff */
[----:B------:R-:W-:-:S02]  /*6ca0*/  IADD3 R15, PT, PT, R1, 0x30, R0 ;  /* 0x00000030010f7810 */ /* 0x000fc40007ffe000 */
[----:B------:R0:W-:Y:S01]  /*6cb0*/  STL.128 [R25+0x20], R8 ;  /* 0x0000200819007387 */ /* 0x0001e20000100c00 */
[--C-:B------:R-:W-:Y:S02]  /*6cc0*/  SHF.L.W.U32.HI R0, R17, 0x1, R2.reuse ;  /* 0x0000000111007819 */ /* 0x100fe40000010e02 */
[----:B-----5:R-:W-:Y:S02]  /*6cd0*/  LOP3.LUT R21, R6, R21, RZ, 0x3c, !PT ;  /* 0x0000001506157212 */ /* 0x020fe400078e3cff */
[----:B------:R-:W-:Y:S01]  /*6ce0*/  SHF.L.U64.HI R6, R20, 0x1, R17 ;  /* 0x0000000114067819 */ /* 0x000fe20000010211 */
[----:B0-----:R-:W-:Y:S02]  /*6cf0*/  IMAD.MOV.U32 R10, RZ, RZ, R2 ;  /* 0x000000ffff0a7224 */ /* 0x001fe400078e0002 */
[----:B------:R-:W-:Y:S02]  /*6d00*/  IMAD.MOV.U32 R11, RZ, RZ, R3 ;  /* 0x000000ffff0b7224 */ /* 0x000fe400078e0003 */
[----:B------:R-:W-:-:S02]  /*6d10*/  IMAD.MOV.U32 R8, RZ, RZ, R20 ;  /* 0x000000ffff087224 */ /* 0x000fc400078e0014 */
[----:B------:R-:W-:-:S05]  /*6d20*/  IMAD.MOV.U32 R9, RZ, RZ, R17 ;  /* 0x000000ffff097224 */ /* 0x000fca00078e0011 */
[----:B------:R0:W-:Y:S02]  /*6d30*/  STL.128 [R25+0x30], R8 ;  /* 0x0000300819007387 */ /* 0x0001e40000100c00 */
[----:B0-----:R-:W-:Y:S02]  /*6d40*/  IMAD.MOV.U32 R10, RZ, RZ, R0 ;  /* 0x000000ffff0a7224 */ /* 0x001fe400078e0000 */
[----:B------:R-:W-:Y:S02]  /*6d50*/  IMAD.MOV.U32 R11, RZ, RZ, R7 ;  /* 0x000000ffff0b7224 */ /* 0x000fe400078e0007 */
[----:B------:R-:W-:Y:S02]  /*6d60*/  IMAD.MOV.U32 R8, RZ, RZ, R21 ;  /* 0x000000ffff087224 */ /* 0x000fe400078e0015 */
[----:B------:R-:W-:Y:S02]  /*6d70*/  IMAD.MOV.U32 R9, RZ, RZ, R6 ;  /* 0x000000ffff097224 */ /* 0x000fe400078e0006 */
[----:B------:R-:W-:-:S03]  /*6d80*/  VIADD R0, R14, 0x3 ;  /* 0x000000030e007836 */ /* 0x000fc60000000000 */
[----:B------:R0:W-:Y:S02]  /*6d90*/  STL.128 [R15+0x10], R8 ;  /* 0x000010080f007387 */ /* 0x0001e40000100c00 */
[----:B------:R-:W-:Y:S01]  /*6da0*/  ISETP.NE.AND P0, PT, R0, R13, PT ;  /* 0x0000000d0000720c */ /* 0x000fe20003f05270 */
[----:B------:R-:W-:-:S04]  /*6db0*/  VIADD R0, R14, 0x4 ;  /* 0x000000040e007836 */ /* 0x000fc80000000000 */
[----:B------:R-:W-:-:S08]  /*6dc0*/  IMAD.MOV.U32 R14, RZ, RZ, R0 ;  /* 0x000000ffff0e7224 */ /* 0x000fd000078e0000 */
[----:B------:R-:W-:Y:S05]  /*6dd0*/  @P0 BRA `(.L_x_46) ;  /* 0xfffffff800e00947 */ /* 0x000fea000383ffff */
[----:B------:R-:W-:Y:S05]  /*6de0*/  BSYNC.RECONVERGENT B0 ;  /* 0x0000000000007941 */ /* 0x000fea0003800200 */
.L_x_45:
[----:B------:R-:W-:-:S07]  /*6df0*/  VIADD R22, R15, 0x10 ;  /* 0x000000100f167836 */ /* 0x000fce0000000000 */
.L_x_44:
[----:B------:R-:W-:Y:S01]  /*6e00*/  ISETP.NE.AND P0, PT, R12, RZ, PT ;  /* 0x000000ff0c00720c */ /* 0x000fe20003f05270 */
[----:B------:R-:W-:-:S12]  /*6e10*/  BSSY.RECONVERGENT B0, `(.L_x_43) ;  /* 0x0000019000007945 */ /* 0x000fd80003800200 */
[----:B------:R-:W-:Y:S05]  /*6e20*/  @!P0 BRA `(.L_x_47) ;  /* 0x00000000005c8947 */ /* 0x000fea0003800000 */
[----:B0-----:R0:W5:Y:S01]  /*6e30*/  LDL.64 R10, [R22+0x8] ;  /* 0x00000800160a7983 */ /* 0x0011620000100a00 */
[----:B------:R-:W-:-:S07]  /*6e40*/  IMAD.MOV.U32 R7, RZ, RZ, RZ ;  /* 0x000000ffff077224 */ /* 0x000fce00078e00ff */
.L_x_48:
[----:B-1----:R-:W1:Y:S01]  /*6e50*/  LDCU.64 UR4, c[0x4][0x30] ;  /* 0x01000600ff0477ac */ /* 0x002e620008000a00 */
[----:B-----5:R-:W-:Y:S02]  /*6e60*/  SHF.R.U32.HI R2, RZ, 0x1e, R11 ;  /* 0x0000001eff027819 */ /* 0x020fe4000001160b */
[----:B------:R-:W-:Y:S02]  /*6e70*/  R2UR UR6, R18 ;  /* 0x00000000120672ca */ /* 0x000fe400000e0000 */
[----:B------:R-:W-:Y:S02]  /*6e80*/  LOP3.LUT R2, R2, 0x2, RZ, 0xc0, !PT ;  /* 0x0000000202027812 */ /* 0x000fe400078ec0ff */
[----:B------:R-:W-:Y:S02]  /*6e90*/  R2UR UR7, R19 ;  /* 0x00000000130772ca */ /* 0x000fe400000e0000 */
[----:B-1----:R-:W-:-:S05]  /*6ea0*/  IADD3 R2, P0, PT, R2, UR4, RZ ;  /* 0x0000000402027c10 */ /* 0x002fca000ff1e0ff */
[----:B------:R-:W-:-:S06]  /*6eb0*/  IMAD.X R3, RZ, RZ, UR5, P0 ;  /* 0x00000005ff037e24 */ /* 0x000fcc00080e06ff */
[----:B------:R-:W2:Y:S01]  /*6ec0*/  LDG.E.U16.CONSTANT R2, desc[UR6][R2.64] ;  /* 0x0000000602027981 */ /* 0x000ea2000c1e9500 */
[C---:B------:R-:W-:Y:S01]  /*6ed0*/  IMAD.SHL.U32 R13, R8.reuse, 0x2, RZ ;  /* 0x00000002080d7824 */ /* 0x040fe200078e00ff */
[----:B------:R-:W-:Y:S01]  /*6ee0*/  SHF.L.U64.HI R15, R8, 0x1, R9 ;  /* 0x00000001080f7819 */ /* 0x000fe20000010209 */
[----:B------:R-:W-:Y:S01]  /*6ef0*/  VIADD R7, R7, 0x1 ;  /* 0x0000000107077836 */ /* 0x000fe20000000000 */
[----:B------:R-:W-:Y:S02]  /*6f00*/  SHF.L.W.U32.HI R6, R9, 0x1, R10 ;  /* 0x0000000109067819 */ /* 0x000fe40000010e0a */
[----:B------:R-:W-:Y:S01]  /*6f10*/  SHF.L.W.U32.HI R11, R10, 0x1, R11 ;  /* 0x000000010a0b7819 */ /* 0x000fe20000010e0b */
[----:B------:R-:W-:Y:S01]  /*6f20*/  IMAD.MOV.U32 R9, RZ, RZ, R15 ;  /* 0x000000ffff097224 */ /* 0x000fe200078e000f */
[----:B------:R-:W-:Y:S01]  /*6f30*/  ISETP.NE.AND P0, PT, R7, R12, PT ;  /* 0x0000000c0700720c */ /* 0x000fe20003f05270 */
[----:B------:R-:W-:Y:S01]  /*6f40*/  IMAD.MOV.U32 R10, RZ, RZ, R6 ;  /* 0x000000ffff0a7224 */ /* 0x000fe200078e0006 */
[----:B--2---:R-:W-:Y:S01]  /*6f50*/  LOP3.LUT R8, R13, R2, RZ, 0x3c, !PT ;  /* 0x000000020d087212 */ /* 0x004fe200078e3cff */
[----:B------:R-:W-:-:S02]  /*6f60*/  IMAD.U32 R13, R0, 0x10, R1 ;  /* 0x00000010000d7824 */ /* 0x000fc400078e0001 */
[----:B------:R-:W-:-:S03]  /*6f70*/  VIADD R0, R0, 0x1 ;  /* 0x0000000100007836 */ /* 0x000fc60000000000 */
[----:B------:R1:W-:Y:S05]  /*6f80*/  STL.128 [R13+0x10], R8 ;  /* 0x000010080d007387 */ /* 0x0003ea0000100c00 */
[----:B------:R-:W-:Y:S05]  /*6f90*/  @P0 BRA `(.L_x_48) ;  /* 0xfffffffc00ac0947 */ /* 0x000fea000383ffff */
.L_x_47:
[----:B------:R-:W-:Y:S05]  /*6fa0*/  BSYNC.RECONVERGENT B0 ;  /* 0x0000000000007941 */ /* 0x000fea0003800200 */
.L_x_43:
[----:B------:R-:W2:Y:S01]  /*6fb0*/  S2R R0, SR_TID.X ;  /* 0x0000000000007919 */ /* 0x000ea20000002100 */
[----:B------:R-:W2:Y:S01]  /*6fc0*/  S2UR UR4, SR_CTAID.X ;  /* 0x00000000000479c3 */ /* 0x000ea20000002500 */
[----:B------:R-:W3:Y:S01]  /*6fd0*/  LDCU.128 UR8, c[0x0][0x390] ;  /* 0x00007200ff0877ac */ /* 0x000ee20008000c00 */
[----:B------:R-:W-:Y:S01]  /*6fe0*/  R2UR UR5, R19 ;  /* 0x00000000130572ca */ /* 0x000fe200000e0000 */
[----:B--2---:R-:W-:Y:S01]  /*6ff0*/  IMAD R2, R23, UR4, R0 ;  /* 0x0000000417027c24 */ /* 0x004fe2000f8e0200 */
[----:B------:R-:W-:Y:S01]  /*7000*/  R2UR UR4, R18 ;  /* 0x00000000120472ca */ /* 0x000fe200000e0000 */
[----:B------:R-:W-:Y:S02]  /*7010*/  IMAD.U32 R28, R0, 0x10, R1 ;  /* 0x00000010001c7824 */ /* 0x000fe400078e0001 */
[----:B01----:R-:W-:-:S04]  /*7020*/  IMAD.SHL.U32 R10, R2, 0x10, RZ ;  /* 0x00000010020a7824 */ /* 0x003fc800078e00ff */
[----:B------:R-:W2:Y:S01]  /*7030*/  LDL.128 R28, [R28+0x10] ;  /* 0x000010001c1c7983 */ /* 0x000ea20000100c00 */
[----:B---3--:R-:W-:-:S05]  /*7040*/  IADD3 R2, P0, PT, R10, UR10, RZ ;  /* 0x0000000a0a027c10 */ /* 0x008fca000ff1e0ff */
[----:B------:R-:W-:-:S05]  /*7050*/  IMAD.X R3, RZ, RZ, UR11, P0 ;  /* 0x0000000bff037e24 */ /* 0x000fca00080e06ff */
[----:B------:R-:W3:Y:S01]  /*7060*/  LDG.E.U8 R7, desc[UR4][R2.64] ;  /* 0x0000000402077981 */ /* 0x000ee2000c1e1100 */
[----:B------:R-:W-:Y:S02]  /*7070*/  R2UR UR6, R18 ;  /* 0x00000000120672ca */ /* 0x000fe400000e0000 */
[----:B------:R-:W-:Y:S02]  /*7080*/  R2UR UR7, R19 ;  /* 0x00000000130772ca */ /* 0x000fe400000e0000 */
[----:B------:R-:W-:-:S05]  /*7090*/  IADD3 R10, P0, PT, R10, UR8, RZ ;  /* 0x000000080a0a7c10 */ /* 0x000fca000ff1e0ff */
[----:B------:R-:W-:Y:S01]  /*70a0*/  IMAD.X R11, RZ, RZ, UR9, P0 ;  /* 0x00000009ff0b7e24 */ /* 0x000fe200080e06ff */
[----:B--2---:R-:W-:-:S04]  /*70b0*/  PRMT R14, R28, 0x7770, RZ ;  /* 0x000077701c0e7816 */ /* 0x004fc800000000ff */
[----:B---3--:R-:W-:-:S05]  /*70c0*/  LOP3.LUT R7, R7, R14, RZ, 0x3c, !PT ;  /* 0x0000000e07077212 */ /* 0x008fca00078e3cff */
[----:B------:R0:W-:Y:S04]  /*70d0*/  STG.E.U8 desc[UR4][R10.64], R7 ;  /* 0x000000070a007986 */ /* 0x0001e8000c101104 */
[----:B------:R-:W2:Y:S01]  /*70e0*/  LDG.E.U8 R0, desc[UR6][R2.64+0x1] ;  /* 0x0000010602007981 */ /* 0x000ea2000c1e1100 */
[----:B------:R-:W-:-:S04]  /*70f0*/  PRMT R15, R28, 0x7771, RZ ;  /* 0x000077711c0f7816 */ /* 0x000fc800000000ff */
[----:B--2---:R-:W-:-:S05]  /*7100*/  LOP3.LUT R9, R0, R15, RZ, 0x3c, !PT ;  /* 0x0000000f00097212 */ /* 0x004fca00078e3cff */
[----:B------:R1:W-:Y:S04]  /*7110*/  STG.E.U8 desc[UR4][R10.64+0x1], R9 ;  /* 0x000001090a007986 */ /* 0x0003e8000c101104 */
[----:B------:R-:W2:Y:S01]  /*7120*/  LDG.E.U8 R13, desc[UR6][R2.64+0x2] ;  /* 0x00000206020d7981 */ /* 0x000ea2000c1e1100 */
[----:B------:R-:W-:-:S04]  /*7130*/  PRMT R16, R28, 0x7772, RZ ;  /* 0x000077721c107816 */ /* 0x000fc800000000ff */
[----:B--2---:R-:W-:-:S05]  /*7140*/  LOP3.LUT R33, R13, R16, RZ, 0x3c, !PT ;  /* 0x000000100d217212 */ /* 0x004fca00078e3cff */
[----:B------:R2:W-:Y:S04]  /*7150*/  STG.E.U8 desc[UR4][R10.64+0x2], R33 ;  /* 0x000002210a007986 */ /* 0x0005e8000c101104 */
[----:B------:R-:W3:Y:S01]  /*7160*/  LDG.E.U8 R0, desc[UR6][R2.64+0x3] ;  /* 0x0000030602007981 */ /* 0x000ee2000c1e1100 */
[----:B------:R-:W-:-:S04]  /*7170*/  PRMT R17, R28, 0x7773, RZ ;  /* 0x000077731c117816 */ /* 0x000fc800000000ff */
[----:B---3--:R-:W-:-:S05]  /*7180*/  LOP3.LUT R35, R0, R17, RZ, 0x3c, !PT ;  /* 0x0000001100237212 */ /* 0x008fca00078e3cff */
[----:B------:R3:W-:Y:S04]  /*7190*/  STG.E.U8 desc[UR4][R10.64+0x3], R35 ;  /* 0x000003230a007986 */ /* 0x0007e8000c101104 */
[----:B------:R-:W4:Y:S01]  /*71a0*/  LDG.E.U8 R13, desc[UR6][R2.64+0x4] ;  /* 0x00000406020d7981 */ /* 0x000f22000c1e1100 */
[----:B------:R-:W-:-:S04]  /*71b0*/  PRMT R20, R29, 0x7770, RZ ;  /* 0x000077701d147816 */ /* 0x000fc800000000ff */
[----:B----4-:R-:W-:-:S05]  /*71c0*/  LOP3.LUT R37, R13, R20, RZ, 0x3c, !PT ;  /* 0x000000140d257212 */ /* 0x010fca00078e3cff */
[----:B------:R4:W-:Y:S04]  /*71d0*/  STG.E.U8 desc[UR4][R10.64+0x4], R37 ;  /* 0x000004250a007986 */ /* 0x0009e8000c101104 */
[----:B------:R-:W5:Y:S01]  /*71e0*/  LDG.E.U8 R0, desc[UR6][R2.64+0x5] ;  /* 0x0000050602007981 */ /* 0x000f62000c1e1100 */
[----:B------:R-:W-:-:S04]  /*71f0*/  PRMT R21, R29, 0x7771, RZ ;  /* 0x000077711d157816 */ /* 0x000fc800000000ff */
[----:B-----5:R-:W-:-:S05]  /*7200*/  LOP3.LUT R39, R0, R21, RZ, 0x3c, !PT ;  /* 0x0000001500277212 */ /* 0x020fca00078e3cff */
        /* <DEDUP_REMOVED lines=38> */
[----:B------:R-:W-:Y:S02]  /*7470*/  PRMT R31, R31, 0x7773, RZ ;  /* 0x000077731f1f7816 */ /* 0x000fe400000000ff */
[----:B------:R-:W-:Y:S02]  /*7480*/  R2UR UR8, R18 ;  /* 0x00000000120872ca */ /* 0x000fe400000e0000 */
[----:B------:R-:W-:Y:S02]  /*7490*/  R2UR UR9, R19 ;  /* 0x00000000130972ca */ /* 0x000fe400000e0000 */
[----:B---3--:R-:W-:-:S05]  /*74a0*/  LOP3.LUT R59, R0, R31, RZ, 0x3c, !PT ;  /* 0x0000001f003b7212 */ /* 0x008fca00078e3cff */
[----:B------:R-:W-:Y:S04]  /*74b0*/  STG.E.U8 desc[UR4][R10.64+0xf], R59 ;  /* 0x00000f3b0a007986 */ /* 0x000fe8000c101104 */
[----:B------:R-:W3:Y:S04]  /*74c0*/  LD.E R0, desc[UR6][R4.64] ;  /* 0x0000000604007980 */ /* 0x000ee8000c101900 */
[----:B------:R-:W4:Y:S01]  /*74d0*/  LD.E.64 R12, desc[UR8][R4.64+0x8] ;  /* 0x00000808040c7980 */ /* 0x000f22000c101b00 */
[----:B---3--:R-:W-:-:S04]  /*74e0*/  IMAD.SHL.U32 R61, R0, 0x4, RZ ;  /* 0x00000004003d7824 */ /* 0x008fc800078e00ff */
[----:B----4-:R-:W-:-:S05]  /*74f0*/  IMAD.WIDE.U32 R2, R61, 0x4, R12 ;  /* 0x000000043d027825 */ /* 0x010fca00078e000c */
[----:B------:R-:W0:Y:S02]  /*7500*/  LD.E.U8 R6, desc[UR4][R2.64] ;  /* 0x0000000402067980 */ /* 0x000e24000c101100 */
[----:B0-----:R-:W-:-:S05]  /*7510*/  LOP3.LUT R7, R7, R6, RZ, 0x3c, !PT ;  /* 0x0000000607077212 */ /* 0x001fca00078e3cff */
[----:B------:R-:W-:Y:S04]  /*7520*/  STG.E.U8 desc[UR4][R10.64], R7 ;  /* 0x000000070a007986 */ /* 0x000fe8000c101104 */
[----:B------:R-:W1:Y:S02]  /*7530*/  LD.E.U8 R6, desc[UR6][R2.64+0x1] ;  /* 0x0000010602067980 */ /* 0x000e64000c101100 */
[----:B-1----:R-:W-:-:S05]  /*7540*/  LOP3.LUT R9, R9, R6, RZ, 0x3c, !PT ;  /* 0x0000000609097212 */ /* 0x002fca00078e3cff */
[----:B------:R0:W-:Y:S04]  /*7550*/  STG.E.U8 desc[UR4][R10.64+0x1], R9 ;  /* 0x000001090a007986 */ /* 0x0001e8000c101104 */
[----:B------:R-:W3:Y:S02]  /*7560*/  LD.E.U8 R4, desc[UR6][R2.64+0x2] ;  /* 0x0000020602047980 */ /* 0x000ee4000c101100 */
[----:B---3--:R-:W-:-:S05]  /*7570*/  LOP3.LUT R33, R33, R4, RZ, 0x3c, !PT ;  /* 0x0000000421217212 */ /* 0x008fca00078e3cff */
        /* <DEDUP_REMOVED lines=31> */
[----:B------:R-:W5:Y:S02]  /*7770*/  LD.E.U8 R4, desc[UR6][R2.64+0xd] ;  /* 0x00000d0602047980 */ /* 0x000f64000c101100 */
[----:B-----5:R-:W-:-:S05]  /*7780*/  LOP3.LUT R55, R55, R4, RZ, 0x3c, !PT ;  /* 0x0000000437377212 */ /* 0x020fca00078e3cff */
[----:B------:R1:W-:Y:S04]  /*7790*/  STG.E.U8 desc[UR4][R10.64+0xd], R55 ;  /* 0x00000d370a007986 */ /* 0x0003e8000c101104 */
[----:B------:R-:W2:Y:S01]  /*77a0*/  LD.E.U8 R4, desc[UR6][R2.64+0xe] ;  /* 0x00000e0602047980 */ /* 0x000ea2000c101100 */
[----:B------:R-:W-:Y:S01]  /*77b0*/  VIADD R32, R0, 0xffffffff ;  /* 0xffffffff00207836 */ /* 0x000fe20000000000 */
[----:B--2---:R-:W-:-:S05]  /*77c0*/  LOP3.LUT R57, R57, R4, RZ, 0x3c, !PT ;  /* 0x0000000439397212 */ /* 0x004fca00078e3cff */
[----:B------:R1:W-:Y:S04]  /*77d0*/  STG.E.U8 desc[UR4][R10.64+0xe], R57 ;  /* 0x00000e390a007986 */ /* 0x0003e8000c101104 */
[----:B------:R2:W3:Y:S01]  /*77e0*/  LD.E.U8 R4, desc[UR6][R2.64+0xf] ;  /* 0x00000f0602047980 */ /* 0x0004e2000c101100 */
[----:B------:R-:W-:Y:S01]  /*77f0*/  ISETP.NE.AND P0, PT, R32, RZ, PT ;  /* 0x000000ff2000720c */ /* 0x000fe20003f05270 */
[----:B------:R-:W-:Y:S01]  /*7800*/  BSSY.RECONVERGENT B0, `(.L_x_49) ;  /* 0x000030d000007945 */ /* 0x000fe20003800200 */
[----:B------:R-:W-:Y:S02]  /*7810*/  PRMT R5, R9, 0x7610, R5 ;  /* 0x0000761009057816 */ /* 0x000fe40000000005 */
[----:B0-----:R-:W-:Y:S02]  /*7820*/  PRMT R9, R43, 0x7610, R9 ;  /* 0x000076102b097816 */ /* 0x001fe40000000009 */
[----:B------:R-:W-:-:S02]  /*7830*/  PRMT R6, R49, 0x7610, R6 ;  /* 0x0000761031067816 */ /* 0x000fc40000000006 */
[----:B------:R-:W-:Y:S02]  /*7840*/  PRMT R8, R45, 0x7610, R8 ;  /* 0x000076102d087816 */ /* 0x000fe40000000008 */
[----:B--2---:R-:W-:Y:S02]  /*7850*/  PRMT R3, R55, 0x7610, R3 ;  /* 0x0000761037037816 */ /* 0x004fe40000000003 */
[----:B------:R-:W-:Y:S02]  /*7860*/  PRMT R2, R57, 0x7610, R2 ;  /* 0x0000761039027816 */ /* 0x000fe40000000002 */
[----:B---3--:R-:W-:-:S05]  /*7870*/  LOP3.LUT R59, R59, R4, RZ, 0x3c, !PT ;  /* 0x000000043b3b7212 */ /* 0x008fca00078e3cff */
[----:B------:R1:W-:Y:S01]  /*7880*/  STG.E.U8 desc[UR4][R10.64+0xf], R59 ;  /* 0x00000f3b0a007986 */ /* 0x0003e2000c101104 */
[----:B------:R-:W-:Y:S05]  /*7890*/  @!P0 BRA `(.L_x_50) ;  /* 0x00000030000c8947 */ /* 0x000fea0003800000 */
.L_x_53:
[C---:B------:R-:W-:Y:S02]  /*78a0*/  R2UR UR4, R18.reuse ;  /* 0x00000000120472ca */ /* 0x040fe400000e0000 */
[C---:B------:R-:W-:Y:S02]  /*78b0*/  R2UR UR5, R19.reuse ;  /* 0x00000000130572ca */ /* 0x040fe400000e0000 */
[C---:B------:R-:W-:Y:S02]  /*78c0*/  R2UR UR6, R18.reuse ;  /* 0x00000000120672ca */ /* 0x040fe400000e0000 */
[C---:B------:R-:W-:Y:S02]  /*78d0*/  R2UR UR7, R19.reuse ;  /* 0x00000000130772ca */ /* 0x040fe400000e0000 */
[----:B------:R-:W-:Y:S02]  /*78e0*/  R2UR UR8, R18 ;  /* 0x00000000120872ca */ /* 0x000fe400000e0000 */
[----:B------:R-:W-:-:S02]  /*78f0*/  R2UR UR9, R19 ;  /* 0x00000000130972ca */ /* 0x000fc400000e0000 */
[C---:B------:R-:W-:Y:S02]  /*7900*/  R2UR UR10, R18.reuse ;  /* 0x00000000120a72ca */ /* 0x040fe400000e0000 */
[C---:B------:R-:W-:Y:S01]  /*7910*/  R2UR UR11, R19.reuse ;  /* 0x00000000130b72ca */ /* 0x040fe200000e0000 */
[----:B------:R-:W-:Y:S01]  /*7920*/  STG.E.U8 desc[UR4][R10.64+0x4], R5 ;  /* 0x000004050a007986 */ /* 0x000fe2000c101104 */
[----:B------:R-:W-:Y:S02]  /*7930*/  R2UR UR12, R18 ;  /* 0x00000000120c72ca */ /* 0x000fe400000e0000 */
[----:B------:R-:W-:Y:S01]  /*7940*/  R2UR UR13, R19 ;  /* 0x00000000130d72ca */ /* 0x000fe200000e0000 */
[----:B------:R-:W-:Y:S04]  /*7950*/  STG.E.U8 desc[UR6][R10.64+0x5], R39 ;  /* 0x000005270a007986 */ /* 0x000fe8000c101106 */
[----:B------:R-:W-:Y:S04]  /*7960*/  STG.E.U8 desc[UR8][R10.64+0x6], R47 ;  /* 0x0000062f0a007986 */ /* 0x000fe8000c101108 */
[----:B------:R-:W-:Y:S04]  /*7970*/  STG.E.U8 desc[UR10][R10.64+0x7], R3 ;  /* 0x000007030a007986 */ /* 0x000fe8000c10110a */
[----:B--2---:R-:W2:Y:S04]  /*7980*/  LDG.E R0, desc[UR12][R10.64+0x4] ;  /* 0x0000040c0a007981 */ /* 0x004ea8000c1e1900 */
[----:B------:R1:W-:Y:S04]  /*7990*/  STG.E.U8 desc[UR4][R10.64+0x8], R33 ;  /* 0x000008210a007986 */ /* 0x0003e8000c101104 */
[----:B------:R-:W-:Y:S04]  /*79a0*/  STG.E.U8 desc[UR6][R10.64+0x9], R41 ;  /* 0x000009290a007986 */ /* 0x000fe8000c101106 */
[----:B------:R-:W-:Y:S04]  /*79b0*/  STG.E.U8 desc[UR8][R10.64+0xa], R6 ;  /* 0x00000a060a007986 */ /* 0x000fe8000c101108 */
[----:B------:R0:W-:Y:S04]  /*79c0*/  STG.E.U8 desc[UR10][R10.64+0xb], R2 ;  /* 0x00000b020a007986 */ /* 0x0001e8000c10110a */
[----:B------:R-:W3:Y:S04]  /*79d0*/  LDG.E R34, desc[UR12][R10.64+0x8] ;  /* 0x0000080c0a227981 */ /* 0x000ee8000c1e1900 */
[----:B------:R-:W-:Y:S01]  /*79e0*/  STG.E.U8 desc[UR4][R10.64+0xc], R35 ;  /* 0x00000c230a007986 */ /* 0x000fe2000c101104 */
[----:B------:R-:W4:Y:S03]  /*79f0*/  LDCU.64 UR4, c[0x4][0x10] ;  /* 0x01000200ff0477ac */ /* 0x000f260008000a00 */
[----:B------:R5:W-:Y:S04]  /*7a00*/  STG.E.U8 desc[UR6][R10.64+0xd], R9 ;  /* 0x00000d090a007986 */ /* 0x000be8000c101106 */
[----:B------:R3:W-:Y:S04]  /*7a10*/  STG.E.U8 desc[UR8][R10.64+0xe], R51 ;  /* 0x00000e330a007986 */ /* 0x0007e8000c101108 */
[----:B------:R3:W-:Y:S04]  /*7a20*/  STG.E.U8 desc[UR10][R10.64+0xf], R59 ;  /* 0x00000f3b0a007986 */ /* 0x0007e8000c10110a */
[----:B-1----:R-:W3:Y:S01]  /*7a30*/  LDG.E R33, desc[UR12][R10.64+0xc] ;  /* 0x00000c0c0a217981 */ /* 0x002ee2000c1e1900 */
[----:B0-----:R-:W-:-:S02]  /*7a40*/  LOP3.LUT R2, R7, 0xff, RZ, 0xc0, !PT ;  /* 0x000000ff07027812 */ /* 0x001fc400078ec0ff */
[----:B------:R-:W-:Y:S02]  /*7a50*/  LOP3.LUT R4, R37, 0xff, RZ, 0xc0, !PT ;  /* 0x000000ff25047812 */ /* 0x000fe400078ec0ff */
[----:B----4-:R-:W-:Y:S02]  /*7a60*/  IADD3 R2, P0, PT, R2, UR4, RZ ;  /* 0x0000000402027c10 */ /* 0x010fe4000ff1e0ff */
[----:B------:R-:W-:Y:S02]  /*7a70*/  IADD3 R4, P1, PT, R4, UR4, RZ ;  /* 0x0000000404047c10 */ /* 0x000fe4000ff3e0ff */
[----:B------:R-:W-:Y:S01]  /*7a80*/  LOP3.LUT R6, R8, 0xff, RZ, 0xc0, !PT ;  /* 0x000000ff08067812 */ /* 0x000fe200078ec0ff */
[----:B------:R-:W-:Y:S02]  /*7a90*/  IMAD.X R3, RZ, RZ, UR5, P0 ;  /* 0x00000005ff037e24 */ /* 0x000fe400080e06ff */
[----:B------:R-:W-:Y:S01]  /*7aa0*/  IMAD.X R5, RZ, RZ, UR5, P1 ;  /* 0x00000005ff057e24 */ /* 0x000fe200088e06ff */
[----:B------:R-:W-:-:S02]  /*7ab0*/  IADD3 R6, P0, PT, R6, UR4, RZ ;  /* 0x0000000406067c10 */ /* 0x000fc4000ff1e0ff */
[----:B------:R0:W4:Y:S01]  /*7ac0*/  LDG.E.U8.CONSTANT R37, desc[UR6][R2.64] ;  /* 0x0000000602257981 */ /* 0x000122000c1e9100 */
[----:B------:R-:W-:-:S03]  /*7ad0*/  LOP3.LUT R8, R53, 0xff, RZ, 0xc0, !PT ;  /* 0x000000ff35087812 */ /* 0x000fc600078ec0ff */
[----:B------:R1:W4:Y:S01]  /*7ae0*/  LDG.E.U8.CONSTANT R45, desc[UR8][R4.64] ;  /* 0x00000008042d7981 */ /* 0x000322000c1e9100 */
[----:B------:R-:W-:Y:S01]  /*7af0*/  IMAD.X R7, RZ, RZ, UR5, P0 ;  /* 0x00000005ff077e24 */ /* 0x000fe200080e06ff */
[----:B------:R-:W-:Y:S02]  /*7b00*/  IADD3 R8, P1, PT, R8, UR4, RZ ;  /* 0x0000000408087c10 */ /* 0x000fe4000ff3e0ff */
[----:B------:R-:W-:Y:S02]  /*7b10*/  R2UR UR14, R18 ;  /* 0x00000000120e72ca */ /* 0x000fe400000e0000 */
[----:B------:R-:W-:Y:S01]  /*7b20*/  R2UR UR15, R19 ;  /* 0x00000000130f72ca */ /* 0x000fe200000e0000 */
[----:B-----5:R-:W-:Y:S01]  /*7b30*/  IMAD.X R9, RZ, RZ, UR5, P1 ;  /* 0x00000005ff097e24 */ /* 0x020fe200088e06ff */
[----:B------:R-:W5:Y:S04]  /*7b40*/  LDG.E.U8.CONSTANT R57, desc[UR8][R6.64] ;  /* 0x0000000806397981 */ /* 0x000f68000c1e9100 */
[----:B------:R-:W5:Y:S01]  /*7b50*/  LDG.E.U8.CONSTANT R61, desc[UR10][R8.64] ;  /* 0x0000000a083d7981 */ /* 0x000f62000c1e9100 */
[----:B--2---:R-:W-:-:S04]  /*7b60*/  SHF.L.W.U32.HI R0, R0, 0x8, R0 ;  /* 0x0000000800007819 */ /* 0x004fc80000010e00 */
[C---:B0-----:R-:W-:Y:S02]  /*7b70*/  LOP3.LUT R2, R0.reuse, 0xff, RZ, 0xc0, !PT ;  /* 0x000000ff00027812 */ /* 0x041fe400078ec0ff */
[----:B-1----:R-:W-:Y:S02]  /*7b80*/  LEA.HI R4, P2, R0, UR4, RZ, 0x8 ;  /* 0x0000000400047c11 */ /* 0x002fe4000f8540ff */
[----:B------:R-:W-:Y:S02]  /*7b90*/  IADD3 R2, P0, PT, R2, UR4, RZ ;  /* 0x0000000402027c10 */ /* 0x000fe4000ff1e0ff */
[--C-:B------:R-:W-:Y:S01]  /*7ba0*/  SHF.R.U32.HI R35, RZ, 0x8, R0.reuse ;  /* 0x00000008ff237819 */ /* 0x100fe20000011600 */
[----:B------:R-:W-:Y:S01]  /*7bb0*/  IMAD.X R5, RZ, RZ, UR5, P2 ;  /* 0x00000005ff057e24 */ /* 0x000fe200090e06ff */
[----:B------:R-:W-:Y:S01]  /*7bc0*/  SHF.R.U32.HI R36, RZ, 0x10, R0 ;  /* 0x00000010ff247819 */ /* 0x000fe20000011600 */
[----:B------:R-:W-:Y:S01]  /*7bd0*/  IMAD.X R3, RZ, RZ, UR5, P0 ;  /* 0x00000005ff037e24 */ /* 0x000fe200080e06ff */
[----:B------:R-:W-:-:S02]  /*7be0*/  LOP3.LUT R35, R35, 0xff, RZ, 0xc0, !PT ;  /* 0x000000ff23237812 */ /* 0x000fc400078ec0ff */
[----:B------:R0:W2:Y:S01]  /*7bf0*/  LDG.E.U8.CONSTANT R63, desc[UR12][R4.64] ;  /* 0x0000000c043f7981 */ /* 0x0000a2000c1e9100 */
[----:B------:R-:W-:Y:S02]  /*7c00*/  LOP3.LUT R36, R36, 0xff, RZ, 0xc0, !PT ;  /* 0x000000ff24247812 */ /* 0x000fe400078ec0ff */
[----:B---3--:R-:W-:Y:S01]  /*7c10*/  SHF.L.W.U32.HI R0, R34, 0x10, R34 ;  /* 0x0000001022007819 */ /* 0x008fe20000010e22 */
[----:B------:R1:W3:Y:S03]  /*7c20*/  LDG.E.U8.CONSTANT R51, desc[UR6][R2.64] ;  /* 0x0000000602337981 */ /* 0x0002e6000c1e9100 */
[----:B------:R-:W-:Y:S02]  /*7c30*/  LEA.HI R34, P2, R0, UR4, RZ, 0x8 ;  /* 0x0000000400227c11 */ /* 0x000fe4000f8540ff */
[----:B0-----:R-:W-:Y:S02]  /*7c40*/  IADD3 R4, P0, PT, R35, UR4, RZ ;  /* 0x0000000423047c10 */ /* 0x001fe4000ff1e0ff */
[----:B------:R-:W-:-:S02]  /*7c50*/  IADD3 R8, P1, PT, R36, UR4, RZ ;  /* 0x0000000424087c10 */ /* 0x000fc4000ff3e0ff */
[----:B-1----:R-:W-:Y:S02]  /*7c60*/  LOP3.LUT R2, R0, 0xff, RZ, 0xc0, !PT ;  /* 0x000000ff00027812 */ /* 0x002fe400078ec0ff */
[--C-:B------:R-:W-:Y:S01]  /*7c70*/  SHF.R.U32.HI R3, RZ, 0x8, R0.reuse ;  /* 0x00000008ff037819 */ /* 0x100fe20000011600 */
[----:B------:R-:W-:Y:S01]  /*7c80*/  IMAD.X R5, RZ, RZ, UR5, P0 ;  /* 0x00000005ff057e24 */ /* 0x000fe200080e06ff */
[----:B------:R-:W-:Y:S01]  /*7c90*/  IADD3 R2, P0, PT, R2, UR4, RZ ;  /* 0x0000000402027c10 */ /* 0x000fe2000ff1e0ff */
[----:B------:R-:W-:Y:S01]  /*7ca0*/  IMAD.X R35, RZ, RZ, UR5, P2 ;  /* 0x00000005ff237e24 */ /* 0x000fe200090e06ff */
[----:B------:R-:W-:Y:S01]  /*7cb0*/  LOP3.LUT R3, R3, 0xff, RZ, 0xc0, !PT ;  /* 0x000000ff03037812 */ /* 0x000fe200078ec0ff */
[----:B------:R-:W-:Y:S01]  /*7cc0*/  IMAD.X R9, RZ, RZ, UR5, P1 ;  /* 0x00000005ff097e24 */ /* 0x000fe200088e06ff */
[----:B------:R0:W3:Y:S01]  /*7cd0*/  LDG.E.U8.CONSTANT R43, desc[UR8][R4.64] ;  /* 0x00000008042b7981 */ /* 0x0000e2000c1e9100 */
[----:B------:R-:W-:Y:S02]  /*7ce0*/  SHF.L.W.U32.HI R33, R33, 0x18, R33 ;  /* 0x0000001821217819 */ /* 0x000fe40000010e21 */
[----:B------:R-:W-:Y:S01]  /*7cf0*/  IADD3 R6, P1, PT, R3, UR4, RZ ;  /* 0x0000000403067c10 */ /* 0x000fe2000ff3e0ff */
[----:B------:R-:W-:Y:S01]  /*7d00*/  IMAD.X R3, RZ, RZ, UR5, P0 ;  /* 0x00000005ff037e24 */ /* 0x000fe200080e06ff */
[----:B------:R1:W3:Y:S04]  /*7d10*/  LDG.E.U8.CONSTANT R65, desc[UR14][R34.64] ;  /* 0x0000000e22417981 */ /* 0x0002e8000c1e9100 */
[----:B------:R-:W3:Y:S01]  /*7d20*/  LDG.E.U8.CONSTANT R59, desc[UR12][R8.64] ;  /* 0x0000000c083b7981 */ /* 0x000ee2000c1e9100 */
[----:B0-----:R-:W-:-:S02]  /*7d30*/  SHF.R.U32.HI R4, RZ, 0x10, R0 ;  /* 0x00000010ff047819 */ /* 0x001fc40000011600 */
[C---:B------:R-:W-:Y:S01]  /*7d40*/  LOP3.LUT R5, R33.reuse, 0xff, RZ, 0xc0, !PT ;  /* 0x000000ff21057812 */ /* 0x040fe200078ec0ff */
[----:B------:R-:W-:Y:S01]  /*7d50*/  IMAD.X R7, RZ, RZ, UR5, P1 ;  /* 0x00000005ff077e24 */ /* 0x000fe200088e06ff */
[----:B------:R0:W3:Y:S01]  /*7d60*/  LDG.E.U8.CONSTANT R49, desc[UR6][R2.64] ;  /* 0x0000000602317981 */ /* 0x0000e2000c1e9100 */
[----:B-1----:R-:W-:Y:S02]  /*7d70*/  LEA.HI R34, P0, R33, UR4, RZ, 0x8 ;  /* 0x0000000421227c11 */ /* 0x002fe4000f8140ff */
[--C-:B------:R-:W-:Y:S01]  /*7d80*/  SHF.R.U32.HI R0, RZ, 0x8, R33.reuse ;  /* 0x00000008ff007819 */ /* 0x100fe20000011621 */
[----:B------:R1:W3:Y:S01]  /*7d90*/  LDG.E.U8.CONSTANT R41, desc[UR10][R6.64] ;  /* 0x0000000a06297981 */ /* 0x0002e2000c1e9100 */
[----:B------:R-:W-:Y:S01]  /*7da0*/  SHF.R.U32.HI R33, RZ, 0x10, R33 ;  /* 0x00000010ff217819 */ /* 0x000fe20000011621 */
[----:B------:R-:W-:Y:S01]  /*7db0*/  IMAD.X R35, RZ, RZ, UR5, P0 ;  /* 0x00000005ff237e24 */ /* 0x000fe200080e06ff */
[----:B------:R-:W-:Y:S02]  /*7dc0*/  LOP3.LUT R4, R4, 0xff, RZ, 0xc0, !PT ;  /* 0x000000ff04047812 */ /* 0x000fe400078ec0ff */
[----:B0-----:R-:W-:-:S02]  /*7dd0*/  IADD3 R2, P0, PT, R5, UR4, RZ ;  /* 0x0000000405027c10 */ /* 0x001fc4000ff1e0ff */
[----:B------:R-:W3:Y:S01]  /*7de0*/  LDG.E.U8.CONSTANT R67, desc[UR14][R34.64] ;  /* 0x0000000e22437981 */ /* 0x000ee2000c1e9100 */
[----:B------:R-:W-:Y:S02]  /*7df0*/  LOP3.LUT R0, R0, 0xff, RZ, 0xc0, !PT ;  /* 0x000000ff00007812 */ /* 0x000fe400078ec0ff */
[----:B------:R-:W-:Y:S01]  /*7e00*/  LOP3.LUT R33, R33, 0xff, RZ, 0xc0, !PT ;  /* 0x000000ff21217812 */ /* 0x000fe200078ec0ff */
[----:B------:R-:W-:Y:S01]  /*7e10*/  IMAD.X R3, RZ, RZ, UR5, P0 ;  /* 0x00000005ff037e24 */ /* 0x000fe200080e06ff */
[----:B-1----:R-:W-:Y:S02]  /*7e20*/  IADD3 R6, P2, PT, R4, UR4, RZ ;  /* 0x0000000404067c10 */ /* 0x002fe4000ff5e0ff */
[----:B------:R-:W-:Y:S02]  /*7e30*/  IADD3 R4, P1, PT, R0, UR4, RZ ;  /* 0x0000000400047c10 */ /* 0x000fe4000ff3e0ff */
[----:B------:R-:W-:Y:S01]  /*7e40*/  IADD3 R8, P0, PT, R33, UR4, RZ ;  /* 0x0000000421087c10 */ /* 0x000fe2000ff1e0ff */
[----:B------:R-:W-:Y:S01]  /*7e50*/  IMAD.X R7, RZ, RZ, UR5, P2 ;  /* 0x00000005ff077e24 */ /* 0x000fe200090e06ff */
[----:B------:R-:W3:Y:S01]  /*7e60*/  LDG.E.U8.CONSTANT R3, desc[UR6][R2.64] ;  /* 0x0000000602037981 */ /* 0x000ee2000c1e9100 */
[----:B------:R-:W-:-:S02]  /*7e70*/  IMAD.X R5, RZ, RZ, UR5, P1 ;  /* 0x00000005ff057e24 */ /* 0x000fc400088e06ff */
[----:B------:R-:W-:Y:S02]  /*7e80*/  IMAD.X R9, RZ, RZ, UR5, P0 ;  /* 0x00000005ff097e24 */ /* 0x000fe400080e06ff */
[----:B------:R-:W3:Y:S04]  /*7e90*/  LDG.E.U8.CONSTANT R7, desc[UR10][R6.64] ;  /* 0x0000000a06077981 */ /* 0x000ee8000c1e9100 */
[----:B------:R-:W3:Y:S04]  /*7ea0*/  LDG.E.U8.CONSTANT R5, desc[UR8][R4.64] ;  /* 0x0000000804057981 */ /* 0x000ee8000c1e9100 */
[----:B------:R-:W3:Y:S01]  /*7eb0*/  LDG.E.U8.CONSTANT R9, desc[UR12][R8.64] ;  /* 0x0000000c08097981 */ /* 0x000ee2000c1e9100 */
        /* <DEDUP_REMOVED lines=22> */
[----:B------:R-:W-:Y:S02]  /*8020*/  R2UR UR36, R18 ;  /* 0x00000000122472ca */ /* 0x000fe400000e0000 */
[----:B------:R-:W-:Y:S01]  /*8030*/  R2UR UR37, R19 ;  /* 0x00000000132572ca */ /* 0x000fe200000e0000 */
[----:B------:R-:W-:-:S04]  /*8040*/  IMAD.SHL.U32 R55, R32, 0x4, RZ ;  /* 0x0000000420377824 */ /* 0x000fc800078e00ff */
[----:B------:R-:W-:Y:S01]  /*8050*/  IMAD.WIDE.U32 R54, R55, 0x4, R12 ;  /* 0x0000000437367825 */ /* 0x000fe200078e000c */
[----:B----4-:R-:W-:Y:S04]  /*8060*/  STG.E.U8 desc[UR4][R10.64], R37 ;  /* 0x000000250a007986 */ /* 0x010fe8000c101104 */
[----:B------:R-:W-:Y:S04]  /*8070*/  STG.E.U8 desc[UR12][R10.64+0x4], R45 ;  /* 0x0000042d0a007986 */ /* 0x000fe8000c10110c */
[----:B-----5:R-:W-:Y:S04]  /*8080*/  STG.E.U8 desc[UR20][R10.64+0x8], R57 ;  /* 0x000008390a007986 */ /* 0x020fe8000c101114 */
[----:B------:R-:W-:Y:S04]  /*8090*/  STG.E.U8 desc[UR28][R10.64+0xc], R61 ;  /* 0x00000c3d0a007986 */ /* 0x000fe8000c10111c */
[----:B--2---:R-:W-:Y:S04]  /*80a0*/  STG.E.U8 desc[UR30][R10.64+0xd], R63 ;  /* 0x00000d3f0a007986 */ /* 0x004fe8000c10111e */
[----:B---3--:R0:W-:Y:S04]  /*80b0*/  STG.E.U8 desc[UR6][R10.64+0x1], R51 ;  /* 0x000001330a007986 */ /* 0x0081e8000c101106 */
[----:B------:R-:W-:Y:S04]  /*80c0*/  STG.E.U8 desc[UR14][R10.64+0x5], R43 ;  /* 0x0000052b0a007986 */ /* 0x000fe8000c10110e */
[----:B------:R-:W-:Y:S04]  /*80d0*/  STG.E.U8 desc[UR32][R10.64+0xe], R65 ;  /* 0x00000e410a007986 */ /* 0x000fe8000c101120 */
[----:B------:R-:W-:Y:S04]  /*80e0*/  STG.E.U8 desc[UR22][R10.64+0x9], R59 ;  /* 0x0000093b0a007986 */ /* 0x000fe8000c101116 */
[----:B------:R1:W-:Y:S04]  /*80f0*/  STG.E.U8 desc[UR8][R10.64+0x2], R49 ;  /* 0x000002310a007986 */ /* 0x0003e8000c101108 */
[----:B------:R2:W-:Y:S04]  /*8100*/  STG.E.U8 desc[UR16][R10.64+0x6], R41 ;  /* 0x000006290a007986 */ /* 0x0005e8000c101110 */
[----:B------:R-:W-:Y:S04]  /*8110*/  STG.E.U8 desc[UR34][R10.64+0xf], R67 ;  /* 0x00000f430a007986 */ /* 0x000fe8000c101122 */
[----:B------:R-:W-:Y:S04]  /*8120*/  STG.E.U8 desc[UR10][R10.64+0x3], R3 ;  /* 0x000003030a007986 */ /* 0x000fe8000c10110a */
[----:B------:R-:W-:Y:S04]  /*8130*/  STG.E.U8 desc[UR24][R10.64+0xa], R7 ;  /* 0x00000a070a007986 */ /* 0x000fe8000c101118 */
[----:B------:R-:W-:Y:S04]  /*8140*/  STG.E.U8 desc[UR18][R10.64+0x7], R5 ;  /* 0x000007050a007986 */ /* 0x000fe8000c101112 */
[----:B------:R3:W-:Y:S04]  /*8150*/  STG.E.U8 desc[UR26][R10.64+0xb], R9 ;  /* 0x00000b090a007986 */ /* 0x0007e8000c10111a */
[----:B------:R-:W4:Y:S02]  /*8160*/  LD.E.U8 R0, desc[UR36][R54.64] ;  /* 0x0000002436007980 */ /* 0x000f24000c101100 */
[----:B----4-:R-:W-:-:S05]  /*8170*/  LOP3.LUT R53, R37, R0, RZ, 0x3c, !PT ;  /* 0x0000000025357212 */ /* 0x010fca00078e3cff */
[----:B------:R4:W-:Y:S04]  /*8180*/  STG.E.U8 desc[UR4][R10.64], R53 ;  /* 0x000000350a007986 */ /* 0x0009e8000c101104 */
[----:B------:R-:W0:Y:S02]  /*8190*/  LD.E.U8 R0, desc[UR6][R54.64+0x1] ;  /* 0x0000010636007980 */ /* 0x000e24000c101100 */
[----:B0-----:R-:W-:-:S05]  /*81a0*/  LOP3.LUT R51, R51, R0, RZ, 0x3c, !PT ;  /* 0x0000000033337212 */ /* 0x001fca00078e3cff */
[----:B------:R4:W-:Y:S04]  /*81b0*/  STG.E.U8 desc[UR4][R10.64+0x1], R51 ;  /* 0x000001330a007986 */ /* 0x0009e8000c101104 */
[----:B------:R-:W1:Y:S02]  /*81c0*/  LD.E.U8 R0, desc[UR6][R54.64+0x2] ;  /* 0x0000020636007980 */ /* 0x000e64000c101100 */
[----:B-1----:R-:W-:-:S05]  /*81d0*/  LOP3.LUT R49, R49, R0, RZ, 0x3c, !PT ;  /* 0x0000000031317212 */ /* 0x002fca00078e3cff */
[----:B------:R4:W-:Y:S04]  /*81e0*/  STG.E.U8 desc[UR4][R10.64+0x2], R49 ;  /* 0x000002310a007986 */ /* 0x0009e8000c101104 */
[----:B------:R-:W5:Y:S02]  /*81f0*/  LD.E.U8 R0, desc[UR6][R54.64+0x3] ;  /* 0x0000030636007980 */ /* 0x000f64000c101100 */
[----:B-----5:R-:W-:-:S05]  /*8200*/  LOP3.LUT R47, R3, R0, RZ, 0x3c, !PT ;  /* 0x00000000032f7212 */ /* 0x020fca00078e3cff */
[----:B------:R4:W-:Y:S04]  /*8210*/  STG.E.U8 desc[UR4][R10.64+0x3], R47 ;  /* 0x0000032f0a007986 */ /* 0x0009e8000c101104 */
[----:B------:R-:W5:Y:S02]  /*8220*/  LD.E.U8 R0, desc[UR6][R54.64+0x4] ;  /* 0x0000040636007980 */ /* 0x000f64000c101100 */
[----:B-----5:R-:W-:-:S05]  /*8230*/  LOP3.LUT R45, R45, R0, RZ, 0x3c, !PT ;  /* 0x000000002d2d7212 */ /* 0x020fca00078e3cff */
[----:B------:R4:W-:Y:S04]  /*8240*/  STG.E.U8 desc[UR4][R10.64+0x4], R45 ;  /* 0x0000042d0a007986 */ /* 0x0009e8000c101104 */
[----:B------:R-:W5:Y:S02]  /*8250*/  LD.E.U8 R0, desc[UR6][R54.64+0x5] ;  /* 0x0000050636007980 */ /* 0x000f64000c101100 */
[----:B-----5:R-:W-:-:S05]  /*8260*/  LOP3.LUT R43, R43, R0, RZ, 0x3c, !PT ;  /* 0x000000002b2b7212 */ /* 0x020fca00078e3cff */
[----:B------:R4:W-:Y:S04]  /*8270*/  STG.E.U8 desc[UR4][R10.64+0x5], R43 ;  /* 0x0000052b0a007986 */ /* 0x0009e8000c101104 */
[----:B------:R-:W2:Y:S02]  /*8280*/  LD.E.U8 R0, desc[UR6][R54.64+0x6] ;  /* 0x0000060636007980 */ /* 0x000ea4000c101100 */
[----:B--2---:R-:W-:-:S05]  /*8290*/  LOP3.LUT R41, R41, R0, RZ, 0x3c, !PT ;  /* 0x0000000029297212 */ /* 0x004fca00078e3cff */
        /* <DEDUP_REMOVED lines=13> */
[----:B------:R-:W3:Y:S02]  /*8370*/  LD.E.U8 R0, desc[UR6][R54.64+0xb] ;  /* 0x00000b0636007980 */ /* 0x000ee4000c101100 */
[----:B---3--:R-:W-:-:S05]  /*8380*/  LOP3.LUT R9, R9, R0, RZ, 0x3c, !PT ;  /* 0x0000000009097212 */ /* 0x008fca00078e3cff */
        /* <DEDUP_REMOVED lines=9> */
[----:B------:R4:W-:Y:S01]  /*8420*/  STG.E.U8 desc[UR4][R10.64+0xe], R3 ;  /* 0x00000e030a007986 */ /* 0x0009e2000c101104 */
[----:B------:R-:W0:Y:S03]  /*8430*/  LDCU.64 UR4, c[0x4][0x20] ;  /* 0x01000400ff0477ac */ /* 0x000e260008000a00 */
[----:B------:R-:W2:Y:S01]  /*8440*/  LD.E.U8 R0, desc[UR6][R54.64+0xf] ;  /* 0x00000f0636007980 */ /* 0x000ea2000c101100 */
[----:B------:R-:W-:Y:S02]  /*8450*/  LOP3.LUT R2, R53, 0x1, RZ, 0xc0, !PT ;  /* 0x0000000135027812 */ /* 0x000fe400078ec0ff */
[----:B------:R-:W-:Y:S01]  /*8460*/  LOP3.LUT R4, R51, 0x1, RZ, 0xc0, !PT ;  /* 0x0000000133047812 */ /* 0x000fe200078ec0ff */
[----:B------:R4:W-:Y:S01]  /*8470*/  STL.128 [R1], RZ ;  /* 0x000000ff01007387 */ /* 0x0009e20000100c00 */
[----:B------:R-:W-:Y:S02]  /*8480*/  ISETP.NE.U32.AND P0, PT, R2, 0x1, PT ;  /* 0x000000010200780c */ /* 0x000fe40003f05070 */
[----:B------:R-:W-:-:S02]  /*8490*/  ISETP.NE.U32.AND P2, PT, R4, 0x1, PT ;  /* 0x000000010400780c */ /* 0x000fc40003f45070 */
[----:B------:R-:W-:Y:S02]  /*84a0*/  LOP3.LUT R6, R49, 0x1, RZ, 0xc0, !PT ;  /* 0x0000000131067812 */ /* 0x000fe400078ec0ff */
[----:B------:R-:W-:Y:S02]  /*84b0*/  LOP3.LUT R8, R47, 0x1, RZ, 0xc0, !PT ;  /* 0x000000012f087812 */ /* 0x000fe400078ec0ff */
[----:B------:R-:W-:Y:S02]  /*84c0*/  LOP3.LUT R2, R45, 0x1, RZ, 0xc0, !PT ;  /* 0x000000012d027812 */ /* 0x000fe400078ec0ff */
[----:B------:R-:W-:Y:S02]  /*84d0*/  P2R R92, PR, RZ, 0x1 ;  /* 0x00000001ff5c7803 */ /* 0x000fe40000000000 */
[----:B------:R-:W-:Y:S02]  /*84e0*/  P2R R94, PR, RZ, 0x4 ;  /* 0x00000004ff5e7803 */ /* 0x000fe40000000000 */
[----:B------:R-:W-:-:S02]  /*84f0*/  ISETP.NE.U32.AND P1, PT, R6, 0x1, PT ;  /* 0x000000010600780c */ /* 0x000fc40003f25070 */
[----:B------:R-:W-:Y:S02]  /*8500*/  ISETP.NE.U32.AND P0, PT, R8, 0x1, PT ;  /* 0x000000010800780c */ /* 0x000fe40003f05070 */
[----:B------:R-:W-:Y:S02]  /*8510*/  ISETP.NE.U32.AND P2, PT, R2, 0x1, PT ;  /* 0x000000010200780c */ /* 0x000fe40003f45070 */
[----:B------:R-:W-:Y:S02]  /*8520*/  LOP3.LUT R4, R43, 0x1, RZ, 0xc0, !PT ;  /* 0x000000012b047812 */ /* 0x000fe400078ec0ff */
[----:B------:R-:W-:Y:S02]  /*8530*/  LOP3.LUT R6, R41, 0x1, RZ, 0xc0, !PT ;  /* 0x0000000129067812 */ /* 0x000fe400078ec0ff */
[----:B------:R-:W-:Y:S01]  /*8540*/  LOP3.LUT R34, R39, 0x1, RZ, 0xc0, !PT ;  /* 0x0000000127227812 */ /* 0x000fe200078ec0ff */
[----:B0-----:R-:W-:Y:S01]  /*8550*/  UIADD3 UR4, UP0, UPT, UR4, 0x3, URZ ;  /* 0x0000000304047890 */ /* 0x001fe2000ff1e0ff */
[----:B------:R-:W-:-:S02]  /*8560*/  P2R R96, PR, RZ, 0x2 ;  /* 0x00000002ff607803 */ /* 0x000fc40000000000 */
[----:B------:R-:W-:Y:S02]  /*8570*/  P2R R88, PR, RZ, 0x1 ;  /* 0x00000001ff587803 */ /* 0x000fe40000000000 */
[----:B------:R-:W-:Y:S02]  /*8580*/  P2R R90, PR, RZ, 0x4 ;  /* 0x00000004ff5a7803 */ /* 0x000fe40000000000 */
[----:B------:R-:W-:Y:S02]  /*8590*/  ISETP.NE.U32.AND P1, PT, R4, 0x1, PT ;  /* 0x000000010400780c */ /* 0x000fe40003f25070 */
[----:B------:R-:W-:Y:S02]  /*85a0*/  ISETP.NE.U32.AND P0, PT, R6, 0x1, PT ;  /* 0x000000010600780c */ /* 0x000fe40003f05070 */
[----:B------:R-:W-:Y:S02]  /*85b0*/  ISETP.NE.U32.AND P2, PT, R34, 0x1, PT ;  /* 0x000000012200780c */ /* 0x000fe40003f45070 */
[----:B------:R-:W-:-:S02]  /*85c0*/  LOP3.LUT R36, R37, 0x1, RZ, 0xc0, !PT ;  /* 0x0000000125247812 */ /* 0x000fc400078ec0ff */
[----:B------:R-:W-:Y:S02]  /*85d0*/  LOP3.LUT R38, R35, 0x1, RZ, 0xc0, !PT ;  /* 0x0000000123267812 */ /* 0x000fe400078ec0ff */
[----:B------:R-:W-:Y:S01]  /*85e0*/  LOP3.LUT R40, R33, 0x1, RZ, 0xc0, !PT ;  /* 0x0000000121287812 */ /* 0x000fe200078ec0ff */
[----:B------:R-:W-:Y:S01]  /*85f0*/  UIADD3.X UR5, UPT, UPT, URZ, UR5, URZ, UP0, !UPT ;  /* 0x00000005ff057290 */ /* 0x000fe200087fe4ff */
[----:B------:R-:W-:Y:S02]  /*8600*/  P2R R93, PR, RZ, 0x2 ;  /* 0x00000002ff5d7803 */ /* 0x000fe40000000000 */
        /* <DEDUP_REMOVED lines=8> */
[----:B------:R-:W-:Y:S01]  /*8690*/  BSSY.RECONVERGENT B1, `(.L_x_51) ;  /* 0x00001db000017945 */ /* 0x000fe20003800200 */
[----:B------:R-:W-:Y:S01]  /*86a0*/  P2R R97, PR, RZ, 0x1 ;  /* 0x00000001ff617803 */ /* 0x000fe20000000000 */
[----:B------:R-:W-:Y:S01]  /*86b0*/  VIADD R4, R1, 0x8 ;  /* 0x0000000801047836 */ /* 0x000fe20000000000 */
[----:B------:R-:W-:Y:S01]  /*86c0*/  P2R R99, PR, RZ, 0x2 ;  /* 0x00000002ff637803 */ /* 0x000fe20000000000 */
[----:B------:R-:W-:Y:S01]  /*86d0*/  IMAD.MOV.U32 R8, RZ, RZ, RZ ;  /* 0x000000ffff087224 */ /* 0x000fe200078e00ff */
[----:B------:R-:W-:Y:S01]  /*86e0*/  P2R R98, PR, RZ, 0x4 ;  /* 0x00000004ff627803 */ /* 0x000fe20000000000 */
[----:B------:R-:W-:Y:S01]  /*86f0*/  IMAD.U32 R6, RZ, RZ, UR4 ;  /* 0x00000004ff067e24 */ /* 0x000fe2000f8e00ff */
[----:B------:R-:W-:Y:S01]  /*8700*/  ISETP.NE.U32.AND P0, PT, R42, 0x1, PT ;  /* 0x000000012a00780c */ /* 0x000fe20003f05070 */
[----:B------:R-:W-:Y:S01]  /*8710*/  IMAD.U32 R57, RZ, RZ, UR5 ;  /* 0x00000005ff397e24 */ /* 0x000fe2000f8e00ff */
[----:B------:R-:W-:-:S02]  /*8720*/  ISETP.NE.U32.AND P1, PT, R44, 0x1, PT ;  /* 0x000000012c00780c */ /* 0x000fc40003f25070 */
[----:B------:R-:W-:Y:S02]  /*8730*/  ISETP.NE.U32.AND P2, PT, R46, 0x1, PT ;  /* 0x000000012e00780c */ /* 0x000fe40003f45070 */
[----:B--2---:R-:W-:-:S05]  /*8740*/  LOP3.LUT R55, R67, R0, RZ, 0x3c, !PT ;  /* 0x0000000043377212 */ /* 0x004fca00078e3cff */
[----:B------:R4:W-:Y:S01]  /*8750*/  STG.E.U8 desc[UR6][R10.64+0xf], R55 ;  /* 0x00000f370a007986 */ /* 0x0009e2000c101106 */
[----:B------:R-:W-:Y:S02]  /*8760*/  LOP3.LUT R0, R3, 0x1, RZ, 0xc0, !PT ;  /* 0x0000000103007812 */ /* 0x000fe400078ec0ff */
[----:B------:R-:W-:Y:S02]  /*8770*/  LOP3.LUT R2, R55, 0x1, RZ, 0xc0, !PT ;  /* 0x0000000137027812 */ /* 0x000fe400078ec0ff */
[----:B------:R-:W-:Y:S02]  /*8780*/  ISETP.NE.U32.AND P3, PT, R0, 0x1, PT ;  /* 0x000000010000780c */ /* 0x000fe40003f65070 */
[----:B------:R-:W-:-:S13]  /*8790*/  ISETP.NE.U32.AND P4, PT, R2, 0x1, PT ;  /* 0x000000010200780c */ /* 0x000fda0003f85070 */
.L_x_52:
[----:B------:R-:W-:Y:S01]  /*87a0*/  R2UR UR4, R18 ;  /* 0x00000000120472ca */ /* 0x000fe200000e0000 */
[----:B------:R-:W-:Y:S01]  /*87b0*/  IMAD.MOV.U32 R58, RZ, RZ, R6 ;  /* 0x000000ffff3a7224 */ /* 0x000fe200078e0006 */
[----:B------:R-:W-:Y:S01]  /*87c0*/  R2UR UR5, R19 ;  /* 0x00000000130572ca */ /* 0x000fe200000e0000 */
[----:B------:R-:W-:Y:S01]  /*87d0*/  IMAD.MOV.U32 R59, RZ, RZ, R57 ;  /* 0x000000ffff3b7224 */ /* 0x000fe200078e0039 */
[----:B------:R-:W-:Y:S02]  /*87e0*/  ISETP.NE.AND P6, PT, R90, RZ, PT ;  /* 0x000000ff5a00720c */ /* 0x000fe40003fc5270 */
[----:B------:R-:W-:-:S05]  /*87f0*/  IADD3 R6, P5, PT, R58, 0x4, RZ ;  /* 0x000000043a067810 */ /* 0x000fca0007fbe0ff */
[----:B------:R-:W-:-:S04]  /*8800*/  IMAD.X R57, RZ, RZ, R59, P5 ;  /* 0x000000ffff397224 */ /* 0x000fc800028e063b */
[----:B------:R-:W2:Y:S02]  /*8810*/  LDG.E.U8.CONSTANT R0, desc[UR4][R58.64+-0x3] ;  /* 0xfffffd043a007981 */ /* 0x000ea4000c1e9100 */
[C---:B--2---:R-:W-:Y:S02]  /*8820*/  PRMT R76, R0.reuse, 0x8880, RZ ;  /* 0x00008880004c7816 */ /* 0x044fe400000000ff */
[----:B------:R-:W-:Y:S02]  /*8830*/  PRMT R0, R0, 0x8880, RZ ;  /* 0x0000888000007816 */ /* 0x000fe400000000ff */
[----:B------:R-:W-:Y:S02]  /*8840*/  PRMT R76, R76, 0x7710, RZ ;  /* 0x000077104c4c7816 */ /* 0x000fe400000000ff */
[----:B------:R-:W-:Y:S02]  /*8850*/  ISETP.GT.AND P5, PT, R0, -0x1, PT ;  /* 0xffffffff0000780c */ /* 0x000fe40003fa4270 */
[----:B------:R-:W2:Y:S01]  /*8860*/  LDG.E.U8.CONSTANT R0, desc[UR4][R58.64+-0x2] ;  /* 0xfffffe043a007981 */ /* 0x000ea2000c1e9100 */
[----:B------:R-:W-:-:S10]  /*8870*/  IMAD.SHL.U32 R38, R76, 0x2, RZ ;  /* 0x000000024c267824 */ /* 0x000fd400078e00ff */
[----:B------:R-:W-:Y:S02]  /*8880*/  @!P5 LOP3.LUT R38, R38, 0x1b, RZ, 0x3c, !PT ;  /* 0x0000001b2626d812 */ /* 0x000fe400078e3cff */
[C---:B--2---:R-:W-:Y:S02]  /*8890*/  PRMT R71, R0.reuse, 0x8880, RZ ;  /* 0x0000888000477816 */ /* 0x044fe400000000ff */
[----:B------:R-:W-:-:S04]  /*88a0*/  PRMT R0, R0, 0x8880, RZ ;  /* 0x0000888000007816 */ /* 0x000fc800000000ff */
[----:B------:R-:W-:Y:S02]  /*88b0*/  ISETP.GT.AND P5, PT, R0, -0x1, PT ;  /* 0xffffffff0000780c */ /* 0x000fe40003fa4270 */
[----:B------:R-:W2:Y:S01]  /*88c0*/  LDG.E.U8.CONSTANT R0, desc[UR4][R58.64+-0x1] ;  /* 0xffffff043a007981 */ /* 0x000ea2000c1e9100 */
[----:B------:R-:W-:-:S05]  /*88d0*/  PRMT R71, R71, 0x7710, RZ ;  /* 0x0000771047477816 */ /* 0x000fca00000000ff */
[----:B------:R-:W-:-:S05]  /*88e0*/  IMAD.SHL.U32 R42, R71, 0x2, RZ ;  /* 0x00000002472a7824 */ /* 0x000fca00078e00ff */
[----:B------:R-:W-:Y:S02]  /*88f0*/  @!P5 LOP3.LUT R42, R42, 0x1b, RZ, 0x3c, !PT ;  /* 0x0000001b2a2ad812 */ /* 0x000fe400078e3cff */
[C---:B--2---:R-:W-:Y:S02]  /*8900*/  PRMT R46, R0.reuse, 0x8880, RZ ;  /* 0x00008880002e7816 */ /* 0x044fe400000000ff */
[----:B------:R-:W-:-:S04]  /*8910*/  PRMT R0, R0, 0x8880, RZ ;  /* 0x0000888000007816 */ /* 0x000fc800000000ff */
[----:B------:R-:W-:Y:S02]  /*8920*/  ISETP.GT.AND P5, PT, R0, -0x1, PT ;  /* 0xffffffff0000780c */ /* 0x000fe40003fa4270 */
[----:B------:R0:W2:Y:S01]  /*8930*/  LDG.E.U8.CONSTANT R0, desc[UR4][R58.64] ;  /* 0x000000043a007981 */ /* 0x0000a2000c1e9100 */
[----:B------:R-:W-:-:S05]  /*8940*/  PRMT R46, R46, 0x7710, RZ ;  /* 0x000077102e2e7816 */ /* 0x000fca00000000ff */
[----:B------:R-:W-:-:S05]  /*8950*/  IMAD.SHL.U32 R50, R46, 0x2, RZ ;  /* 0x000000022e327824 */ /* 0x000fca00078e00ff */
[----:B------:R-:W-:Y:S02]  /*8960*/  @!P5 LOP3.LUT R50, R50, 0x1b, RZ, 0x3c, !PT ;  /* 0x0000001b3232d812 */ /* 0x000fe400078e3cff */
[----:B0-----:R-:W-:Y:S01]  /*8970*/  PRMT R58, R38, 0x8880, RZ ;  /* 0x00008880263a7816 */ /* 0x001fe200000000ff */
[----:B------:R-:W-:Y:S01]  /*8980*/  IMAD.SHL.U32 R62, R42, 0x2, RZ ;  /* 0x000000022a3e7824 */ /* 0x000fe200078e00ff */
[C---:B--2---:R-:W-:Y:S02]  /*8990*/  PRMT R2, R0.reuse, 0x8880, RZ ;  /* 0x0000888000027816 */ /* 0x044fe400000000ff */
[----:B------:R-:W-:Y:S02]  /*89a0*/  PRMT R34, R0, 0x8880, RZ ;  /* 0x0000888000227816 */ /* 0x000fe400000000ff */
[----:B------:R-:W-:-:S03]  /*89b0*/  PRMT R0, R2, 0x7710, RZ ;  /* 0x0000771002007816 */ /* 0x000fc600000000ff */
[----:B------:R-:W-:-:S05]  /*89c0*/  IMAD.MOV.U32 R2, RZ, RZ, R34 ;  /* 0x000000ffff027224 */ /* 0x000fca00078e0022 */
[----:B------:R-:W-:Y:S01]  /*89d0*/  ISETP.GT.AND P5, PT, R2, -0x1, PT ;  /* 0xffffffff0200780c */ /* 0x000fe20003fa4270 */
[----:B------:R-:W-:-:S12]  /*89e0*/  IMAD.SHL.U32 R61, R0, 0x2, RZ ;  /* 0x00000002003d7824 */ /* 0x000fd800078e00ff */
[----:B------:R-:W-:Y:S02]  /*89f0*/  @!P5 LOP3.LUT R61, R61, 0x1b, RZ, 0x3c, !PT ;  /* 0x0000001b3d3dd812 */ /* 0x000fe400078e3cff */
[----:B------:R-:W-:-:S04]  /*8a00*/  LOP3.LUT P5, RZ, R53, 0x2, RZ, 0xc0, !PT ;  /* 0x0000000235ff7812 */ /* 0x000fc800078ac0ff */
[----:B------:R-:W-:Y:S02]  /*8a10*/  SEL R36, R38, RZ, P5 ;  /* 0x000000ff26247207 */ /* 0x000fe40002800000 */
        /* <DEDUP_REMOVED lines=30> */
[----:B------:R-:W-:Y:S01]  /*8c00*/  ISETP.GE.AND P5, PT, R58, RZ, PT ;  /* 0x000000ff3a00720c */ /* 0x000fe20003fa6270 */
[----:B------:R-:W-:Y:S01]  /*8c10*/  IMAD.SHL.U32 R38, R38, 0x2, RZ ;  /* 0x0000000226267824 */ /* 0x000fe200078e00ff */
[----:B------:R-:W-:-:S11]  /*8c20*/  PRMT R58, R42, 0x8880, RZ ;  /* 0x000088802a3a7816 */ /* 0x000fd600000000ff */
[----:B------:R-:W-:Y:S02]  /*8c30*/  @!P5 LOP3.LUT R38, R38, 0x1b, RZ, 0x3c, !PT ;  /* 0x0000001b2626d812 */ /* 0x000fe400078e3cff */
[----:B------:R-:W-:Y:S02]  /*8c40*/  ISETP.GE.AND P5, PT, R58, RZ, PT ;  /* 0x000000ff3a00720c */ /* 0x000fe40003fa6270 */
[C---:B------:R-:W-:Y:S01]  /*8c50*/  PRMT R42, R50.reuse, 0x8880, RZ ;  /* 0x00008880322a7816 */ /* 0x040fe200000000ff */
[----:B------:R-:W-:-:S10]  /*8c60*/  IMAD.SHL.U32 R58, R50, 0x2, RZ ;  /* 0x00000002323a7824 */ /* 0x000fd400078e00ff */
[----:B------:R-:W-:Y:S02]  /*8c70*/  @!P5 LOP3.LUT R62, R62, 0x1b, RZ, 0x3c, !PT ;  /* 0x0000001b3e3ed812 */ /* 0x000fe400078e3cff */
[----:B------:R-:W-:Y:S02]  /*8c80*/  ISETP.GE.AND P5, PT, R42, RZ, PT ;  /* 0x000000ff2a00720c */ /* 0x000fe40003fa6270 */
[C---:B------:R-:W-:Y:S01]  /*8c90*/  PRMT R42, R61.reuse, 0x8880, RZ ;  /* 0x000088803d2a7816 */ /* 0x040fe200000000ff */
[----:B------:R-:W-:-:S10]  /*8ca0*/  IMAD.SHL.U32 R50, R61, 0x2, RZ ;  /* 0x000000023d327824 */ /* 0x000fd400078e00ff */
[----:B------:R-:W-:Y:S02]  /*8cb0*/  @!P5 LOP3.LUT R58, R58, 0x1b, RZ, 0x3c, !PT ;  /* 0x0000001b3a3ad812 */ /* 0x000fe400078e3cff */
[----:B------:R-:W-:-:S13]  /*8cc0*/  ISETP.GE.AND P5, PT, R42, RZ, PT ;  /* 0x000000ff2a00720c */ /* 0x000fda0003fa6270 */
        /* <DEDUP_REMOVED lines=21> */
[----:B------:R-:W-:Y:S02]  /*8e20*/  LOP3.LUT P5, RZ, R33, 0x4, RZ, 0xc0, !PT ;  /* 0x0000000421ff7812 */ /* 0x000fe400078ac0ff */
[----:B------:R-:W-:Y:S02]  /*8e30*/  PRMT R65, R38, 0x8880, RZ ;  /* 0x0000888026417816 */ /* 0x000fe400000000ff */
[----:B------:R-:W-:Y:S02]  /*8e40*/  SEL R75, R58, RZ, P5 ;  /* 0x000000ff3a4b7207 */ /* 0x000fe40002800000 */
[----:B------:R-:W-:-:S04]  /*8e50*/  LOP3.LUT P5, RZ, R3, 0x4, RZ, 0xc0, !PT ;  /* 0x0000000403ff7812 */ /* 0x000fc800078ac0ff */
[----:B------:R-:W-:Y:S02]  /*8e60*/  SEL R61, R58, RZ, P5 ;  /* 0x000000ff3a3d7207 */ /* 0x000fe40002800000 */
[----:B------:R-:W-:Y:S01]  /*8e70*/  ISETP.GE.AND P5, PT, R65, RZ, PT ;  /* 0x000000ff4100720c */ /* 0x000fe20003fa6270 */
[----:B------:R-:W-:Y:S01]  /*8e80*/  IMAD.SHL.U32 R64, R38, 0x2, RZ ;  /* 0x0000000226407824 */ /* 0x000fe200078e00ff */
[C---:B------:R-:W-:Y:S01]  /*8e90*/  PRMT R38, R62.reuse, 0x8880, RZ ;  /* 0x000088803e267816 */ /* 0x040fe200000000ff */
[----:B------:R-:W-:-:S10]  /*8ea0*/  IMAD.SHL.U32 R62, R62, 0x2, RZ ;  /* 0x000000023e3e7824 */ /* 0x000fd400078e00ff */
        /* <DEDUP_REMOVED lines=41> */
[----:B------:R-:W-:-:S04]  /*9140*/  ISETP.NE.AND P5, PT, R92, RZ, PT ;  /* 0x000000ff5c00720c */ /* 0x000fc80003fa5270 */
[----:B------:R-:W-:Y:S02]  /*9150*/  SEL R105, R76, RZ, !P5 ;  /* 0x000000ff4c697207 */ /* 0x000fe40006800000 */
[C---:B------:R-:W-:Y:S02]  /*9160*/  LOP3.LUT P5, RZ, R53.reuse, 0x8, RZ, 0xc0, !PT ;  /* 0x0000000835ff7812 */ /* 0x040fe400078ac0ff */
[----:B------:R-:W-:Y:S02]  /*9170*/  LOP3.LUT R36, R42, R36, R105, 0x96, !PT ;  /* 0x000000242a247212 */ /* 0x000fe400078e9669 */
[----:B------:R-:W-:Y:S02]  /*9180*/  SEL R105, R64, RZ, P5 ;  /* 0x000000ff40697207 */ /* 0x000fe40002800000 */
[----:B------:R-:W-:Y:S02]  /*9190*/  SEL R38, R76, RZ, !P6 ;  /* 0x000000ff4c267207 */ /* 0x000fe40007000000 */
[----:B------:R-:W-:-:S02]  /*91a0*/  LOP3.LUT P5, RZ, R53, 0x10, RZ, 0xc0, !PT ;  /* 0x0000001035ff7812 */ /* 0x000fc400078ac0ff */
[----:B------:R-:W-:Y:S02]  /*91b0*/  LOP3.LUT R38, R103, R2, R38, 0x96, !PT ;  /* 0x0000000267267212 */ /* 0x000fe400078e9626 */
[----:B------:R-:W-:Y:S02]  /*91c0*/  SEL R2, R83, RZ, P5 ;  /* 0x000000ff53027207 */ /* 0x000fe40002800000 */
[----:B------:R-:W-:-:S04]  /*91d0*/  LOP3.LUT P5, RZ, R45, 0x8, RZ, 0xc0, !PT ;  /* 0x000000082dff7812 */ /* 0x000fc800078ac0ff */
[----:B------:R-:W-:Y:S02]  /*91e0*/  SEL R107, R64, RZ, P5 ;  /* 0x000000ff406b7207 */ /* 0x000fe40002800000 */
[----:B------:R-:W-:Y:S02]  /*91f0*/  LOP3.LUT P5, RZ, R45, 0x10, RZ, 0xc0, !PT ;  /* 0x000000102dff7812 */ /* 0x000fe400078ac0ff */
        /* <DEDUP_REMOVED lines=17> */
[----:B------:R-:W-:Y:S02]  /*9310*/  ISETP.NE.AND P5, PT, R94, RZ, PT ;  /* 0x000000ff5e00720c */ /* 0x000fe40003fa5270 */
[----:B------:R-:W-:-:S02]  /*9320*/  ISETP.NE.AND P6, PT, R93, RZ, PT ;  /* 0x000000ff5d00720c */ /* 0x000fc40003fc5270 */
[----:B------:R-:W-:Y:S02]  /*9330*/  SEL R84, R71, RZ, !P5 ;  /* 0x000000ff47547207 */ /* 0x000fe40006800000 */
[----:B------:R-:W-:Y:S02]  /*9340*/  LOP3.LUT P5, RZ, R51, 0x8, RZ, 0xc0, !PT ;  /* 0x0000000833ff7812 */ /* 0x000fe400078ac0ff */
        /* <DEDUP_REMOVED lines=13> */
[----:B------:R-:W-:-:S04]  /*9420*/  LOP3.LUT P5, RZ, R51, 0x40, RZ, 0xc0, !PT ;  /* 0x0000004033ff7812 */ /* 0x000fc800078ac0ff */
[----:B------:R-:W-:Y:S02]  /*9430*/  SEL R78, R70, RZ, P5 ;  /* 0x000000ff464e7207 */ /* 0x000fe40002800000 */
[----:B------:R-:W-:Y:S02]  /*9440*/  LOP3.LUT P5, RZ, R55, 0x4, RZ, 0xc0, !PT ;  /* 0x0000000437ff7812 */ /* 0x000fe400078ac0ff */
[----:B------:R-:W-:Y:S02]  /*9450*/  LOP3.LUT R84, R67, R103, R84, 0x96, !PT ;  /* 0x0000006743547212 */ /* 0x000fe400078e9654 */
[----:B------:R-:W-:Y:S02]  /*9460*/  SEL R67, R50, RZ, P5 ;  /* 0x000000ff32437207 */ /* 0x000fe40002800000 */
[----:B------:R-:W-:Y:S02]  /*9470*/  LOP3.LUT P5, RZ, R43, 0x20, RZ, 0xc0, !PT ;  /* 0x000000202bff7812 */ /* 0x000fe400078ac0ff */
[----:B------:R-:W-:-:S02]  /*9480*/  LOP3.LUT R48, R78, R101, R48, 0x96, !PT ;  /* 0x000000654e307212 */ /* 0x000fc400078e9630 */
[----:B------:R-:W-:Y:S02]  /*9490*/  SEL R101, R80, RZ, P5 ;  /* 0x000000ff50657207 */ /* 0x000fe40002800000 */
[----:B------:R-:W-:Y:S02]  /*94a0*/  LOP3.LUT P5, RZ, R43, 0x40, RZ, 0xc0, !PT ;  /* 0x000000402bff7812 */ /* 0x000fe400078ac0ff */
[----:B------:R-:W-:Y:S02]  /*94b0*/  PRMT R102, R50, 0x8880, RZ ;  /* 0x0000888032667816 */ /* 0x000fe400000000ff */
[----:B------:R-:W-:Y:S02]  /*94c0*/  SEL R78, R70, RZ, P5 ;  /* 0x000000ff464e7207 */ /* 0x000fe40002800000 */
[----:B------:R-:W-:Y:S01]  /*94d0*/  ISETP.GE.AND P5, PT, R102, RZ, PT ;  /* 0x000000ff6600720c */ /* 0x000fe20003fa6270 */
[----:B------:R-:W-:Y:S01]  /*94e0*/  IMAD.SHL.U32 R86, R50, 0x2, RZ ;  /* 0x0000000232567824 */ /* 0x000fe200078e00ff */
[----:B------:R-:W-:-:S02]  /*94f0*/  LOP3.LUT R50, R78, R101, R84, 0x96, !PT ;  /* 0x000000654e327212 */ /* 0x000fc400078e9654 */
[----:B------:R-:W-:-:S09]  /*9500*/  PRMT R84, R74, 0x8880, RZ ;  /* 0x000088804a547816 */ /* 0x000fd200000000ff */
[----:B------:R-:W-:Y:S02]  /*9510*/  @!P5 LOP3.LUT R86, R86, 0x1b, RZ, 0x3c, !PT ;  /* 0x0000001b5656d812 */ /* 0x000fe400078e3cff */
[----:B------:R-:W-:Y:S01]  /*9520*/  ISETP.GE.AND P5, PT, R84, RZ, PT ;  /* 0x000000ff5400720c */ /* 0x000fe20003fa6270 */
[----:B------:R-:W-:Y:S01]  /*9530*/  IMAD.SHL.U32 R78, R74, 0x2, RZ ;  /* 0x000000024a4e7824 */ /* 0x000fe200078e00ff */
[----:B------:R-:W-:-:S11]  /*9540*/  ISETP.NE.AND P6, PT, R95, RZ, PT ;  /* 0x000000ff5f00720c */ /* 0x000fd60003fc5270 */
[----:B------:R-:W-:Y:S02]  /*9550*/  @!P5 LOP3.LUT R78, R78, 0x1b, RZ, 0x3c, !PT ;  /* 0x0000001b4e4ed812 */ /* 0x000fe400078e3cff */
[----:B------:R-:W-:-:S04]  /*9560*/  ISETP.NE.AND P5, PT, R96, RZ, PT ;  /* 0x000000ff6000720c */ /* 0x000fc80003fa5270 */
        /* <DEDUP_REMOVED lines=20> */
[C---:B------:R-:W-:Y:S02]  /*96b0*/  LOP3.LUT P5, RZ, R41.reuse, 0x20, RZ, 0xc0, !PT ;  /* 0x0000002029ff7812 */ /* 0x040fe400078ac0ff */
[----:B------:R-:W-:Y:S02]  /*96c0*/  LOP3.LUT R52, R54, R89, R52, 0x96, !PT ;  /* 0x0000005936347212 */ /* 0x000fe400078e9634 */
[----:B------:R-:W-:Y:S02]  /*96d0*/  SEL R89, R74, RZ, P5 ;  /* 0x000000ff4a597207 */ /* 0x000fe40002800000 */
[----:B------:R-:W-:-:S04]  /*96e0*/  LOP3.LUT P5, RZ, R41, 0x40, RZ, 0xc0, !PT ;  /* 0x0000004029ff7812 */ /* 0x000fc800078ac0ff */
[----:B------:R-:W-:Y:S02]  /*96f0*/  SEL R54, R78, RZ, P5 ;  /* 0x000000ff4e367207 */ /* 0x000fe40002800000 */
[----:B------:R-:W-:-:S04]  /*9700*/  LOP3.LUT P5, RZ, R7, 0x8, RZ, 0xc0, !PT ;  /* 0x0000000807ff7812 */ /* 0x000fc800078ac0ff */
[----:B------:R-:W-:Y:S02]  /*9710*/  SEL R91, R64, RZ, P5 ;  /* 0x000000ff405b7207 */ /* 0x000fe40002800000 */
[----:B------:R-:W-:Y:S02]  /*9720*/  LOP3.LUT P5, RZ, R35, 0x8, RZ, 0xc0, !PT ;  /* 0x0000000823ff7812 */ /* 0x000fe400078ac0ff */
[----:B------:R-:W-:Y:S02]  /*9730*/  ISETP.NE.AND P6, PT, R97, RZ, PT ;  /* 0x000000ff6100720c */ /* 0x000fe40003fc5270 */
[----:B------:R-:W-:Y:S02]  /*9740*/  SEL R103, R62, RZ, P5 ;  /* 0x000000ff3e677207 */ /* 0x000fe40002800000 */
[----:B------:R-:W-:Y:S02]  /*9750*/  LOP3.LUT P5, RZ, R5, 0x8, RZ, 0xc0, !PT ;  /* 0x0000000805ff7812 */ /* 0x000fe400078ac0ff */
[----:B------:R-:W-:-:S02]  /*9760*/  LOP3.LUT R54, R54, R89, R84, 0x96, !PT ;  /* 0x0000005936367212 */ /* 0x000fc400078e9654 */
[----:B------:R-:W-:Y:S02]  /*9770*/  SEL R89, R62, RZ, P5 ;  /* 0x000000ff3e597207 */ /* 0x000fe40002800000 */
[----:B------:R-:W-:Y:S02]  /*9780*/  SEL R62, R76, RZ, !P6 ;  /* 0x000000ff4c3e7207 */ /* 0x000fe40007000000 */
        /* <DEDUP_REMOVED lines=15> */
[----:B------:R-:W-:-:S04]  /*9880*/  ISETP.NE.AND P5, PT, R99, RZ, PT ;  /* 0x000000ff6300720c */ /* 0x000fc80003fa5270 */
        /* <DEDUP_REMOVED lines=11> */
[----:B------:R-:W-:Y:S02]  /*9940*/  ISETP.NE.AND P6, PT, R98, RZ, PT ;  /* 0x000000ff6200720c */ /* 0x000fe40003fc5270 */
[----:B------:R-:W-:-:S02]  /*9950*/  LOP3.LUT P5, RZ, R9, 0x8, RZ, 0xc0, !PT ;  /* 0x0000000809ff7812 */ /* 0x000fc400078ac0ff */
[----:B------:R-:W-:Y:S02]  /*9960*/  LOP3.LUT R64, R64, R85, R60, 0x96, !PT ;  /* 0x0000005540407212 */ /* 0x000fe400078e963c */
[----:B------:R-:W-:Y:S02]  /*9970*/  SEL R60, R86, RZ, P5 ;  /* 0x000000ff563c7207 */ /* 0x000fe40002800000 */
[----:B------:R-:W-:Y:S02]  /*9980*/  SEL R85, R46, RZ, !P6 ;  /* 0x000000ff2e557207 */ /* 0x000fe40007000000 */
[----:B------:R-:W-:Y:S02]  /*9990*/  LOP3.LUT P5, RZ, R55, 0x8, RZ, 0xc0, !PT ;  /* 0x0000000837ff7812 */ /* 0x000fe400078ac0ff */
[----:B------:R-:W-:Y:S02]  /*99a0*/  PRMT R87, R86, 0x8880, RZ ;  /* 0x0000888056577816 */ /* 0x000fe400000000ff */
[----:B------:R-:W-:-:S02]  /*99b0*/  LOP3.LUT R75, R75, R66, R85, 0x96, !PT ;  /* 0x000000424b4b7212 */ /* 0x000fc400078e9655 */
[C---:B------:R-:W-:Y:S02]  /*99c0*/  SEL R66, R86.reuse, RZ, P5 ;  /* 0x000000ff56427207 */ /* 0x040fe40002800000 */
[----:B------:R-:W-:Y:S01]  /*99d0*/  ISETP.GE.AND P5, PT, R87, RZ, PT ;  /* 0x000000ff5700720c */ /* 0x000fe20003fa6270 */
        /* <DEDUP_REMOVED lines=20> */
[----:B------:R-:W-:Y:S02]  /*9b20*/  SEL R76, R76, RZ, !P1 ;  /* 0x000000ff4c4c7207 */ /* 0x000fe40004800000 */
[----:B------:R-:W-:-:S02]  /*9b30*/  LOP3.LUT P5, RZ, R9, 0x10, RZ, 0xc0, !PT ;  /* 0x0000001009ff7812 */ /* 0x000fc400078ac0ff */
[----:B------:R-:W-:Y:S02]  /*9b40*/  LOP3.LUT R76, R82, R77, R76, 0x96, !PT ;  /* 0x0000004d524c7212 */ /* 0x000fe400078e964c */
[----:B------:R-:W-:Y:S02]  /*9b50*/  SEL R77, R85, RZ, P5 ;  /* 0x000000ff554d7207 */ /* 0x000fe40002800000 */
[----:B------:R-:W-:Y:S02]  /*9b60*/  LOP3.LUT P5, RZ, R55, 0x10, RZ, 0xc0, !PT ;  /* 0x0000001037ff7812 */ /* 0x000fe400078ac0ff */
[C---:B------:R-:W-:Y:S02]  /*9b70*/  PRMT R82, R85.reuse, 0x8880, RZ ;  /* 0x0000888055527816 */ /* 0x040fe400000000ff */
        /* <DEDUP_REMOVED lines=19> */
[----:B------:R-:W-:Y:S02]  /*9cb0*/  SEL R71, R71, RZ, !P2 ;  /* 0x000000ff47477207 */ /* 0x000fe40005000000 */
[----:B------:R-:W-:Y:S02]  /*9cc0*/  SEL R81, R85, RZ, P5 ;  /* 0x000000ff55517207 */ /* 0x000fe40002800000 */
[----:B------:R-:W-:Y:S02]  /*9cd0*/  LOP3.LUT R73, R73, R72, R71, 0x96, !PT ;  /* 0x0000004849497212 */ /* 0x000fe400078e9647 */
[----:B------:R-:W-:-:S02]  /*9ce0*/  LOP3.LUT P5, RZ, R55, 0x20, RZ, 0xc0, !PT ;  /* 0x0000002037ff7812 */ /* 0x000fc400078ac0ff */
[C---:B------:R-:W-:Y:S02]  /*9cf0*/  PRMT R72, R85.reuse, 0x8880, RZ ;  /* 0x0000888055487816 */ /* 0x040fe400000000ff */
[C---:B------:R-:W-:Y:S02]  /*9d00*/  SEL R71, R85.reuse, RZ, P5 ;  /* 0x000000ff55477207 */ /* 0x040fe40002800000 */
        /* <DEDUP_REMOVED lines=10> */
[----:B------:R-:W-:-:S04]  /*9db0*/  LOP3.LUT P6, RZ, R5, 0x40, RZ, 0xc0, !PT ;  /* 0x0000004005ff7812 */ /* 0x000fc800078cc0ff */
[----:B------:R-:W-:Y:S02]  /*9dc0*/  SEL R104, R70, RZ, P6 ;  /* 0x000000ff46687207 */ /* 0x000fe40003000000 */
[----:B------:R-:W-:-:S05]  /*9dd0*/  PRMT R70, R78, 0x8880, RZ ;  /* 0x000088804e467816 */ /* 0x000fca00000000ff */
[----:B------:R-:W-:Y:S02]  /*9de0*/  @!P5 LOP3.LUT R72, R72, 0x1b, RZ, 0x3c, !PT ;  /* 0x0000001b4848d812 */ /* 0x000fe400078e3cff */
[----:B------:R-:W-:-:S04]  /*9df0*/  LOP3.LUT P5, RZ, R3, 0x40, RZ, 0xc0, !PT ;  /* 0x0000004003ff7812 */ /* 0x000fc800078ac0ff */
[----:B------:R-:W-:Y:S02]  /*9e00*/  SEL R87, R78, RZ, P5 ;  /* 0x000000ff4e577207 */ /* 0x000fe40002800000 */
[----:B------:R-:W-:Y:S01]  /*9e10*/  ISETP.GE.AND P5, PT, R70, RZ, PT ;  /* 0x000000ff4600720c */ /* 0x000fe20003fa6270 */
[----:B------:R-:W-:Y:S01]  /*9e20*/  IMAD.SHL.U32 R78, R78, 0x2, RZ ;  /* 0x000000024e4e7824 */ /* 0x000fe200078e00ff */
[----:B------:R-:W-:-:S11]  /*9e30*/  LOP3.LUT R69, R86, R89, R73, 0x96, !PT ;  /* 0x0000005956457212 */ /* 0x000fd600078e9649 */
[----:B------:R-:W-:Y:S02]  /*9e40*/  @!P5 LOP3.LUT R78, R78, 0x1b, RZ, 0x3c, !PT ;  /* 0x0000001b4e4ed812 */ /* 0x000fe400078e3cff */
[----:B------:R-:W-:-:S04]  /*9e50*/  LOP3.LUT P5, RZ, R47, 0x40, RZ, 0xc0, !PT ;  /* 0x000000402fff7812 */ /* 0x000fc800078ac0ff */
[----:B------:R-:W-:Y:S02]  /*9e60*/  SEL R85, R103, RZ, P5 ;  /* 0x000000ff67557207 */ /* 0x000fe40002800000 */
[----:B------:R-:W-:Y:S02]  /*9e70*/  LOP3.LUT P5, RZ, R39, 0x40, RZ, 0xc0, !PT ;  /* 0x0000004027ff7812 */ /* 0x000fe400078ac0ff */
[----:B------:R-:W-:Y:S02]  /*9e80*/  SEL R46, R46, RZ, !P3 ;  /* 0x000000ff2e2e7207 */ /* 0x000fe40005800000 */
[----:B------:R-:W-:Y:S02]  /*9e90*/  SEL R73, R103, RZ, P5 ;  /* 0x000000ff67497207 */ /* 0x000fe40002800000 */
[----:B------:R-:W-:Y:S02]  /*9ea0*/  LOP3.LUT P5, RZ, R9, 0x40, RZ, 0xc0, !PT ;  /* 0x0000004009ff7812 */ /* 0x000fe400078ac0ff */
[----:B------:R-:W-:-:S02]  /*9eb0*/  LOP3.LUT R46, R61, R34, R46, 0x96, !PT ;  /* 0x000000223d2e7212 */ /* 0x000fc400078e962e */
[----:B------:R-:W-:Y:S02]  /*9ec0*/  SEL R70, R103, RZ, P5 ;  /* 0x000000ff67467207 */ /* 0x000fe40002800000 */
[----:B------:R-:W-:Y:S02]  /*9ed0*/  LOP3.LUT P5, RZ, R55, 0x40, RZ, 0xc0, !PT ;  /* 0x0000004037ff7812 */ /* 0x000fe400078ac0ff */
[C---:B------:R-:W-:Y:S02]  /*9ee0*/  PRMT R61, R103.reuse, 0x8880, RZ ;  /* 0x00008880673d7816 */ /* 0x040fe400000000ff */
[----:B------:R-:W-:Y:S02]  /*9ef0*/  SEL R34, R103, RZ, P5 ;  /* 0x000000ff67227207 */ /* 0x000fe40002800000 */
[----:B------:R-:W-:Y:S01]  /*9f00*/  ISETP.GE.AND P5, PT, R61, RZ, PT ;  /* 0x000000ff3d00720c */ /* 0x000fe20003fa6270 */
[----:B------:R-:W-:-:S12]  /*9f10*/  IMAD.SHL.U32 R86, R103, 0x2, RZ ;  /* 0x0000000267567824 */ /* 0x000fd800078e00ff */
[----:B------:R-:W-:Y:S02]  /*9f20*/  @!P5 LOP3.LUT R86, R86, 0x1b, RZ, 0x3c, !PT ;  /* 0x0000001b5656d812 */ /* 0x000fe400078e3cff */
[----:B------:R-:W-:-:S04]  /*9f30*/  LOP3.LUT P5, RZ, R53, 0x80, RZ, 0xc0, !PT ;  /* 0x0000008035ff7812 */ /* 0x000fc800078ac0ff */
[----:B------:R-:W-:Y:S02]  /*9f40*/  SEL R103, R91, RZ, P5 ;  /* 0x000000ff5b677207 */ /* 0x000fe40002800000 */
[----:B------:R-:W-:-:S04]  /*9f50*/  LOP3.LUT P5, RZ, R45, 0x80, RZ, 0xc0, !PT ;  /* 0x000000802dff7812 */ /* 0x000fc800078ac0ff */
[----:B------:R-:W-:Y:S02]  /*9f60*/  SEL R105, R91, RZ, P5 ;  /* 0x000000ff5b697207 */ /* 0x000fe40002800000 */
[----:B------:R-:W-:Y:S02]  /*9f70*/  LOP3.LUT P5, RZ, R37, 0x80, RZ, 0xc0, !PT ;  /* 0x0000008025ff7812 */ /* 0x000fe400078ac0ff */
[----:B------:R-:W-:Y:S02]  /*9f80*/  LOP3.LUT R69, R104, R102, R69, 0x96, !PT ;  /* 0x0000006668457212 */ /* 0x000fe400078e9645 */
        /* <DEDUP_REMOVED lines=8> */
[----:B------:R-:W-:-:S04]  /*a010*/  ISETP.NE.AND P5, PT, R88, RZ, PT ;  /* 0x000000ff5800720c */ /* 0x000fc80003fa5270 */
[----:B------:R-:W-:Y:S02]  /*a020*/  SEL R46, R0, RZ, !P5 ;  /* 0x000000ff002e7207 */ /* 0x000fe40006800000 */
[----:B------:R-:W-:Y:S02]  /*a030*/  LOP3.LUT P5, RZ, R35, 0x80, RZ, 0xc0, !PT ;  /* 0x0000008023ff7812 */ /* 0x000fe400078ac0ff */
[----:B------:R-:W-:Y:S02]  /*a040*/  LOP3.LUT R46, R65, R40, R46, 0x96, !PT ;  /* 0x00000028412e7212 */ /* 0x000fe400078e962e */
[----:B------:R-:W-:Y:S02]  /*a050*/  SEL R65, R72, RZ, P5 ;  /* 0x000000ff48417207 */ /* 0x000fe40002800000 */
[----:B------:R-:W-:Y:S02]  /*a060*/  LOP3.LUT P5, RZ, R5, 0x80, RZ, 0xc0, !PT ;  /* 0x0000008005ff7812 */ /* 0x000fe400078ac0ff */
[----:B------:R-:W-:-:S02]  /*a070*/  ISETP.NE.AND P6, PT, R100, RZ, PT ;  /* 0x000000ff6400720c */ /* 0x000fc40003fc5270 */
[----:B------:R-:W-:Y:S02]  /*a080*/  SEL R40, R72, RZ, P5 ;  /* 0x000000ff48287207 */ /* 0x000fe40002800000 */
[----:B------:R-:W-:-:S04]  /*a090*/  SEL R72, R0, RZ, !P6 ;  /* 0x000000ff00487207 */ /* 0x000fc80007000000 */
[----:B------:R-:W-:-:S04]  /*a0a0*/  LOP3.LUT R84, R38, R63, R72, 0x96, !PT ;  /* 0x0000003f26547212 */ /* 0x000fc800078e9648 */
[----:B------:R-:W-:Y:S02]  /*a0b0*/  LOP3.LUT R62, R75, R62, R84, 0x96, !PT ;  /* 0x0000003e4b3e7212 */ /* 0x000fe400078e9654 */
[C---:B------:R-:W-:Y:S02]  /*a0c0*/  SEL R75, R0.reuse, RZ, !P0 ;  /* 0x000000ff004b7207 */ /* 0x040fe40004000000 */
[----:B------:R-:W-:Y:S02]  /*a0d0*/  SEL R0, R0, RZ, !P4 ;  /* 0x000000ff00007207 */ /* 0x000fe40006000000 */
[----:B------:R-:W-:Y:S02]  /*a0e0*/  LOP3.LUT R75, R36, R59, R75, 0x96, !PT ;  /* 0x0000003b244b7212 */ /* 0x000fe400078e964b */
[----:B------:R-:W-:Y:S02]  /*a0f0*/  LOP3.LUT R0, R67, R44, R0, 0x96, !PT ;  /* 0x0000002c43007212 */ /* 0x000fe400078e9600 */
[----:B------:R-:W-:Y:S01]  /*a100*/  LOP3.LUT R75, R77, R60, R75, 0x96, !PT ;  /* 0x0000003c4d4b7212 */ /* 0x000fe200078e964b */
[----:B------:R-:W2:Y:S01]  /*a110*/  LDL.U8 R44, [R4+-0x4] ;  /* 0xfffffc00042c7983 */ /* 0x000ea20000100000 */
[----:B------:R-:W-:-:S03]  /*a120*/  LOP3.LUT R79, R79, R66, R0, 0x96, !PT ;  /* 0x000000424f4f7212 */ /* 0x000fc600078e9600 */
[----:B------:R-:W3:Y:S04]  /*a130*/  LDL.U8 R0, [R4+-0x8] ;  /* 0xfffff80004007983 */ /* 0x000ee80000100000 */
[----:B------:R-:W5:Y:S04]  /*a140*/  LDL.U8 R60, [R4] ;  /* 0x00000000043c7983 */ /* 0x000f680000100000 */
[----:B------:R-:W4:Y:S01]  /*a150*/  LDL.U8 R66, [R4+0x4] ;  /* 0x0000040004427983 */ /* 0x000f220000100000 */
[----:B------:R-:W-:-:S04]  /*a160*/  LOP3.LUT P5, RZ, R49, 0x80, RZ, 0xc0, !PT ;  /* 0x0000008031ff7812 */ /* 0x000fc800078ac0ff */
[----:B------:R-:W-:Y:S02]  /*a170*/  SEL R107, R78, RZ, P5 ;  /* 0x000000ff4e6b7207 */ /* 0x000fe40002800000 */
[----:B------:R-:W-:-:S04]  /*a180*/  LOP3.LUT P5, RZ, R41, 0x80, RZ, 0xc0, !PT ;  /* 0x0000008029ff7812 */ /* 0x000fc800078ac0ff */
[C---:B------:R-:W-:Y:S02]  /*a190*/  SEL R63, R78.reuse, RZ, P5 ;  /* 0x000000ff4e3f7207 */ /* 0x040fe40002800000 */
        /* <DEDUP_REMOVED lines=9> */
[----:B------:R-:W-:Y:S01]  /*a230*/  LOP3.LUT P5, RZ, R9, 0x80, RZ, 0xc0, !PT ;  /* 0x0000008009ff7812 */ /* 0x000fe200078ac0ff */
[----:B------:R-:W-:-:S03]  /*a240*/  VIADD R8, R8, 0x4 ;  /* 0x0000000408087836 */ /* 0x000fc60000000000 */
[C---:B------:R-:W-:Y:S02]  /*a250*/  SEL R59, R86.reuse, RZ, P5 ;  /* 0x000000ff563b7207 */ /* 0x040fe40002800000 */
[----:B------:R-:W-:Y:S02]  /*a260*/  LOP3.LUT P5, RZ, R55, 0x80, RZ, 0xc0, !PT ;  /* 0x0000008037ff7812 */ /* 0x000fe400078ac0ff */
[----:B------:R-:W-:Y:S02]  /*a270*/  LOP3.LUT R82, R87, R82, R102, 0x96, !PT ;  /* 0x0000005257527212 */ /* 0x000fe400078e9666 */
[----:B------:R-:W-:Y:S02]  /*a280*/  SEL R36, R86, RZ, P5 ;  /* 0x000000ff56247207 */ /* 0x000fe40002800000 */
[----:B------:R-:W-:Y:S02]  /*a290*/  ISETP.NE.AND P5, PT, R8, 0x10, PT ;  /* 0x000000100800780c */ /* 0x000fe40003fa5270 */
[----:B------:R-:W-:-:S02]  /*a2a0*/  LOP3.LUT R72, R85, R76, R72, 0x96, !PT ;  /* 0x0000004c55487212 */ /* 0x000fc400078e9648 */
[----:B------:R-:W-:Y:S02]  /*a2b0*/  LOP3.LUT R62, R73, R80, R62, 0x96, !PT ;  /* 0x00000050493e7212 */ /* 0x000fe400078e963e */
[----:B------:R-:W-:Y:S02]  /*a2c0*/  LOP3.LUT R70, R70, R81, R75, 0x96, !PT ;  /* 0x0000005146467212 */ /* 0x000fe400078e964b */
[----:B------:R-:W-:Y:S02]  /*a2d0*/  LOP3.LUT R34, R34, R71, R79, 0x96, !PT ;  /* 0x0000004722227212 */ /* 0x000fe400078e964f */
[----:B--2---:R-:W-:Y:S02]  /*a2e0*/  LOP3.LUT R42, R44, R105, R42, 0x96, !PT ;  /* 0x000000692c2a7212 */ /* 0x004fe400078e962a */
[----:B---3--:R-:W-:Y:S02]  /*a2f0*/  LOP3.LUT R0, R0, R103, R2, 0x96, !PT ;  /* 0x0000006700007212 */ /* 0x008fe400078e9602 */
[----:B-----5:R-:W-:-:S02]  /*a300*/  LOP3.LUT R58, R60, R101, R58, 0x96, !PT ;  /* 0x000000653c3a7212 */ /* 0x020fc400078e963a */
[----:B----4-:R-:W-:Y:S02]  /*a310*/  LOP3.LUT R66, R66, R91, R74, 0x96, !PT ;  /* 0x0000005b42427212 */ /* 0x010fe400078e964a */
[----:B------:R-:W-:Y:S02]  /*a320*/  LOP3.LUT R0, R0, R89, R48, 0x96, !PT ;  /* 0x0000005900007212 */ /* 0x000fe400078e9630 */
[----:B------:R-:W-:Y:S02]  /*a330*/  LOP3.LUT R42, R42, R61, R50, 0x96, !PT ;  /* 0x0000003d2a2a7212 */ /* 0x000fe400078e9632 */
[----:B------:R-:W-:Y:S02]  /*a340*/  LOP3.LUT R58, R58, R65, R64, 0x96, !PT ;  /* 0x000000413a3a7212 */ /* 0x000fe400078e9640 */
[----:B------:R-:W-:Y:S02]  /*a350*/  LOP3.LUT R69, R66, R40, R69, 0x96, !PT ;  /* 0x0000002842457212 */ /* 0x000fe400078e9645 */
[----:B------:R-:W-:-:S02]  /*a360*/  LOP3.LUT R107, R0, R107, R52, 0x96, !PT ;  /* 0x0000006b006b7212 */ /* 0x000fc400078e9634 */
[----:B------:R-:W-:Y:S02]  /*a370*/  LOP3.LUT R63, R42, R63, R54, 0x96, !PT ;  /* 0x0000003f2a3f7212 */ /* 0x000fe400078e9636 */
[----:B------:R-:W-:Y:S02]  /*a380*/  LOP3.LUT R58, R58, R83, R68, 0x96, !PT ;  /* 0x000000533a3a7212 */ /* 0x000fe400078e9644 */
[----:B------:R-:W-:Y:S02]  /*a390*/  LOP3.LUT R69, R69, R46, R82, 0x96, !PT ;  /* 0x0000002e45457212 */ /* 0x000fe400078e9652 */
[----:B------:R-:W-:Y:S02]  /*a3a0*/  LOP3.LUT R107, R107, R38, R72, 0x96, !PT ;  /* 0x000000266b6b7212 */ /* 0x000fe400078e9648 */
[----:B------:R-:W-:Y:S02]  /*a3b0*/  LOP3.LUT R63, R63, R56, R62, 0x96, !PT ;  /* 0x000000383f3f7212 */ /* 0x000fe400078e963e */
[----:B------:R-:W-:-:S02]  /*a3c0*/  LOP3.LUT R59, R58, R59, R70, 0x96, !PT ;  /* 0x0000003b3a3b7212 */ /* 0x000fc400078e9646 */
[----:B------:R-:W-:Y:S01]  /*a3d0*/  LOP3.LUT R69, R69, R36, R34, 0x96, !PT ;  /* 0x0000002445457212 */ /* 0x000fe200078e9622 */
[----:B------:R-:W-:Y:S04]  /*a3e0*/  STL.U8 [R4+-0x8], R107 ;  /* 0xfffff86b04007387 */ /* 0x000fe80000100000 */
[----:B------:R-:W-:Y:S04]  /*a3f0*/  STL.U8 [R4+-0x4], R63 ;  /* 0xfffffc3f04007387 */ /* 0x000fe80000100000 */
[----:B------:R-:W-:Y:S04]  /*a400*/  STL.U8 [R4], R59 ;  /* 0x0000003b04007387 */ /* 0x000fe80000100000 */
[----:B------:R0:W-:Y:S02]  /*a410*/  STL.U8 [R4+0x4], R69 ;  /* 0x0000044504007387 */ /* 0x0001e40000100000 */
[----:B0-----:R-:W-:Y:S01]  /*a420*/  VIADD R4, R4, 0x1 ;  /* 0x0000000104047836 */ /* 0x001fe20000000000 */
[----:B------:R-:W-:Y:S06]  /*a430*/  @P5 BRA `(.L_x_52) ;  /* 0xffffffe000d85947 */ /* 0x000fec000383ffff */
[----:B------:R-:W-:Y:S05]  /*a440*/  BSYNC.RECONVERGENT B1 ;  /* 0x0000000000017941 */ /* 0x000fea0003800200 */
.L_x_51:
[----:B------:R-:W2:Y:S01]  /*a450*/  LDL.128 R36, [R1] ;  /* 0x0000000001247983 */ /* 0x000ea20000100c00 */
[----:B------:R-:W-:Y:S01]  /*a460*/  VIADD R32, R32, 0xffffffff ;  /* 0xffffffff20207836 */ /* 0x000fe20000000000 */
        /* <DEDUP_REMOVED lines=29> */
[----:B------:R-:W-:Y:S02]  /*a640*/  R2UR UR9, R19 ;  /* 0x00000000130972ca */ /* 0x000fe400000e0000 */
[----:B------:R-:W-:Y:S02]  /*a650*/  ISETP.NE.AND P0, PT, R32, RZ, PT ;  /* 0x000000ff2000720c */ /* 0x000fe40003f05270 */
[C---:B--2---:R-:W-:Y:S02]  /*a660*/  PRMT R0, R39.reuse, 0x7773, RZ ;  /* 0x0000777327007816 */ /* 0x044fe400000000ff */
[C---:B------:R-:W-:Y:S02]  /*a670*/  PRMT R2, R39.reuse, 0x7772, RZ ;  /* 0x0000777227027816 */ /* 0x040fe400000000ff */
[C---:B------:R-:W-:Y:S01]  /*a680*/  PRMT R3, R39.reuse, 0x7771, RZ ;  /* 0x0000777127037816 */ /* 0x040fe200000000ff */
[----:B------:R-:W-:Y:S01]  /*a690*/  STG.E.U8 desc[UR4][R10.64+0xf], R0 ;  /* 0x00000f000a007986 */ /* 0x000fe2000c101104 */
[----:B------:R-:W-:-:S02]  /*a6a0*/  PRMT R4, R39, 0x7770, RZ ;  /* 0x0000777027047816 */ /* 0x000fc400000000ff */
[C---:B------:R-:W-:Y:S01]  /*a6b0*/  PRMT R9, R37.reuse, 0x7773, RZ ;  /* 0x0000777325097816 */ /* 0x040fe200000000ff */
[----:B------:R-:W-:Y:S01]  /*a6c0*/  STG.E.U8 desc[UR32][R10.64+0xe], R2 ;  /* 0x00000e020a007986 */ /* 0x000fe2000c101120 */
[C---:B------:R-:W-:Y:S02]  /*a6d0*/  PRMT R41, R37.reuse, 0x7772, RZ ;  /* 0x0000777225297816 */ /* 0x040fe400000000ff */
[----:B------:R-:W-:Y:S01]  /*a6e0*/  PRMT R39, R37, 0x7771, RZ ;  /* 0x0000777125277816 */ /* 0x000fe200000000ff */
[----:B------:R-:W-:Y:S01]  /*a6f0*/  STG.E.U8 desc[UR30][R10.64+0xd], R3 ;  /* 0x00000d030a007986 */ /* 0x000fe2000c10111e */
[C---:B------:R-:W-:Y:S02]  /*a700*/  PRMT R5, R38.reuse, 0x7773, RZ ;  /* 0x0000777326057816 */ /* 0x040fe400000000ff */
[C---:B------:R-:W-:Y:S01]  /*a710*/  PRMT R6, R38.reuse, 0x7772, RZ ;  /* 0x0000777226067816 */ /* 0x040fe200000000ff */
[----:B------:R-:W-:Y:S01]  /*a720*/  STG.E.U8 desc[UR28][R10.64+0xc], R4 ;  /* 0x00000c040a007986 */ /* 0x000fe2000c10111c */
[----:B------:R-:W-:-:S02]  /*a730*/  PRMT R7, R38, 0x7771, RZ ;  /* 0x0000777126077816 */ /* 0x000fc400000000ff */
[----:B------:R-:W-:Y:S01]  /*a740*/  PRMT R8, R38, 0x7770, RZ ;  /* 0x0000777026087816 */ /* 0x000fe200000000ff */
[----:B------:R0:W-:Y:S01]  /*a750*/  STG.E.U8 desc[UR26][R10.64+0xb], R5 ;  /* 0x00000b050a007986 */ /* 0x0001e2000c10111a */
[----:B------:R-:W-:Y:S02]  /*a760*/  PRMT R37, R37, 0x7770, RZ ;  /* 0x0000777025257816 */ /* 0x000fe400000000ff */
[C---:B------:R-:W-:Y:S01]  /*a770*/  PRMT R35, R36.reuse, 0x7773, RZ ;  /* 0x0000777324237816 */ /* 0x040fe200000000ff */
[----:B------:R-:W-:Y:S01]  /*a780*/  STG.E.U8 desc[UR24][R10.64+0xa], R6 ;  /* 0x00000a060a007986 */ /* 0x000fe2000c101118 */
[C---:B------:R-:W-:Y:S02]  /*a790*/  PRMT R33, R36.reuse, 0x7772, RZ ;  /* 0x0000777224217816 */ /* 0x040fe400000000ff */
[C---:B------:R-:W-:Y:S01]  /*a7a0*/  PRMT R43, R36.reuse, 0x7771, RZ ;  /* 0x00007771242b7816 */ /* 0x040fe200000000ff */
[----:B------:R1:W-:Y:S01]  /*a7b0*/  STG.E.U8 desc[UR22][R10.64+0x9], R7 ;  /* 0x000009070a007986 */ /* 0x0003e2000c101116 */
[----:B------:R-:W-:-:S02]  /*a7c0*/  PRMT R45, R36, 0x7770, RZ ;  /* 0x00007770242d7816 */ /* 0x000fc400000000ff */
[----:B------:R-:W-:Y:S01]  /*a7d0*/  PRMT R51, R5, 0x7610, R51 ;  /* 0x0000761005337816 */ /* 0x000fe20000000033 */
[----:B------:R2:W-:Y:S01]  /*a7e0*/  STG.E.U8 desc[UR20][R10.64+0x8], R8 ;  /* 0x000008080a007986 */ /* 0x0005e2000c101114 */
[----:B------:R-:W-:Y:S02]  /*a7f0*/  PRMT R47, R7, 0x7610, R47 ;  /* 0x00007610072f7816 */ /* 0x000fe4000000002f */
[----:B------:R-:W-:Y:S01]  /*a800*/  PRMT R59, R0, 0x7610, R59 ;  /* 0x00007610003b7816 */ /* 0x000fe2000000003b */
[----:B------:R2:W-:Y:S01]  /*a810*/  STG.E.U8 desc[UR18][R10.64+0x7], R9 ;  /* 0x000007090a007986 */ /* 0x0005e2000c101112 */
[----:B0-----:R-:W-:Y:S02]  /*a820*/  PRMT R5, R43, 0x7610, R5 ;  /* 0x000076102b057816 */ /* 0x001fe40000000005 */
[----:B------:R-:W-:Y:S01]  /*a830*/  PRMT R53, R4, 0x7610, R53 ;  /* 0x0000761004357816 */ /* 0x000fe20000000035 */
[----:B------:R2:W-:Y:S01]  /*a840*/  STG.E.U8 desc[UR16][R10.64+0x6], R41 ;  /* 0x000006290a007986 */ /* 0x0005e2000c101110 */
[----:B-1----:R-:W-:-:S03]  /*a850*/  PRMT R7, R45, 0x7610, R7 ;  /* 0x000076102d077816 */ /* 0x002fc60000000007 */
[----:B------:R2:W-:Y:S04]  /*a860*/  STG.E.U8 desc[UR14][R10.64+0x5], R39 ;  /* 0x000005270a007986 */ /* 0x0005e8000c10110e */
[----:B------:R2:W-:Y:S04]  /*a870*/  STG.E.U8 desc[UR12][R10.64+0x4], R37 ;  /* 0x000004250a007986 */ /* 0x0005e8000c10110c */
[----:B------:R2:W-:Y:S04]  /*a880*/  STG.E.U8 desc[UR10][R10.64+0x3], R35 ;  /* 0x000003230a007986 */ /* 0x0005e8000c10110a */
[----:B------:R2:W-:Y:S04]  /*a890*/  STG.E.U8 desc[UR8][R10.64+0x2], R33 ;  /* 0x000002210a007986 */ /* 0x0005e8000c101108 */
[----:B------:R2:W-:Y:S04]  /*a8a0*/  STG.E.U8 desc[UR6][R10.64+0x1], R43 ;  /* 0x0000012b0a007986 */ /* 0x0005e8000c101106 */
[----:B------:R2:W-:Y:S01]  /*a8b0*/  STG.E.U8 desc[UR4][R10.64], R45 ;  /* 0x0000002d0a007986 */ /* 0x0005e2000c101104 */
[----:B------:R-:W-:Y:S05]  /*a8c0*/  @P0 BRA `(.L_x_53) ;  /* 0xffffffcc00f40947 */ /* 0x000fea000383ffff */
.L_x_50:
[----:B------:R-:W-:Y:S05]  /*a8d0*/  BSYNC.RECONVERGENT B0 ;  /* 0x0000000000007941 */ /* 0x000fea0003800200 */
.L_x_49:
        /* <DEDUP_REMOVED lines=14> */
[----:B------:R-:W3:Y:S04]  /*a9c0*/  LDG.E R0, desc[UR12][R10.64+0x4] ;  /* 0x0000040c0a007981 */ /* 0x000ee8000c1e1900 */
[----:B------:R-:W-:Y:S04]  /*a9d0*/  STG.E.U8 desc[UR4][R10.64+0x8], R33 ;  /* 0x000008210a007986 */ /* 0x000fe8000c101104 */
[----:B------:R-:W-:Y:S04]  /*a9e0*/  STG.E.U8 desc[UR6][R10.64+0x9], R41 ;  /* 0x000009290a007986 */ /* 0x000fe8000c101106 */
[----:B------:R-:W-:Y:S04]  /*a9f0*/  STG.E.U8 desc[UR8][R10.64+0xa], R6 ;  /* 0x00000a060a007986 */ /* 0x000fe8000c101108 */
[----:B------:R0:W-:Y:S04]  /*aa00*/  STG.E.U8 desc[UR10][R10.64+0xb], R2 ;  /* 0x00000b020a007986 */ /* 0x0001e8000c10110a */
[----:B------:R-:W4:Y:S04]  /*aa10*/  LDG.E R32, desc[UR12][R10.64+0x8] ;  /* 0x0000080c0a207981 */ /* 0x000f28000c1e1900 */
[----:B------:R-:W-:Y:S01]  /*aa20*/  STG.E.U8 desc[UR4][R10.64+0xc], R35 ;  /* 0x00000c230a007986 */ /* 0x000fe2000c101104 */
[----:B------:R-:W5:Y:S03]  /*aa30*/  LDCU.64 UR4, c[0x4][0x10] ;  /* 0x01000200ff0477ac */ /* 0x000f660008000a00 */
[----:B------:R2:W-:Y:S04]  /*aa40*/  STG.E.U8 desc[UR6][R10.64+0xd], R9 ;  /* 0x00000d090a007986 */ /* 0x0005e8000c101106 */
[----:B------:R-:W-:Y:S04]  /*aa50*/  STG.E.U8 desc[UR8][R10.64+0xe], R51 ;  /* 0x00000e330a007986 */ /* 0x000fe8000c101108 */
[----:B------:R-:W-:Y:S04]  /*aa60*/  STG.E.U8 desc[UR10][R10.64+0xf], R59 ;  /* 0x00000f3b0a007986 */ /* 0x000fe8000c10110a */
[----:B------:R-:W4:Y:S01]  /*aa70*/  LDG.E R34, desc[UR12][R10.64+0xc] ;  /* 0x00000c0c0a227981 */ /* 0x000f22000c1e1900 */
[----:B0-----:R-:W-:-:S02]  /*aa80*/  LOP3.LUT R2, R7, 0xff, RZ, 0xc0, !PT ;  /* 0x000000ff07027812 */ /* 0x001fc400078ec0ff */
[----:B------:R-:W-:Y:S02]  /*aa90*/  LOP3.LUT R4, R37, 0xff, RZ, 0xc0, !PT ;  /* 0x000000ff25047812 */ /* 0x000fe400078ec0ff */
[----:B-----5:R-:W-:Y:S02]  /*aaa0*/  IADD3 R2, P0, PT, R2, UR4, RZ ;  /* 0x0000000402027c10 */ /* 0x020fe4000ff1e0ff */
[----:B------:R-:W-:Y:S02]  /*aab0*/  IADD3 R4, P1, PT, R4, UR4, RZ ;  /* 0x0000000404047c10 */ /* 0x000fe4000ff3e0ff */
[----:B------:R-:W-:Y:S01]  /*aac0*/  LOP3.LUT R6, R8, 0xff, RZ, 0xc0, !PT ;  /* 0x000000ff08067812 */ /* 0x000fe200078ec0ff */
[----:B------:R-:W-:Y:S02]  /*aad0*/  IMAD.X R3, RZ, RZ, UR5, P0 ;  /* 0x00000005ff037e24 */ /* 0x000fe400080e06ff */
[----:B------:R-:W-:Y:S01]  /*aae0*/  IMAD.X R5, RZ, RZ, UR5, P1 ;  /* 0x00000005ff057e24 */ /* 0x000fe200088e06ff */
[----:B------:R-:W-:-:S02]  /*aaf0*/  IADD3 R6, P0, PT, R6, UR4, RZ ;  /* 0x0000000406067c10 */ /* 0x000fc4000ff1e0ff */
[----:B-1----:R0:W5:Y:S01]  /*ab00*/  LDG.E.U8.CONSTANT R49, desc[UR6][R2.64] ;  /* 0x0000000602317981 */ /* 0x002162000c1e9100 */
[----:B--2---:R-:W-:-:S03]  /*ab10*/  LOP3.LUT R8, R53, 0xff, RZ, 0xc0, !PT ;  /* 0x000000ff35087812 */ /* 0x004fc600078ec0ff */
[----:B------:R1:W2:Y:S01]  /*ab20*/  LDG.E.U8.CONSTANT R36, desc[UR8][R4.64] ;  /* 0x0000000804247981 */ /* 0x0002a2000c1e9100 */
[----:B------:R-:W-:Y:S01]  /*ab30*/  IMAD.X R7, RZ, RZ, UR5, P0 ;  /* 0x00000005ff077e24 */ /* 0x000fe200080e06ff */
[----:B------:R-:W-:Y:S02]  /*ab40*/  IADD3 R8, P2, PT, R8, UR4, RZ ;  /* 0x0000000408087c10 */ /* 0x000fe4000ff5e0ff */
[----:B------:R-:W-:Y:S02]  /*ab50*/  R2UR UR14, R18 ;  /* 0x00000000120e72ca */ /* 0x000fe400000e0000 */
[----:B------:R-:W-:Y:S01]  /*ab60*/  R2UR UR15, R19 ;  /* 0x00000000130f72ca */ /* 0x000fe200000e0000 */
[----:B------:R-:W-:Y:S01]  /*ab70*/  IMAD.X R9, RZ, RZ, UR5, P2 ;  /* 0x00000005ff097e24 */ /* 0x000fe200090e06ff */
[----:B------:R-:W2:Y:S04]  /*ab80*/  LDG.E.U8.CONSTANT R38, desc[UR8][R6.64] ;  /* 0x0000000806267981 */ /* 0x000ea8000c1e9100 */
[----:B------:R-:W2:Y:S01]  /*ab90*/  LDG.E.U8.CONSTANT R40, desc[UR10][R8.64] ;  /* 0x0000000a08287981 */ /* 0x000ea2000c1e9100 */
[----:B---3--:R-:W-:-:S04]  /*aba0*/  SHF.L.W.U32.HI R0, R0, 0x8, R0 ;  /* 0x0000000800007819 */ /* 0x008fc80000010e00 */
        /* <DEDUP_REMOVED lines=8> */
[----:B------:R0:W3:Y:S01]  /*ac30*/  LDG.E.U8.CONSTANT R45, desc[UR12][R4.64] ;  /* 0x0000000c042d7981 */ /* 0x0000e2000c1e9100 */
[----:B------:R-:W-:Y:S02]  /*ac40*/  LOP3.LUT R35, R35, 0xff, RZ, 0xc0, !PT ;  /* 0x000000ff23237812 */ /* 0x000fe400078ec0ff */
[----:B----4-:R-:W-:Y:S01]  /*ac50*/  SHF.L.W.U32.HI R0, R32, 0x10, R32 ;  /* 0x0000001020007819 */ /* 0x010fe20000010e20 */
[----:B------:R1:W4:Y:S03]  /*ac60*/  LDG.E.U8.CONSTANT R37, desc[UR6][R2.64] ;  /* 0x0000000602257981 */ /* 0x000326000c1e9100 */
[----:B------:R-:W-:Y:S02]  /*ac70*/  LEA.HI R32, P2, R0, UR4, RZ, 0x8 ;  /* 0x0000000400207c11 */ /* 0x000fe4000f8540ff */
[----:B0-----:R-:W-:Y:S02]  /*ac80*/  IADD3 R4, P0, PT, R33, UR4, RZ ;  /* 0x0000000421047c10 */ /* 0x001fe4000ff1e0ff */
[----:B------:R-:W-:-:S02]  /*ac90*/  IADD3 R8, P1, PT, R35, UR4, RZ ;  /* 0x0000000423087c10 */ /* 0x000fc4000ff3e0ff */
[----:B-1----:R-:W-:Y:S02]  /*aca0*/  LOP3.LUT R2, R0, 0xff, RZ, 0xc0, !PT ;  /* 0x000000ff00027812 */ /* 0x002fe400078ec0ff */
[----:B------:R-:W-:Y:S01]  /*acb0*/  SHF.R.U32.HI R3, RZ, 0x8, R0 ;  /* 0x00000008ff037819 */ /* 0x000fe20000011600 */
[----:B------:R-:W-:Y:S01]  /*acc0*/  IMAD.X R5, RZ, RZ, UR5, P0 ;  /* 0x00000005ff057e24 */ /* 0x000fe200080e06ff */
[----:B------:R-:W-:Y:S01]  /*acd0*/  IADD3 R2, P0, PT, R2, UR4, RZ ;  /* 0x0000000402027c10 */ /* 0x000fe2000ff1e0ff */
[----:B------:R-:W-:Y:S01]  /*ace0*/  IMAD.X R33, RZ, RZ, UR5, P2 ;  /* 0x00000005ff217e24 */ /* 0x000fe200090e06ff */
[----:B------:R-:W-:Y:S01]  /*acf0*/  LOP3.LUT R3, R3, 0xff, RZ, 0xc0, !PT ;  /* 0x000000ff03037812 */ /* 0x000fe200078ec0ff */
[----:B------:R-:W-:Y:S01]  /*ad00*/  IMAD.X R9, RZ, RZ, UR5, P1 ;  /* 0x00000005ff097e24 */ /* 0x000fe200088e06ff */
[----:B------:R0:W4:Y:S01]  /*ad10*/  LDG.E.U8.CONSTANT R39, desc[UR8][R4.64] ;  /* 0x0000000804277981 */ /* 0x000122000c1e9100 */
[----:B------:R-:W-:Y:S02]  /*ad20*/  SHF.L.W.U32.HI R34, R34, 0x18, R34 ;  /* 0x0000001822227819 */ /* 0x000fe40000010e22 */
[----:B------:R-:W-:Y:S01]  /*ad30*/  IADD3 R6, P1, PT, R3, UR4, RZ ;  /* 0x0000000403067c10 */ /* 0x000fe2000ff3e0ff */
[----:B------:R-:W-:Y:S01]  /*ad40*/  IMAD.X R3, RZ, RZ, UR5, P0 ;  /* 0x00000005ff037e24 */ /* 0x000fe200080e06ff */
[----:B------:R1:W4:Y:S04]  /*ad50*/  LDG.E.U8.CONSTANT R47, desc[UR14][R32.64] ;  /* 0x0000000e202f7981 */ /* 0x000328000c1e9100 */
[----:B------:R-:W4:Y:S01]  /*ad60*/  LDG.E.U8.CONSTANT R43, desc[UR12][R8.64] ;  /* 0x0000000c082b7981 */ /* 0x000f22000c1e9100 */
[----:B0-----:R-:W-:-:S02]  /*ad70*/  SHF.R.U32.HI R4, RZ, 0x10, R0 ;  /* 0x00000010ff047819 */ /* 0x001fc40000011600 */
[C---:B------:R-:W-:Y:S01]  /*ad80*/  LOP3.LUT R5, R34.reuse, 0xff, RZ, 0xc0, !PT ;  /* 0x000000ff22057812 */ /* 0x040fe200078ec0ff */
[----:B------:R-:W-:Y:S01]  /*ad90*/  IMAD.X R7, RZ, RZ, UR5, P1 ;  /* 0x00000005ff077e24 */ /* 0x000fe200088e06ff */
[----:B------:R0:W4:Y:S01]  /*ada0*/  LDG.E.U8.CONSTANT R35, desc[UR6][R2.64] ;  /* 0x0000000602237981 */ /* 0x000122000c1e9100 */
[----:B-1----:R-:W-:Y:S02]  /*adb0*/  LEA.HI R32, P0, R34, UR4, RZ, 0x8 ;  /* 0x0000000422207c11 */ /* 0x002fe4000f8140ff */
[--C-:B------:R-:W-:Y:S01]  /*adc0*/  SHF.R.U32.HI R0, RZ, 0x8, R34.reuse ;  /* 0x00000008ff007819 */ /* 0x100fe20000011622 */
[----:B------:R1:W4:Y:S01]  /*add0*/  LDG.E.U8.CONSTANT R41, desc[UR10][R6.64] ;  /* 0x0000000a06297981 */ /* 0x000322000c1e9100 */
[----:B------:R-:W-:Y:S01]  /*ade0*/  SHF.R.U32.HI R34, RZ, 0x10, R34 ;  /* 0x00000010ff227819 */ /* 0x000fe20000011622 */
[----:B------:R-:W-:Y:S01]  /*adf0*/  IMAD.X R33, RZ, RZ, UR5, P0 ;  /* 0x00000005ff217e24 */ /* 0x000fe200080e06ff */
[----:B------:R-:W-:Y:S02]  /*ae00*/  LOP3.LUT R4, R4, 0xff, RZ, 0xc0, !PT ;  /* 0x000000ff04047812 */ /* 0x000fe400078ec0ff */
[----:B0-----:R-:W-:-:S02]  /*ae10*/  IADD3 R2, P0, PT, R5, UR4, RZ ;  /* 0x0000000405027c10 */ /* 0x001fc4000ff1e0ff */
[----:B------:R-:W4:Y:S01]  /*ae20*/  LDG.E.U8.CONSTANT R32, desc[UR14][R32.64] ;  /* 0x0000000e20207981 */ /* 0x000f22000c1e9100 */
[----:B------:R-:W-:Y:S02]  /*ae30*/  LOP3.LUT R0, R0, 0xff, RZ, 0xc0, !PT ;  /* 0x000000ff00007812 */ /* 0x000fe400078ec0ff */
[----:B------:R-:W-:Y:S01]  /*ae40*/  LOP3.LUT R34, R34, 0xff, RZ, 0xc0, !PT ;  /* 0x000000ff22227812 */ /* 0x000fe200078ec0ff */
[----:B------:R-:W-:Y:S01]  /*ae50*/  IMAD.X R3, RZ, RZ, UR5, P0 ;  /* 0x00000005ff037e24 */ /* 0x000fe200080e06ff */
[----:B-1----:R-:W-:Y:S02]  /*ae60*/  IADD3 R6, P2, PT, R4, UR4, RZ ;  /* 0x0000000404067c10 */ /* 0x002fe4000ff5e0ff */
[----:B------:R-:W-:Y:S02]  /*ae70*/  IADD3 R4, P1, PT, R0, UR4, RZ ;  /* 0x0000000400047c10 */ /* 0x000fe4000ff3e0ff */
[----:B------:R-:W-:Y:S01]  /*ae80*/  IADD3 R8, P0, PT, R34, UR4, RZ ;  /* 0x0000000422087c10 */ /* 0x000fe2000ff1e0ff */
[----:B------:R-:W-:Y:S01]  /*ae90*/  IMAD.X R7, RZ, RZ, UR5, P2 ;  /* 0x00000005ff077e24 */ /* 0x000fe200090e06ff */
[----:B------:R-:W4:Y:S01]  /*aea0*/  LDG.E.U8.CONSTANT R3, desc[UR6][R2.64] ;  /* 0x0000000602037981 */ /* 0x000f22000c1e9100 */
[----:B------:R-:W-:-:S02]  /*aeb0*/  IMAD.X R5, RZ, RZ, UR5, P1 ;  /* 0x00000005ff057e24 */ /* 0x000fc400088e06ff */
[----:B------:R-:W-:Y:S02]  /*aec0*/  IMAD.X R9, RZ, RZ, UR5, P0 ;  /* 0x00000005ff097e24 */ /* 0x000fe400080e06ff */
[----:B------:R-:W4:Y:S04]  /*aed0*/  LDG.E.U8.CONSTANT R7, desc[UR10][R6.64] ;  /* 0x0000000a06077981 */ /* 0x000f28000c1e9100 */
[----:B------:R-:W4:Y:S04]  /*aee0*/  LDG.E.U8.CONSTANT R5, desc[UR8][R4.64] ;  /* 0x0000000804057981 */ /* 0x000f28000c1e9100 */
[----:B------:R-:W4:Y:S01]  /*aef0*/  LDG.E.U8.CONSTANT R9, desc[UR12][R8.64] ;  /* 0x0000000c08097981 */ /* 0x000f22000c1e9100 */
        /* <DEDUP_REMOVED lines=24> */
[----:B-----5:R-:W-:Y:S04]  /*b080*/  STG.E.U8 desc[UR4][R10.64], R49 ;  /* 0x000000310a007986 */ /* 0x020fe8000c101104 */
[----:B--2---:R-:W-:Y:S04]  /*b090*/  STG.E.U8 desc[UR12][R10.64+0x4], R36 ;  /* 0x000004240a007986 */ /* 0x004fe8000c10110c */
[----:B------:R-:W-:Y:S04]  /*b0a0*/  STG.E.U8 desc[UR20][R10.64+0x8], R38 ;  /* 0x000008260a007986 */ /* 0x000fe8000c101114 */
[----:B------:R-:W-:Y:S04]  /*b0b0*/  STG.E.U8 desc[UR28][R10.64+0xc], R40 ;  /* 0x00000c280a007986 */ /* 0x000fe8000c10111c */
[----:B---3--:R-:W-:Y:S04]  /*b0c0*/  STG.E.U8 desc[UR30][R10.64+0xd], R45 ;  /* 0x00000d2d0a007986 */ /* 0x008fe8000c10111e */
[----:B----4-:R-:W-:Y:S04]  /*b0d0*/  STG.E.U8 desc[UR6][R10.64+0x1], R37 ;  /* 0x000001250a007986 */ /* 0x010fe8000c101106 */
[----:B------:R-:W-:Y:S04]  /*b0e0*/  STG.E.U8 desc[UR14][R10.64+0x5], R39 ;  /* 0x000005270a007986 */ /* 0x000fe8000c10110e */
[----:B------:R-:W-:Y:S04]  /*b0f0*/  STG.E.U8 desc[UR32][R10.64+0xe], R47 ;  /* 0x00000e2f0a007986 */ /* 0x000fe8000c101120 */
[----:B------:R-:W-:Y:S04]  /*b100*/  STG.E.U8 desc[UR22][R10.64+0x9], R43 ;  /* 0x0000092b0a007986 */ /* 0x000fe8000c101116 */
[----:B------:R0:W-:Y:S04]  /*b110*/  STG.E.U8 desc[UR8][R10.64+0x2], R35 ;  /* 0x000002230a007986 */ /* 0x0001e8000c101108 */
[----:B------:R-:W-:Y:S04]  /*b120*/  STG.E.U8 desc[UR16][R10.64+0x6], R41 ;  /* 0x000006290a007986 */ /* 0x000fe8000c101110 */
[----:B------:R-:W-:Y:S04]  /*b130*/  STG.E.U8 desc[UR34][R10.64+0xf], R32 ;  /* 0x00000f200a007986 */ /* 0x000fe8000c101122 */
[----:B------:R1:W-:Y:S04]  /*b140*/  STG.E.U8 desc[UR10][R10.64+0x3], R3 ;  /* 0x000003030a007986 */ /* 0x0003e8000c10110a */
[----:B------:R-:W-:Y:S04]  /*b150*/  STG.E.U8 desc[UR24][R10.64+0xa], R7 ;  /* 0x00000a070a007986 */ /* 0x000fe8000c101118 */
[----:B------:R2:W-:Y:S04]  /*b160*/  STG.E.U8 desc[UR18][R10.64+0x7], R5 ;  /* 0x000007050a007986 */ /* 0x0005e8000c101112 */
[----:B------:R3:W-:Y:S04]  /*b170*/  STG.E.U8 desc[UR26][R10.64+0xb], R9 ;  /* 0x00000b090a007986 */ /* 0x0007e8000c10111a */
[----:B------:R-:W4:Y:S02]  /*b180*/  LD.E.U8 R0, desc[UR36][R12.64] ;  /* 0x000000240c007980 */ /* 0x000f24000c101100 */
[----:B----4-:R-:W-:-:S05]  /*b190*/  LOP3.LUT R33, R49, R0, RZ, 0x3c, !PT ;  /* 0x0000000031217212 */ /* 0x010fca00078e3cff */
[----:B------:R4:W-:Y:S04]  /*b1a0*/  STG.E.U8 desc[UR4][R10.64], R33 ;  /* 0x000000210a007986 */ /* 0x0009e8000c101104 */
[----:B------:R-:W5:Y:S02]  /*b1b0*/  LD.E.U8 R0, desc[UR6][R12.64+0x1] ;  /* 0x000001060c007980 */ /* 0x000f64000c101100 */
[----:B-----5:R-:W-:-:S05]  /*b1c0*/  LOP3.LUT R0, R37, R0, RZ, 0x3c, !PT ;  /* 0x0000000025007212 */ /* 0x020fca00078e3cff */
[----:B------:R-:W-:Y:S04]  /*b1d0*/  STG.E.U8 desc[UR4][R10.64+0x1], R0 ;  /* 0x000001000a007986 */ /* 0x000fe8000c101104 */
[----:B------:R-:W0:Y:S02]  /*b1e0*/  LD.E.U8 R2, desc[UR6][R12.64+0x2] ;  /* 0x000002060c027980 */ /* 0x000e24000c101100 */
[----:B0-----:R-:W-:-:S05]  /*b1f0*/  LOP3.LUT R35, R35, R2, RZ, 0x3c, !PT ;  /* 0x0000000223237212 */ /* 0x001fca00078e3cff */
[----:B------:R0:W-:Y:S04]  /*b200*/  STG.E.U8 desc[UR4][R10.64+0x2], R35 ;  /* 0x000002230a007986 */ /* 0x0001e8000c101104 */
[----:B------:R-:W5:Y:S02]  /*b210*/  LD.E.U8 R2, desc[UR6][R12.64+0x3] ;  /* 0x000003060c027980 */ /* 0x000f64000c101100 */
[----:B-----5:R-:W-:-:S05]  /*b220*/  LOP3.LUT R2, R3, R2, RZ, 0x3c, !PT ;  /* 0x0000000203027212 */ /* 0x020fca00078e3cff */
[----:B------:R-:W-:Y:S04]  /*b230*/  STG.E.U8 desc[UR4][R10.64+0x3], R2 ;  /* 0x000003020a007986 */ /* 0x000fe8000c101104 */
[----:B-1----:R-:W5:Y:S02]  /*b240*/  LD.E.U8 R3, desc[UR6][R12.64+0x4] ;  /* 0x000004060c037980 */ /* 0x002f64000c101100 */
[----:B-----5:R-:W-:-:S05]  /*b250*/  LOP3.LUT R3, R36, R3, RZ, 0x3c, !PT ;  /* 0x0000000324037212 */ /* 0x020fca00078e3cff */
[----:B------:R1:W-:Y:S04]  /*b260*/  STG.E.U8 desc[UR4][R10.64+0x4], R3 ;  /* 0x000004030a007986 */ /* 0x0003e8000c101104 */
[----:B------:R-:W5:Y:S02]  /*b270*/  LD.E.U8 R4, desc[UR6][R12.64+0x5] ;  /* 0x000005060c047980 */ /* 0x000f64000c101100 */
[----:B-----5:R-:W-:-:S05]  /*b280*/  LOP3.LUT R4, R39, R4, RZ, 0x3c, !PT ;  /* 0x0000000427047212 */ /* 0x020fca00078e3cff */
[----:B------:R-:W-:Y:S04]  /*b290*/  STG.E.U8 desc[UR4][R10.64+0x5], R4 ;  /* 0x000005040a007986 */ /* 0x000fe8000c101104 */
[----:B------:R-:W5:Y:S02]  /*b2a0*/  LD.E.U8 R6, desc[UR6][R12.64+0x6] ;  /* 0x000006060c067980 */ /* 0x000f64000c101100 */
[----:B-----5:R-:W-:-:S05]  /*b2b0*/  LOP3.LUT R41, R41, R6, RZ, 0x3c, !PT ;  /* 0x0000000629297212 */ /* 0x020fca00078e3cff */
[----:B------:R5:W-:Y:S04]  /*b2c0*/  STG.E.U8 desc[UR4][R10.64+0x6], R41 ;  /* 0x000006290a007986 */ /* 0x000be8000c101104 */
[----:B------:R-:W2:Y:S02]  /*b2d0*/  LD.E.U8 R6, desc[UR6][R12.64+0x7] ;  /* 0x000007060c067980 */ /* 0x000ea4000c101100 */
[----:B--2---:R-:W-:-:S05]  /*b2e0*/  LOP3.LUT R6, R5, R6, RZ, 0x3c, !PT ;  /* 0x0000000605067212 */ /* 0x004fca00078e3cff */
[----:B------:R-:W-:Y:S04]  /*b2f0*/  STG.E.U8 desc[UR4][R10.64+0x7], R6 ;  /* 0x000007060a007986 */ /* 0x000fe8000c101104 */
[----:B------:R-:W2:Y:S02]  /*b300*/  LD.E.U8 R5, desc[UR6][R12.64+0x8] ;  /* 0x000008060c057980 */ /* 0x000ea4000c101100 */
[----:B--2---:R-:W-:-:S05]  /*b310*/  LOP3.LUT R5, R38, R5, RZ, 0x3c, !PT ;  /* 0x0000000526057212 */ /* 0x004fca00078e3cff */
[----:B------:R2:W-:Y:S04]  /*b320*/  STG.E.U8 desc[UR4][R10.64+0x8], R5 ;  /* 0x000008050a007986 */ /* 0x0005e8000c101104 */
[----:B------:R-:W3:Y:S02]  /*b330*/  LD.E.U8 R8, desc[UR6][R12.64+0x9] ;  /* 0x000009060c087980 */ /* 0x000ee4000c101100 */
[----:B---3--:R-:W-:-:S05]  /*b340*/  LOP3.LUT R8, R43, R8, RZ, 0x3c, !PT ;  /* 0x000000082b087212 */ /* 0x008fca00078e3cff */
[----:B------:R-:W-:Y:S04]  /*b350*/  STG.E.U8 desc[UR4][R10.64+0x9], R8 ;  /* 0x000009080a007986 */ /* 0x000fe8000c101104 */
[----:B------:R-:W3:Y:S02]  /*b360*/  LD.E.U8 R34, desc[UR6][R12.64+0xa] ;  /* 0x00000a060c227980 */ /* 0x000ee4000c101100 */
[----:B---3--:R-:W-:-:S05]  /*b370*/  LOP3.LUT R7, R7, R34, RZ, 0x3c, !PT ;  /* 0x0000002207077212 */ /* 0x008fca00078e3cff */
[----:B------:R3:W-:Y:S04]  /*b380*/  STG.E.U8 desc[UR4][R10.64+0xa], R7 ;  /* 0x00000a070a007986 */ /* 0x0007e8000c101104 */
[----:B------:R-:W4:Y:S02]  /*b390*/  LD.E.U8 R34, desc[UR6][R12.64+0xb] ;  /* 0x00000b060c227980 */ /* 0x000f24000c101100 */
[----:B----4-:R-:W-:-:S05]  /*b3a0*/  LOP3.LUT R34, R9, R34, RZ, 0x3c, !PT ;  /* 0x0000002209227212 */ /* 0x010fca00078e3cff */
[----:B------:R-:W-:Y:S04]  /*b3b0*/  STG.E.U8 desc[UR4][R10.64+0xb], R34 ;  /* 0x00000b220a007986 */ /* 0x000fe8000c101104 */
[----:B------:R-:W4:Y:S02]  /*b3c0*/  LD.E.U8 R9, desc[UR6][R12.64+0xc] ;  /* 0x00000c060c097980 */ /* 0x000f24000c101100 */
[----:B----4-:R-:W-:-:S05]  /*b3d0*/  LOP3.LUT R9, R40, R9, RZ, 0x3c, !PT ;  /* 0x0000000928097212 */ /* 0x010fca00078e3cff */
[----:B------:R4:W-:Y:S04]  /*b3e0*/  STG.E.U8 desc[UR4][R10.64+0xc], R9 ;  /* 0x00000c090a007986 */ /* 0x0009e8000c101104 */
[----:B------:R-:W5:Y:S02]  /*b3f0*/  LD.E.U8 R36, desc[UR6][R12.64+0xd] ;  /* 0x00000d060c247980 */ /* 0x000f64000c101100 */
[----:B-----5:R-:W-:-:S05]  /*b400*/  LOP3.LUT R36, R45, R36, RZ, 0x3c, !PT ;  /* 0x000000242d247212 */ /* 0x020fca00078e3cff */
[----:B------:R-:W-:Y:S04]  /*b410*/  STG.E.U8 desc[UR4][R10.64+0xd], R36 ;  /* 0x00000d240a007986 */ /* 0x000fe8000c101104 */
[----:B------:R-:W5:Y:S02]  /*b420*/  LD.E.U8 R38, desc[UR6][R12.64+0xe] ;  /* 0x00000e060c267980 */ /* 0x000f64000c101100 */
[----:B-----5:R-:W-:-:S05]  /*b430*/  LOP3.LUT R47, R47, R38, RZ, 0x3c, !PT ;  /* 0x000000262f2f7212 */ /* 0x020fca00078e3cff */
[----:B------:R5:W-:Y:S04]  /*b440*/  STG.E.U8 desc[UR4][R10.64+0xe], R47 ;  /* 0x00000e2f0a007986 */ /* 0x000be8000c101104 */
[----:B------:R-:W5:Y:S01]  /*b450*/  LD.E.U8 R37, desc[UR6][R12.64+0xf] ;  /* 0x00000f060c257980 */ /* 0x000f62000c101100 */
[----:B------:R-:W-:Y:S02]  /*b460*/  LOP3.LUT R33, R14, R33, RZ, 0x3c, !PT ;  /* 0x000000210e217212 */ /* 0x000fe400078e3cff */
[----:B------:R-:W-:Y:S02]  /*b470*/  LOP3.LUT R15, R15, R0, RZ, 0x3c, !PT ;  /* 0x000000000f0f7212 */ /* 0x000fe400078e3cff */
[----:B0-----:R-:W-:Y:S02]  /*b480*/  LOP3.LUT R35, R16, R35, RZ, 0x3c, !PT ;  /* 0x0000002310237212 */ /* 0x001fe400078e3cff */
[----:B------:R-:W-:-:S02]  /*b490*/  LOP3.LUT R17, R17, R2, RZ, 0x3c, !PT ;  /* 0x0000000211117212 */ /* 0x000fc400078e3cff */
[----:B-1----:R-:W-:Y:S02]  /*b4a0*/  LOP3.LUT R3, R20, R3, RZ, 0x3c, !PT ;  /* 0x0000000314037212 */ /* 0x002fe400078e3cff */
[----:B------:R-:W-:Y:S02]  /*b4b0*/  LOP3.LUT R21, R21, R4, RZ, 0x3c, !PT ;  /* 0x0000000415157212 */ /* 0x000fe400078e3cff */
[----:B------:R-:W-:Y:S02]  /*b4c0*/  LOP3.LUT R41, R22, R41, RZ, 0x3c, !PT ;  /* 0x0000002916297212 */ /* 0x000fe400078e3cff */
[----:B------:R-:W-:Y:S02]  /*b4d0*/  LOP3.LUT R23, R23, R6, RZ, 0x3c, !PT ;  /* 0x0000000617177212 */ /* 0x000fe400078e3cff */
[----:B--2---:R-:W-:Y:S02]  /*b4e0*/  LOP3.LUT R5, R24, R5, RZ, 0x3c, !PT ;  /* 0x0000000518057212 */ /* 0x004fe400078e3cff */
[----:B------:R-:W-:-:S02]  /*b4f0*/  LOP3.LUT R25, R25, R8, RZ, 0x3c, !PT ;  /* 0x0000000819197212 */ /* 0x000fc400078e3cff */
[----:B---3--:R-:W-:Y:S02]  /*b500*/  LOP3.LUT R7, R26, R7, RZ, 0x3c, !PT ;  /* 0x000000071a077212 */ /* 0x008fe400078e3cff */
[----:B------:R-:W-:Y:S02]  /*b510*/  LOP3.LUT R27, R27, R34, RZ, 0x3c, !PT ;  /* 0x000000221b1b7212 */ /* 0x000fe400078e3cff */
[----:B----4-:R-:W-:Y:S02]  /*b520*/  LOP3.LUT R9, R28, R9, RZ, 0x3c, !PT ;  /* 0x000000091c097212 */ /* 0x010fe400078e3cff */
[----:B------:R-:W-:Y:S02]  /*b530*/  LOP3.LUT R29, R29, R36, RZ, 0x3c, !PT ;  /* 0x000000241d1d7212 */ /* 0x000fe400078e3cff */
[----:B-----5:R-:W-:Y:S01]  /*b540*/  LOP3.LUT R47, R30, R47, RZ, 0x3c, !PT ;  /* 0x0000002f1e2f7212 */ /* 0x020fe200078e3cff */
[----:B------:R-:W-:Y:S04]  /*b550*/  STG.E.U8 desc[UR4][R10.64], R33 ;  /* 0x000000210a007986 */ /* 0x000fe8000c101104 */
        /* <DEDUP_REMOVED lines=13> */
[----:B------:R-:W-:Y:S01]  /*b630*/  STG.E.U8 desc[UR32][R10.64+0xe], R47 ;  /* 0x00000e2f0a007986 */ /* 0x000fe2000c101120 */
[----:B------:R-:W-:-:S05]  /*b640*/  LOP3.LUT R37, R31, R32, R37, 0x96, !PT ;  /* 0x000000201f257212 */ /* 0x000fca00078e9625 */
[----:B------:R-:W-:Y:S01]  /*b650*/  STG.E.U8 desc[UR34][R10.64+0xf], R37 ;  /* 0x00000f250a007986 */ /* 0x000fe2000c101122 */
[----:B------:R-:W-:Y:S05]  /*b660*/  EXIT ;  /* 0x000000000000794d */ /* 0x000fea0003800000 */
.L_x_54:
[----:B------:R-:W-:-:S00]  /*b670*/  BRA `(.L_x_54) ;  /* 0xfffffffc00fc7947 */ /* 0x000fc0000383ffff */
[----:B------:R-:W-:-:S00]  /*b680*/  NOP ;  /* 0x0000000000007918 */ /* 0x000fc00000000000 */
[----:B------:R-:W-:-:S00]  /*b690*/  NOP ;  /* 0x0000000000007918 */ /* 0x000fc00000000000 */
[----:B------:R-:W-:-:S00]  /*b6a0*/  NOP ;  /* 0x0000000000007918 */ /* 0x000fc00000000000 */
[----:B------:R-:W-:-:S00]  /*b6b0*/  NOP ;  /* 0x0000000000007918 */ /* 0x000fc00000000000 */
[----:B------:R-:W-:-:S00]  /*b6c0*/  NOP ;  /* 0x0000000000007918 */ /* 0x000fc00000000000 */
[----:B------:R-:W-:-:S00]  /*b6d0*/  NOP ;  /* 0x0000000000007918 */ /* 0x000fc00000000000 */
[----:B------:R-:W-:-:S00]  /*b6e0*/  NOP ;  /* 0x0000000000007918 */ /* 0x000fc00000000000 */
[----:B------:R-:W-:-:S00]  /*b6f0*/  NOP ;  /* 0x0000000000007918 */ /* 0x000fc00000000000 */
.L_x_154:


//--------------------- .text._Z11xts_encryptPhjS_PKhm --------------------------
	.section	.text._Z11xts_encryptPhjS_PKhm,"ax",@progbits
	.align	128
        .global         _Z11xts_encryptPhjS_PKhm
        .type           _Z11xts_encryptPhjS_PKhm,@function
        .size           _Z11xts_encryptPhjS_PKhm,(.L_x_155 - _Z11xts_encryptPhjS_PKhm)
        .other          _Z11xts_encryptPhjS_PKhm,@"STO_CUDA_ENTRY STV_DEFAULT"
_Z11xts_encryptPhjS_PKhm:
.text._Z11xts_encryptPhjS_PKhm:
        /* <DEDUP_REMOVED lines=8> */
.L_x_55:
[----:B------:R-:W0:Y:S01]  /*0080*/  LDC.64 R2, c[0x4][R2] ;  /* 0x0100000002027b82 */ /* 0x000e220000000a00 */
[----:B------:R-:W-:Y:S02]  /*0090*/  IMAD.MOV.U32 R16, RZ, RZ, R4 ;  /* 0x000000ffff107224 */ /* 0x000fe400078e0004 */
[----:B------:R-:W-:Y:S02]  /*00a0*/  IMAD.MOV.U32 R17, RZ, RZ, R5 ;  /* 0x000000ffff117224 */ /* 0x000fe400078e0005 */
[----:B------:R-:W-:Y:S02]  /*00b0*/  IMAD.MOV.U32 R4, RZ, RZ, 0x120 ;  /* 0x00000120ff047424 */ /* 0x000fe400078e00ff */
[----:B------:R-:W-:-:S07]  /*00c0*/  IMAD.MOV.U32 R5, RZ, RZ, RZ ;  /* 0x000000ffff057224 */ /* 0x000fce00078e00ff */
[----:B------:R-:W-:-:S07]  /*00d0*/  LEPC R20, `(.L_x_56) ;  /* 0x000000001014794e */ /* 0x000fce0000000000 */
[----:B0-----:R-:W-:Y:S05]  /*00e0*/  CALL.ABS.NOINC R2 ;  /* 0x0000000002007343 */ /* 0x001fea0003c00000 */
.L_x_56:
        /* <DEDUP_REMOVED lines=13> */
.L_x_132:
[----:B------:R-:W-:Y:S05]  /*01c0*/  BRX R2 -0x1d0                                          (*"BRANCH_TARGETS .L_x_61,.L_x_62,.L_x_60"*) ;  /* 0xfffffffc028c7949 */ /* 0x000fea000383ffff */
.L_x_58:
[----:B------:R-:W-:-:S13]  /*01d0*/  ISETP.NE.AND P0, PT, R0, 0x100, PT ;  /* 0x000001000000780c */ /* 0x000fda0003f05270 */
[----:B------:R-:W-:Y:S05]  /*01e0*/  @!P0 BRA `(.L_x_60) ;  /* 0x0000000000408947 */ /* 0x000fea0003800000 */
[----:B------:R-:W-:-:S13]  /*01f0*/  ISETP.NE.AND P0, PT, R0, 0xc0, PT ;  /* 0x000000c00000780c */ /* 0x000fda0003f05270 */
[----:B------:R-:W-:Y:S05]  /*0200*/  @!P0 BRA `(.L_x_61) ;  /* 0x0000000000208947 */ /* 0x000fea0003800000 */
[----:B------:R-:W-:-:S13]  /*0210*/  ISETP.NE.AND P0, PT, R0, 0x80, PT ;  /* 0x000000800000780c */ /* 0x000fda0003f05270 */
[----:B------:R-:W-:Y:S05]  /*0220*/  @P0 BRA `(.L_x_62) ;  /* 0x00000014002c0947 */ /* 0x000fea0003800000 */
.L_x_59:
[----:B------:R-:W-:Y:S01]  /*0230*/  R2UR UR4, R18 ;  /* 0x00000000120472ca */ /* 0x000fe200000e0000 */
[----:B------:R-:W-:Y:S01]  /*0240*/  IMAD.MOV.U32 R7, RZ, RZ, 0xa ;  /* 0x0000000aff077424 */ /* 0x000fe200078e00ff */
[----:B------:R-:W-:Y:S01]  /*0250*/  R2UR UR5, R19 ;  /* 0x00000000130572ca */ /* 0x000fe200000e0000 */
[----:B------:R-:W-:-:S12]  /*0260*/  IMAD.MOV.U32 R3, RZ, RZ, 0xa ;  /* 0x0000000aff037424 */ /* 0x000fd800078e00ff */
[----:B------:R2:W-:Y:S01]  /*0270*/  ST.E desc[UR4][R4.64], R7 ;  /* 0x0000000704007985 */ /* 0x0005e2000c101904 */
[----:B------:R-:W-:Y:S05]  /*0280*/  BRA `(.L_x_63) ;  /* 0x00000000002c7947 */ /* 0x000fea0003800000 */
.L_x_61:
[----:B------:R-:W-:Y:S01]  /*0290*/  R2UR UR4, R18 ;  /* 0x00000000120472ca */ /* 0x000fe200000e0000 */
[----:B------:R-:W-:Y:S01]  /*02a0*/  IMAD.MOV.U32 R7, RZ, RZ, 0xc ;  /* 0x0000000cff077424 */ /* 0x000fe200078e00ff */
[----:B------:R-:W-:Y:S01]  /*02b0*/  R2UR UR5, R19 ;  /* 0x00000000130572ca */ /* 0x000fe200000e0000 */
[----:B------:R-:W-:-:S12]  /*02c0*/  IMAD.MOV.U32 R3, RZ, RZ, 0xc ;  /* 0x0000000cff037424 */ /* 0x000fd800078e00ff */
[----:B------:R1:W-:Y:S01]  /*02d0*/  ST.E desc[UR4][R4.64], R7 ;  /* 0x0000000704007985 */ /* 0x0003e2000c101904 */
[----:B------:R-:W-:Y:S05]  /*02e0*/  BRA `(.L_x_63) ;  /* 0x0000000000147947 */ /* 0x000fea0003800000 */
.L_x_60:
[----:B------:R-:W-:Y:S01]  /*02f0*/  R2UR UR4, R18 ;  /* 0x00000000120472ca */ /* 0x000fe200000e0000 */
[----:B------:R-:W-:Y:S01]  /*0300*/  IMAD.MOV.U32 R7, RZ, RZ, 0xe ;  /* 0x0000000eff077424 */ /* 0x000fe200078e00ff */
[----:B------:R-:W-:Y:S01]  /*0310*/  R2UR UR5, R19 ;  /* 0x00000000130572ca */ /* 0x000fe200000e0000 */
[----:B------:R-:W-:-:S12]  /*0320*/  IMAD.MOV.U32 R3, RZ, RZ, 0xe ;  /* 0x0000000eff037424 */ /* 0x000fd800078e00ff */
[----:B------:R0:W-:Y:S02]  /*0330*/  ST.E desc[UR4][R4.64], R7 ;  /* 0x0000000704007985 */ /* 0x0001e4000c101904 */
.L_x_63:
        /* <DEDUP_REMOVED lines=11> */
.L_x_65:
[----:B0-----:R-:W0:Y:S01]  /*03f0*/  LDC.64 R6, c[0x0][0x380] ;  /* 0x0000e000ff067b82 */ /* 0x001e220000000a00 */
        /* <DEDUP_REMOVED lines=49> */
.L_x_64:
        /* <DEDUP_REMOVED lines=12> */
.L_x_67:
        /* <DEDUP_REMOVED lines=24> */
.L_x_66:
[----:B------:R-:W-:Y:S01]  /*0950*/  IMAD.MOV.U32 R14, RZ, RZ, RZ ;  /* 0x000000ffff0e7224 */ /* 0x000fe200078e00ff */
[----:B------:R-:W-:Y:S01]  /*0960*/  LOP3.LUT R7, RZ, R2, RZ, 0x33, !PT ;  /* 0x00000002ff077212 */ /* 0x000fe200078e33ff */
[----:B------:R-:W-:Y:S02]  /*0970*/  IMAD.SHL.U32 R10, R24, 0x4, RZ ;  /* 0x00000004180a7824 */ /* 0x000fe400078e00ff */
[----:B------:R-:W-:-:S07]  /*0980*/  IMAD.HI.U32 R6, R15, R23, R14 ;  /* 0x000000170f067227 */ /* 0x000fce00078e000e */
.L_x_74:
[----:B------:R-:W-:Y:S01]  /*0990*/  IMAD.HI.U32 R14, R6, R3, RZ ;  /* 0x00000003060e7227 */ /* 0x000fe200078e00ff */
[----:B------:R-:W-:Y:S02]  /*09a0*/  R2UR UR4, R18 ;  /* 0x00000000120472ca */ /* 0x000fe400000e0000 */
[----:B------:R-:W-:Y:S01]  /*09b0*/  R2UR UR5, R19 ;  /* 0x00000000130572ca */ /* 0x000fe200000e0000 */
[----:B------:R-:W-:Y:S02]  /*09c0*/  IMAD.MOV R14, RZ, RZ, -R14 ;  /* 0x000000ffff0e7224 */ /* 0x000fe400078e0a0e */
[----:B01----:R-:W-:Y:S02]  /*09d0*/  VIADD R13, R3, 0xffffffff ;  /* 0xffffffff030d7836 */ /* 0x003fe40000000000 */
[----:B------:R-:W-:Y:S02]  /*09e0*/  IMAD R15, R2, R14, R3 ;  /* 0x0000000e020f7224 */ /* 0x000fe400078e0203 */
[----:B------:R-:W-:-:S03]  /*09f0*/  IMAD.WIDE.U32 R12, R13, 0x4, R4 ;  /* 0x000000040d0c7825 */ /* 0x000fc600078e0004 */
[C---:B------:R-:W-:Y:S01]  /*0a00*/  ISETP.GE.U32.AND P0, PT, R15.reuse, R2, PT ;  /* 0x000000020f00720c */ /* 0x040fe20003f06070 */
[----:B------:R-:W-:Y:S02]  /*0a10*/  BSSY.RECONVERGENT B1, `(.L_x_68) ;  /* 0x000005d000017945 */ /* 0x000fe40003800200 */
[----:B------:R0:W5:Y:S10]  /*0a20*/  LD.E R11, desc[UR4][R12.64+0x10] ;  /* 0x000010040c0b7980 */ /* 0x000174000c101900 */
        /* <DEDUP_REMOVED lines=58> */
.L_x_69:
        /* <DEDUP_REMOVED lines=33> */
.L_x_70:
[----:B------:R-:W-:Y:S05]  /*0fe0*/  BSYNC.RECONVERGENT B1 ;  /* 0x0000000000017941 */ /* 0x000fea0003800200 */
.L_x_68:
[----:B------:R-:W-:Y:S01]  /*0ff0*/  R2UR UR4, R18 ;  /* 0x00000000120472ca */ /* 0x000fe200000e0000 */
[----:B------:R-:W-:Y:S01]  /*1000*/  IMAD.IADD R13, R3, 0x1, -R2 ;  /* 0x00000001030d7824 */ /* 0x000fe200078e0a02 */
[----:B------:R-:W-:-:S03]  /*1010*/  R2UR UR5, R19 ;  /* 0x00000000130572ca */ /* 0x000fc600000e0000 */
[----:B------:R-:W-:-:S10]  /*1020*/  IMAD.WIDE.U32 R12, R13, 0x4, R4 ;  /* 0x000000040d0c7825 */ /* 0x000fd400078e0004 */
[----:B------:R-:W2:Y:S01]  /*1030*/  LD.E R12, desc[UR4][R12.64+0x10] ;  /* 0x000010040c0c7980 */ /* 0x000ea2000c101900 */
[----:B------:R-:W0:Y:S01]  /*1040*/  I2F.U32.RP R21, R2 ;  /* 0x0000000200157306 */ /* 0x000e220000209000 */
[----:B------:R-:W-:Y:S01]  /*1050*/  IMAD.MOV R23, RZ, RZ, -R2 ;  /* 0x000000ffff177224 */ /* 0x000fe200078e0a02 */
[----:B------:R-:W-:Y:S01]  /*1060*/  ISETP.NE.U32.AND P4, PT, R2, RZ, PT ;  /* 0x000000ff0200720c */ /* 0x000fe20003f85070 */
[----:B------:R-:W-:Y:S01]  /*1070*/  VIADD R27, R3, 0x1 ;  /* 0x00000001031b7836 */ /* 0x000fe20000000000 */
[----:B------:R-:W-:Y:S01]  /*1080*/  LOP3.LUT R26, RZ, R2, RZ, 0x33, !PT ;  /* 0x00000002ff1a7212 */ /* 0x000fe200078e33ff */
[----:B------:R-:W-:Y:S03]  /*1090*/  BSSY.RECONVERGENT B1, `(.L_x_71) ;  /* 0x000005a000017945 */ /* 0x000fe60003800200 */
[----:B0-----:R-:W0:Y:S02]  /*10a0*/  MUFU.RCP R21, R21 ;  /* 0x0000001500157308 */ /* 0x001e240000001000 */
[----:B0-----:R-:W-:-:S06]  /*10b0*/  VIADD R14, R21, 0xffffffe ;  /* 0x0ffffffe150e7836 */ /* 0x001fcc0000000000 */
[----:B------:R0:W1:Y:S02]  /*10c0*/  F2I.FTZ.U32.TRUNC.NTZ R15, R14 ;  /* 0x0000000e000f7305 */ /* 0x000064000021f000 */
[----:B0-----:R-:W-:Y:S02]  /*10d0*/  IMAD.MOV.U32 R14, RZ, RZ, RZ ;  /* 0x000000ffff0e7224 */ /* 0x001fe400078e00ff */
[----:B-1----:R-:W-:-:S04]  /*10e0*/  IMAD R23, R23, R15, RZ ;  /* 0x0000000f17177224 */ /* 0x002fc800078e02ff */
[----:B------:R-:W-:-:S06]  /*10f0*/  IMAD.HI.U32 R20, R15, R23, R14 ;  /* 0x000000170f147227 */ /* 0x000fcc00078e000e */
[----:B------:R-:W-:-:S04]  /*1100*/  IMAD.HI.U32 R20, R20, R27, RZ ;  /* 0x0000001b14147227 */ /* 0x000fc800078e00ff */
[----:B------:R-:W-:-:S04]  /*1110*/  IMAD.MOV R15, RZ, RZ, -R20 ;  /* 0x000000ffff0f7224 */ /* 0x000fc800078e0a14 */
[----:B------:R-:W-:-:S05]  /*1120*/  IMAD R15, R2, R15, R27 ;  /* 0x0000000f020f7224 */ /* 0x000fca00078e021b */
[----:B------:R-:W-:-:S13]  /*1130*/  ISETP.GE.U32.AND P0, PT, R15, R2, PT ;  /* 0x000000020f00720c */ /* 0x000fda0003f06070 */
[----:B------:R-:W-:-:S05]  /*1140*/  @P0 IMAD.IADD R15, R15, 0x1, -R2 ;  /* 0x000000010f0f0824 */ /* 0x000fca00078e0a02 */
[----:B------:R-:W-:-:S13]  /*1150*/  ISETP.GE.U32.AND P2, PT, R15, R2, PT ;  /* 0x000000020f00720c */ /* 0x000fda0003f46070 */
[----:B------:R-:W-:-:S05]  /*1160*/  @P2 IMAD.IADD R15, R15, 0x1, -R2 ;  /* 0x000000010f0f2824 */ /* 0x000fca00078e0a02 */
[----:B------:R-:W-:-:S04]  /*1170*/  SEL R15, R26, R15, !P4 ;  /* 0x0000000f1a0f7207 */ /* 0x000fc80006000000 */
[----:B------:R-:W-:Y:S02]  /*1180*/  ISETP.NE.AND P3, PT, R15, RZ, PT ;  /* 0x000000ff0f00720c */ /* 0x000fe40003f65270 */
[----:B--2--5:R-:W-:Y:S01]  /*1190*/  LOP3.LUT R11, R12, R11, RZ, 0x3c, !PT ;  /* 0x0000000b0c0b7212 */ /* 0x024fe200078e3cff */
[----:B------:R-:W-:-:S05]  /*11a0*/  IMAD.WIDE.U32 R12, R3, 0x4, R4 ;  /* 0x00000004030c7825 */ /* 0x000fca00078e0004 */
[----:B------:R0:W-:Y:S05]  /*11b0*/  ST.E desc[UR4][R12.64+0x10], R11 ;  /* 0x0000100b0c007985 */ /* 0x0001ea000c101904 */
        /* <DEDUP_REMOVED lines=35> */
.L_x_72:
        /* <DEDUP_REMOVED lines=36> */
.L_x_73:
[----:B------:R-:W-:Y:S05]  /*1630*/  BSYNC.RECONVERGENT B1 ;  /* 0x0000000000017941 */ /* 0x000fea0003800200 */
.L_x_71:
        /* <DEDUP_REMOVED lines=10> */
.L_x_62:
[----:B------:R-:W-:Y:S05]  /*16e0*/  BSYNC.RECONVERGENT B0 ;  /* 0x0000000000007941 */ /* 0x000fea0003800200 */
.L_x_57:
[----:B------:R-:W0:Y:S01]  /*16f0*/  S2R R2, SR_TID.X ;  /* 0x0000000000027919 */ /* 0x000e220000002100 */
        /* <DEDUP_REMOVED lines=11> */
.L_x_143:
[----:B------:R-:W-:Y:S05]  /*17b0*/  BRX R6 -0x17c0                                         (*"BRANCH_TARGETS .L_x_78,.L_x_145,.L_x_79"*) ;  /* 0xffffffe806107949 */ /* 0x000fea000383ffff */
.L_x_76:
[----:B------:R-:W-:-:S13]  /*17c0*/  ISETP.NE.AND P0, PT, R0, 0x80, PT ;  /* 0x000000800000780c */ /* 0x000fda0003f05270 */
[----:B------:R-:W-:Y:S05]  /*17d0*/  @!P0 BRA `(.L_x_77) ;  /* 0x00000000005c8947 */ /* 0x000fea0003800000 */
[----:B------:R-:W-:-:S13]  /*17e0*/  ISETP.NE.AND P0, PT, R0, 0xc0, PT ;  /* 0x000000c00000780c */ /* 0x000fda0003f05270 */
[----:B------:R-:W-:Y:S05]  /*17f0*/  @!P0 BRA `(.L_x_78) ;  /* 0x00000000003c8947 */ /* 0x000fea0003800000 */
[----:B------:R-:W-:-:S13]  /*1800*/  ISETP.NE.AND P0, PT, R0, 0x100, PT ;  /* 0x000001000000780c */ /* 0x000fda0003f05270 */
[----:B------:R-:W-:Y:S05]  /*1810*/  @!P0 BRA `(.L_x_79) ;  /* 0x00000000001c8947 */ /* 0x000fea0003800000 */
.L_x_145:
[C---:B------:R-:W-:Y:S02]  /*1820*/  R2UR UR4, R18.reuse ;  /* 0x00000000120472ca */ /* 0x040fe400000e0000 */
[C---:B------:R-:W-:Y:S02]  /*1830*/  R2UR UR5, R19.reuse ;  /* 0x00000000130572ca */ /* 0x040fe400000e0000 */
[----:B------:R-:W-:Y:S02]  /*1840*/  R2UR UR6, R18 ;  /* 0x00000000120672ca */ /* 0x000fe400000e0000 */
[----:B------:R-:W-:-:S09]  /*1850*/  R2UR UR7, R19 ;  /* 0x00000000130772ca */ /* 0x000fd200000e0000 */
[----:B------:R2:W5:Y:S04]  /*1860*/  LD.E R24, desc[UR4][R16.64] ;  /* 0x0000000410187980 */ /* 0x000568000c101900 */
[----:B------:R2:W5:Y:S01]  /*1870*/  LD.E.64 R20, desc[UR6][R16.64+0x8] ;  /* 0x0000080610147980 */ /* 0x000562000c101b00 */
[----:B------:R-:W-:Y:S05]  /*1880*/  BRA `(.L_x_80) ;  /* 0x00000014003c7947 */ /* 0x000fea0003800000 */
.L_x_79:
[----:B------:R-:W-:Y:S01]  /*1890*/  R2UR UR4, R18 ;  /* 0x00000000120472ca */ /* 0x000fe200000e0000 */
[----:B------:R-:W-:Y:S01]  /*18a0*/  IMAD.MOV.U32 R3, RZ, RZ, 0xe ;  /* 0x0000000eff037424 */ /* 0x000fe200078e00ff */
[----:B------:R-:W-:Y:S01]  /*18b0*/  R2UR UR5, R19 ;  /* 0x00000000130572ca */ /* 0x000fe200000e0000 */
[----:B------:R-:W-:-:S12]  /*18c0*/  IMAD.MOV.U32 R24, RZ, RZ, 0xe ;  /* 0x0000000eff187424 */ /* 0x000fd800078e00ff */
[----:B------:R3:W-:Y:S01]  /*18d0*/  ST.E desc[UR4][R16.64], R3 ;  /* 0x0000000310007985 */ /* 0x0007e2000c101904 */
[----:B------:R-:W-:Y:S05]  /*18e0*/  BRA `(.L_x_81) ;  /* 0x00000000002c7947 */ /* 0x000fea0003800000 */
.L_x_78:
[----:B------:R-:W-:Y:S01]  /*18f0*/  R2UR UR4, R18 ;  /* 0x00000000120472ca */ /* 0x000fe200000e0000 */
[----:B------:R-:W-:Y:S01]  /*1900*/  IMAD.MOV.U32 R3, RZ, RZ, 0xc ;  /* 0x0000000cff037424 */ /* 0x000fe200078e00ff */
[----:B------:R-:W-:Y:S01]  /*1910*/  R2UR UR5, R19 ;  /* 0x00000000130572ca */ /* 0x000fe200000e0000 */
[----:B------:R-:W-:-:S12]  /*1920*/  IMAD.MOV.U32 R24, RZ, RZ, 0xc ;  /* 0x0000000cff187424 */ /* 0x000fd800078e00ff */
[----:B------:R2:W-:Y:S01]  /*1930*/  ST.E desc[UR4][R16.64], R3 ;  /* 0x0000000310007985 */ /* 0x0005e2000c101904 */
[----:B------:R-:W-:Y:S05]  /*1940*/  BRA `(.L_x_81) ;  /* 0x0000000000147947 */ /* 0x000fea0003800000 */
.L_x_77:
[----:B------:R-:W-:Y:S01]  /*1950*/  R2UR UR4, R18 ;  /* 0x00000000120472ca */ /* 0x000fe200000e0000 */
[----:B------:R-:W-:Y:S01]  /*1960*/  IMAD.MOV.U32 R3, RZ, RZ, 0xa ;  /* 0x0000000aff037424 */ /* 0x000fe200078e00ff */
[----:B------:R-:W-:Y:S01]  /*1970*/  R2UR UR5, R19 ;  /* 0x00000000130572ca */ /* 0x000fe200000e0000 */
[----:B------:R-:W-:-:S12]  /*1980*/  IMAD.MOV.U32 R24, RZ, RZ, 0xa ;  /* 0x0000000aff187424 */ /* 0x000fd800078e00ff */
[----:B------:R4:W-:Y:S02]  /*1990*/  ST.E desc[UR4][R16.64], R3 ;  /* 0x0000000310007985 */ /* 0x0009e4000c101904 */
.L_x_81:
        /* <DEDUP_REMOVED lines=15> */
.L_x_83:
        /* <DEDUP_REMOVED lines=12> */
[----:B-1----:R-:W3:Y:S04]  /*1b50*/  LDG.E.U8 R11, desc[UR8][R6.64+0x2] ;  /* 0x00000208060b7981 */ /* 0x002ee8000c1e1100 */
        /* <DEDUP_REMOVED lines=17> */
[----:B0-----:R-:W2:Y:S04]  /*1c70*/  LDG.E.U8 R13, desc[UR8][R6.64+0x9] ;  /* 0x00000908060d7981 */ /* 0x001ea8000c1e1100 */
[----:B------:R-:W3:Y:S04]  /*1c80*/  LDG.E.U8 R15, desc[UR10][R6.64+0xa] ;  /* 0x00000a0a060f7981 */ /* 0x000ee8000c1e1100 */
[----:B------:R-:W4:Y:S01]  /*1c90*/  LDG.E.U8 R25, desc[UR12][R6.64+0xb] ;  /* 0x00000b0c06197981 */ /* 0x000f22000c1e1100 */
[----:B--2---:R-:W-:-:S04]  /*1ca0*/  IMAD R12, R13, 0x100, R12 ;  /* 0x000001000d0c7824 */ /* 0x004fc800078e020c */
[----:B---3--:R-:W-:-:S04]  /*1cb0*/  IMAD R12, R15, 0x10000, R12 ;  /* 0x000100000f0c7824 */ /* 0x008fc800078e020c */
[----:B----4-:R-:W-:-:S05]  /*1cc0*/  IMAD R25, R25, 0x1000000, R12 ;  /* 0x0100000019197824 */ /* 0x010fca00078e020c */
[----:B------:R0:W-:Y:S04]  /*1cd0*/  ST.E desc[UR4][R8.64+0x18], R25 ;  /* 0x0000181908007985 */ /* 0x0001e8000c101904 */
[----:B-1----:R-:W2:Y:S04]  /*1ce0*/  LDG.E.U8 R11, desc[UR6][R6.64+0xc] ;  /* 0x00000c06060b7981 */ /* 0x002ea8000c1e1100 */
        /* <DEDUP_REMOVED lines=11> */
.L_x_82:
[----:B------:R-:W1:Y:S01]  /*1da0*/  I2F.U32.RP R6, R0 ;  /* 0x0000000000067306 */ /* 0x000e620000209000 */
[----:B------:R-:W-:Y:S01]  /*1db0*/  ISETP.NE.AND P0, PT, R29, RZ, PT ;  /* 0x000000ff1d00720c */ /* 0x000fe20003f05270 */
[----:B------:R-:W-:Y:S01]  /*1dc0*/  IMAD.MOV R15, RZ, RZ, -R0 ;  /* 0x000000ffff0f7224 */ /* 0x000fe200078e0a00 */
[----:B------:R-:W-:-:S05]  /*1dd0*/  ISETP.NE.U32.AND P1, PT, R0, RZ, PT ;  /* 0x000000ff0000720c */ /* 0x000fca0003f25070 */
[----:B-1----:R-:W1:Y:S02]  /*1de0*/  MUFU.RCP R6, R6 ;  /* 0x0000000600067308 */ /* 0x002e640000001000 */
[----:B-1----:R-:W-:-:S06]  /*1df0*/  VIADD R10, R6, 0xffffffe ;  /* 0x0ffffffe060a7836 */ /* 0x002fcc0000000000 */
[----:B0-----:R-:W0:Y:S02]  /*1e00*/  F2I.FTZ.U32.TRUNC.NTZ R11, R10 ;  /* 0x0000000a000b7305 */ /* 0x001e24000021f000 */
[----:B0-----:R-:W-:Y:S01]  /*1e10*/  IMAD R15, R15, R11, RZ ;  /* 0x0000000b0f0f7224 */ /* 0x001fe200078e02ff */
[----:B------:R-:W-:Y:S06]  /*1e20*/  @!P0 BRA `(.L_x_84) ;  /* 0x0000000000688947 */ /* 0x000fec0003800000 */
[----:B------:R-:W-:Y:S01]  /*1e30*/  BSSY.RECONVERGENT B1, `(.L_x_84) ;  /* 0x0000019000017945 */ /* 0x000fe20003800200 */
[----:B------:R-:W-:-:S07]  /*1e40*/  IMAD.MOV.U32 R12, RZ, RZ, RZ ;  /* 0x000000ffff0c7224 */ /* 0x000fce00078e00ff */
.L_x_85:
        /* <DEDUP_REMOVED lines=24> */
.L_x_84:
[----:B------:R-:W-:Y:S01]  /*1fd0*/  IMAD.MOV.U32 R10, RZ, RZ, RZ ;  /* 0x000000ffff0a7224 */ /* 0x000fe200078e00ff */
[----:B0-----:R-:W-:Y:S02]  /*1fe0*/  LEA R8, R24, 0x4, 0x2 ;  /* 0x0000000418087811 */ /* 0x001fe400078e10ff */
[----:B------:R-:W-:Y:S01]  /*1ff0*/  LOP3.LUT R6, RZ, R0, RZ, 0x33, !PT ;  /* 0x00000000ff067212 */ /* 0x000fe200078e33ff */
[----:B------:R-:W-:-:S07]  /*2000*/  IMAD.HI.U32 R10, R11, R15, R10 ;  /* 0x0000000f0b0a7227 */ /* 0x000fce00078e000a */
.L_x_92:
[----:B------:R-:W-:Y:S01]  /*2010*/  IMAD.HI.U32 R9, R10, R3, RZ ;  /* 0x000000030a097227 */ /* 0x000fe200078e00ff */
[----:B------:R-:W-:Y:S02]  /*2020*/  R2UR UR4, R18 ;  /* 0x00000000120472ca */ /* 0x000fe400000e0000 */
[----:B------:R-:W-:Y:S01]  /*2030*/  R2UR UR5, R19 ;  /* 0x00000000130572ca */ /* 0x000fe200000e0000 */
[----:B------:R-:W-:Y:S02]  /*2040*/  IMAD.MOV R9, RZ, RZ, -R9 ;  /* 0x000000ffff097224 */ /* 0x000fe400078e0a09 */
[----:B---3--:R-:W-:Y:S02]  /*2050*/  VIADD R13, R3, 0xffffffff ;  /* 0xffffffff030d7836 */ /* 0x008fe40000000000 */
        /* <DEDUP_REMOVED lines=14> */
[----:B------:R-:W2:Y:S01]  /*2140*/  LDC.64 R30, c[0x4][0x28] ;  /* 0x01000a00ff1e7b82 */ /* 0x000ea20000000a00 */
[----:B------:R-:W-:Y:S02]  /*2150*/  R2UR UR6, R18 ;  /* 0x00000000120672ca */ /* 0x000fe400000e0000 */
[----:B------:R-:W-:Y:S02]  /*2160*/  R2UR UR7, R19 ;  /* 0x00000000130772ca */ /* 0x000fe400000e0000 */
[----:B0-----:R-:W0:Y:S02]  /*2170*/  MUFU.RCP R9, R9 ;  /* 0x0000000900097308 */ /* 0x001e240000001000 */
[----:B0-----:R-:W-:Y:S01]  /*2180*/  VIADD R12, R9, 0xffffffe ;  /* 0x0ffffffe090c7836 */ /* 0x001fe20000000000 */
[----:B-----5:R-:W-:-:S05]  /*2190*/  SHF.R.U32.HI R9, RZ, 0x8, R7 ;  /* 0x00000008ff097819 */ /* 0x020fca0000011607 */
[----:B------:R0:W3:Y:S01]  /*21a0*/  F2I.FTZ.U32.TRUNC.NTZ R13, R12 ;  /* 0x0000000c000d7305 */ /* 0x0000e2000021f000 */
[----:B------:R-:W-:Y:S01]  /*21b0*/  LOP3.LUT R9, R9, 0xff, RZ, 0xc0, !PT ;  /* 0x000000ff09097812 */ /* 0x000fe200078ec0ff */
[----:B0-----:R-:W-:Y:S02]  /*21c0*/  IMAD.MOV.U32 R12, RZ, RZ, RZ ;  /* 0x000000ffff0c7224 */ /* 0x001fe400078e00ff */
[----:B---3--:R-:W-:-:S04]  /*21d0*/  IMAD R11, R11, R13, RZ ;  /* 0x0000000d0b0b7224 */ /* 0x008fc800078e02ff */
[----:B------:R-:W-:Y:S01]  /*21e0*/  IMAD.HI.U32 R22, R13, R11, R12 ;  /* 0x0000000b0d167227 */ /* 0x000fe200078e000c */
[----:B-1----:R-:W-:-:S05]  /*21f0*/  IADD3 R12, P2, PT, R9, UR4, RZ ;  /* 0x00000004090c7c10 */ /* 0x002fca000ff5e0ff */
[----:B------:R-:W-:-:S04]  /*2200*/  IMAD.HI.U32 R22, R22, R3, RZ ;  /* 0x0000000316167227 */ /* 0x000fc800078e00ff */
[----:B------:R-:W-:Y:S02]  /*2210*/  IMAD.MOV R11, RZ, RZ, -R22 ;  /* 0x000000ffff0b7224 */ /* 0x000fe400078e0a16 */
[----:B------:R-:W-:Y:S02]  /*2220*/  IMAD.X R13, RZ, RZ, UR5, P2 ;  /* 0x00000005ff0d7e24 */ /* 0x000fe400090e06ff */
[C---:B------:R-:W-:Y:S01]  /*2230*/  IMAD R11, R0.reuse, R11, R3 ;  /* 0x0000000b000b7224 */ /* 0x040fe200078e0203 */
[----:B------:R-:W-:Y:S02]  /*2240*/  ISETP.NE.U32.AND P4, PT, R0, RZ, PT ;  /* 0x000000ff0000720c */ /* 0x000fe40003f85070 */
[----:B------:R-:W-:Y:S01]  /*2250*/  R2UR UR8, R18 ;  /* 0x00000000120872ca */ /* 0x000fe200000e0000 */
[----:B------:R0:W3:Y:S01]  /*2260*/  LDG.E.U8.CONSTANT R9, desc[UR6][R12.64] ;  /* 0x000000060c097981 */ /* 0x0000e2000c1e9100 */
[----:B------:R-:W-:-:S13]  /*2270*/  ISETP.GE.U32.AND P0, PT, R11, R0, PT ;  /* 0x000000000b00720c */ /* 0x000fda0003f06070 */
[----:B------:R-:W-:-:S05]  /*2280*/  @P0 IMAD.IADD R11, R11, 0x1, -R0 ;  /* 0x000000010b0b0824 */ /* 0x000fca00078e0a00 */
[----:B------:R-:W-:Y:S02]  /*2290*/  ISETP.GE.U32.AND P2, PT, R11, R0, PT ;  /* 0x000000000b00720c */ /* 0x000fe40003f46070 */
[----:B------:R-:W-:Y:S01]  /*22a0*/  SHF.R.U32.HI R11, RZ, 0x10, R7 ;  /* 0x00000010ff0b7819 */ /* 0x000fe20000011607 */
[----:B------:R-:W-:-:S03]  /*22b0*/  @P0 VIADD R22, R22, 0x1 ;  /* 0x0000000116160836 */ /* 0x000fc60000000000 */
[----:B------:R-:W-:Y:S02]  /*22c0*/  LOP3.LUT R11, R11, 0xff, RZ, 0xc0, !PT ;  /* 0x000000ff0b0b7812 */ /* 0x000fe400078ec0ff */
[----:B------:R-:W-:Y:S02]  /*22d0*/  R2UR UR9, R19 ;  /* 0x00000000130972ca */ /* 0x000fe400000e0000 */
[----:B------:R-:W-:Y:S02]  /*22e0*/  IADD3 R14, P0, PT, R11, UR4, RZ ;  /* 0x000000040b0e7c10 */ /* 0x000fe4000ff1e0ff */
[C---:B------:R-:W-:Y:S02]  /*22f0*/  LOP3.LUT R28, R7.reuse, 0xff, RZ, 0xc0, !PT ;  /* 0x000000ff071c7812 */ /* 0x040fe400078ec0ff */
[----:B------:R-:W-:Y:S01]  /*2300*/  LEA.HI R26, P3, R7, UR4, RZ, 0x8 ;  /* 0x00000004071a7c11 */ /* 0x000fe2000f8740ff */
[----:B------:R-:W-:Y:S01]  /*2310*/  IMAD.X R15, RZ, RZ, UR5, P0 ;  /* 0x00000005ff0f7e24 */ /* 0x000fe200080e06ff */
[----:B------:R-:W-:-:S02]  /*2320*/  R2UR UR10, R18 ;  /* 0x00000000120a72ca */ /* 0x000fc400000e0000 */
[C---:B------:R-:W-:Y:S01]  /*2330*/  R2UR UR11, R19.reuse ;  /* 0x00000000130b72ca */ /* 0x040fe200000e0000 */
[----:B------:R-:W-:Y:S01]  /*2340*/  @P2 VIADD R22, R22, 0x1 ;  /* 0x0000000116162836 */ /* 0x000fe20000000000 */
[----:B------:R-:W-:Y:S01]  /*2350*/  IADD3 R28, P0, PT, R28, UR4, RZ ;  /* 0x000000041c1c7c10 */ /* 0x000fe2000ff1e0ff */
[----:B------:R-:W-:Y:S01]  /*2360*/  IMAD.X R27, RZ, RZ, UR5, P3 ;  /* 0x00000005ff1b7e24 */ /* 0x000fe200098e06ff */
[----:B------:R-:W-:Y:S01]  /*2370*/  @!P4 LOP3.LUT R22, RZ, R0, RZ, 0x33, !PT ;  /* 0x00000000ff16c212 */ /* 0x000fe200078e33ff */
[----:B------:R-:W3:Y:S01]  /*2380*/  LDG.E.U8.CONSTANT R14, desc[UR6][R14.64] ;  /* 0x000000060e0e7981 */ /* 0x000ee2000c1e9100 */
[----:B------:R-:W-:Y:S02]  /*2390*/  R2UR UR12, R18 ;  /* 0x00000000120c72ca */ /* 0x000fe400000e0000 */
[----:B------:R-:W-:Y:S01]  /*23a0*/  R2UR UR13, R19 ;  /* 0x00000000130d72ca */ /* 0x000fe200000e0000 */
[----:B0-----:R-:W-:Y:S01]  /*23b0*/  VIADD R13, R22, 0xffffffff ;  /* 0xffffffff160d7836 */ /* 0x001fe20000000000 */
[----:B------:R-:W4:Y:S01]  /*23c0*/  LDG.E.U8.CONSTANT R26, desc[UR8][R26.64] ;  /* 0x000000081a1a7981 */ /* 0x000f22000c1e9100 */
[----:B------:R-:W-:-:S02]  /*23d0*/  IMAD.X R29, RZ, RZ, UR5, P0 ;  /* 0x00000005ff1d7e24 */ /* 0x000fc400080e06ff */
[----:B--2---:R-:W-:-:S03]  /*23e0*/  IMAD.WIDE.U32 R12, R13, 0x4, R30 ;  /* 0x000000040d0c7825 */ /* 0x004fc600078e001e */
[----:B------:R-:W2:Y:S05]  /*23f0*/  LDG.E.U8.CONSTANT R28, desc[UR10][R28.64] ;  /* 0x0000000a1c1c7981 */ /* 0x000eaa000c1e9100 */
[----:B------:R-:W2:Y:S01]  /*2400*/  LDG.E.CONSTANT R12, desc[UR12][R12.64] ;  /* 0x0000000c0c0c7981 */ /* 0x000ea2000c1e9900 */
[----:B---3--:R-:W-:-:S04]  /*2410*/  IMAD R9, R14, 0x100, R9 ;  /* 0x000001000e097824 */ /* 0x008fc800078e0209 */
[----:B----4-:R-:W-:-:S04]  /*2420*/  IMAD R9, R26, 0x10000, R9 ;  /* 0x000100001a097824 */ /* 0x010fc800078e0209 */
[----:B--2---:R-:W-:-:S05]  /*2430*/  IMAD R9, R28, 0x1000000, R9 ;  /* 0x010000001c097824 */ /* 0x004fca00078e0209 */
[----:B------:R-:W-:Y:S01]  /*2440*/  LOP3.LUT R7, R9, R12, RZ, 0x3c, !PT ;  /* 0x0000000c09077212 */ /* 0x000fe200078e3cff */
[----:B------:R-:W-:Y:S06]  /*2450*/  BRA `(.L_x_88) ;  /* 0x0000000000847947 */ /* 0x000fec0003800000 */
.L_x_87:
        /* <DEDUP_REMOVED lines=33> */
.L_x_88:
[----:B------:R-:W-:Y:S05]  /*2670*/  BSYNC.RECONVERGENT B1 ;  /* 0x0000000000017941 */ /* 0x000fea0003800200 */
.L_x_86:
        /* <DEDUP_REMOVED lines=9> */
[----:B------:R-:W-:Y:S04]  /*2710*/  BSSY.RECONVERGENT B1, `(.L_x_89) ;  /* 0x000005c000017945 */ /* 0x000fe80003800200 */
[----:B0-----:R-:W0:Y:S02]  /*2720*/  MUFU.RCP R22, R22 ;  /* 0x0000001600167308 */ /* 0x001e240000001000 */
[----:B0-----:R-:W-:Y:S01]  /*2730*/  VIADD R14, R22, 0xffffffe ;  /* 0x0ffffffe160e7836 */ /* 0x001fe20000000000 */
[----:B------:R-:W-:-:S05]  /*2740*/  LOP3.LUT R22, RZ, R0, RZ, 0x33, !PT ;  /* 0x00000000ff167212 */ /* 0x000fca00078e33ff */
        /* <DEDUP_REMOVED lines=24> */
[----:B------:R-:W-:Y:S02]  /*28d0*/  LOP3.LUT R9, R9, 0xff, RZ, 0xc0, !PT ;  /* 0x000000ff09097812 */ /* 0x000fe400078ec0ff */
[----:B------:R-:W-:Y:S02]  /*28e0*/  SHF.R.U32.HI R11, RZ, 0x10, R7 ;  /* 0x00000010ff0b7819 */ /* 0x000fe40000011607 */
        /* <DEDUP_REMOVED lines=25> */
.L_x_90:
[----:B------:R-:W1:Y:S01]  /*2a80*/  LDCU.64 UR4, c[0x4][0x8] ;  /* 0x01000100ff0477ac */ /* 0x000e620008000a00 */
[----:B------:R-:W-:Y:S01]  /*2a90*/  SHF.R.U32.HI R11, RZ, 0x8, R7 ;  /* 0x00000008ff0b7819 */ /* 0x000fe20000011607 */
[----:B------:R-:W-:Y:S01]  /*2aa0*/  @P0 VIADD R9, R9, 0x1 ;  /* 0x0000000109090836 */ /* 0x000fe20000000000 */
[----:B------:R-:W2:Y:S01]  /*2ab0*/  LDC.64 R32, c[0x4][0x28] ;  /* 0x01000a00ff207b82 */ /* 0x000ea20000000a00 */
[C---:B------:R-:W-:Y:S02]  /*2ac0*/  R2UR UR6, R18.reuse ;  /* 0x00000000120672ca */ /* 0x040fe400000e0000 */
[----:B------:R-:W-:Y:S01]  /*2ad0*/  LOP3.LUT R11, R11, 0xff, RZ, 0xc0, !PT ;  /* 0x000000ff0b0b7812 */ /* 0x000fe200078ec0ff */
[----:B------:R-:W-:Y:S01]  /*2ae0*/  @P2 VIADD R9, R9, 0x1 ;  /* 0x0000000109092836 */ /* 0x000fe20000000000 */
[----:B------:R-:W-:Y:S02]  /*2af0*/  R2UR UR7, R19 ;  /* 0x00000000130772ca */ /* 0x000fe400000e0000 */
[----:B------:R-:W-:-:S02]  /*2b00*/  R2UR UR8, R18 ;  /* 0x00000000120872ca */ /* 0x000fc400000e0000 */
[----:B------:R-:W-:Y:S02]  /*2b10*/  R2UR UR9, R19 ;  /* 0x00000000130972ca */ /* 0x000fe400000e0000 */
[----:B------:R-:W-:Y:S02]  /*2b20*/  LOP3.LUT R30, R7, 0xff, RZ, 0xc0, !PT ;  /* 0x000000ff071e7812 */ /* 0x000fe400078ec0ff */
[----:B------:R-:W-:Y:S02]  /*2b30*/  R2UR UR10, R18 ;  /* 0x00000000120a72ca */ /* 0x000fe400000e0000 */
[----:B-1----:R-:W-:Y:S02]  /*2b40*/  IADD3 R14, P0, PT, R11, UR4, RZ ;  /* 0x000000040b0e7c10 */ /* 0x002fe4000ff1e0ff */
[----:B------:R-:W-:Y:S02]  /*2b50*/  SHF.R.U32.HI R11, RZ, 0x10, R7 ;  /* 0x00000010ff0b7819 */ /* 0x000fe40000011607 */
[----:B------:R-:W-:Y:S01]  /*2b60*/  LEA.HI R28, P2, R7, UR4, RZ, 0x8 ;  /* 0x00000004071c7c11 */ /* 0x000fe2000f8540ff */
[----:B------:R-:W-:Y:S01]  /*2b70*/  IMAD.X R15, RZ, RZ, UR5, P0 ;  /* 0x00000005ff0f7e24 */ /* 0x000fe200080e06ff */
[----:B------:R-:W-:-:S02]  /*2b80*/  LOP3.LUT R26, R11, 0xff, RZ, 0xc0, !PT ;  /* 0x000000ff0b1a7812 */ /* 0x000fc400078ec0ff */
[C---:B------:R-:W-:Y:S02]  /*2b90*/  R2UR UR11, R19.reuse ;  /* 0x00000000130b72ca */ /* 0x040fe400000e0000 */
[----:B------:R-:W-:Y:S01]  /*2ba0*/  IADD3 R26, P0, PT, R26, UR4, RZ ;  /* 0x000000041a1a7c10 */ /* 0x000fe2000ff1e0ff */
[----:B------:R-:W-:Y:S01]  /*2bb0*/  IMAD.X R29, RZ, RZ, UR5, P2 ;  /* 0x00000005ff1d7e24 */ /* 0x000fe200090e06ff */
[----:B------:R-:W-:Y:S01]  /*2bc0*/  SEL R9, R22, R9, !P4 ;  /* 0x0000000916097207 */ /* 0x000fe20006000000 */
[----:B------:R2:W0:Y:S01]  /*2bd0*/  LDG.E.U8.CONSTANT R11, desc[UR6][R14.64] ;  /* 0x000000060e0b7981 */ /* 0x000422000c1e9100 */
[----:B------:R-:W-:Y:S01]  /*2be0*/  R2UR UR12, R18 ;  /* 0x00000000120c72ca */ /* 0x000fe200000e0000 */
[----:B------:R-:W-:Y:S01]  /*2bf0*/  IMAD.X R27, RZ, RZ, UR5, P0 ;  /* 0x00000005ff1b7e24 */ /* 0x000fe200080e06ff */
[----:B------:R-:W-:Y:S02]  /*2c00*/  IADD3 R30, P0, PT, R30, UR4, RZ ;  /* 0x000000041e1e7c10 */ /* 0x000fe4000ff1e0ff */
[----:B------:R-:W-:Y:S01]  /*2c10*/  R2UR UR13, R19 ;  /* 0x00000000130d72ca */ /* 0x000fe200000e0000 */
[----:B------:R-:W3:Y:S01]  /*2c20*/  LDG.E.U8.CONSTANT R28, desc[UR6][R28.64] ;  /* 0x000000061c1c7981 */ /* 0x000ee2000c1e9100 */
[----:B------:R-:W-:-:S03]  /*2c30*/  VIADD R9, R9, 0xffffffff ;  /* 0xffffffff09097836 */ /* 0x000fc60000000000 */
[----:B------:R-:W0:Y:S01]  /*2c40*/  LDG.E.U8.CONSTANT R26, desc[UR8][R26.64] ;  /* 0x000000081a1a7981 */ /* 0x000e22000c1e9100 */
[----:B------:R-:W-:Y:S02]  /*2c50*/  IMAD.X R31, RZ, RZ, UR5, P0 ;  /* 0x00000005ff1f7e24 */ /* 0x000fe400080e06ff */
[----:B--2---:R-:W-:-:S03]  /*2c60*/  IMAD.WIDE.U32 R14, R9, 0x4, R32 ;  /* 0x00000004090e7825 */ /* 0x004fc600078e0020 */
[----:B------:R-:W2:Y:S04]  /*2c70*/  LDG.E.U8.CONSTANT R30, desc[UR10][R30.64] ;  /* 0x0000000a1e1e7981 */ /* 0x000ea8000c1e9100 */
[----:B------:R-:W4:Y:S01]  /*2c80*/  LDG.E.CONSTANT R14, desc[UR12][R14.64] ;  /* 0x0000000c0e0e7981 */ /* 0x000f22000c1e9900 */
[----:B0-----:R-:W-:-:S04]  /*2c90*/  IMAD R7, R26, 0x100, R11 ;  /* 0x000001001a077824 */ /* 0x001fc800078e020b */
[----:B---3--:R-:W-:-:S04]  /*2ca0*/  IMAD R7, R28, 0x10000, R7 ;  /* 0x000100001c077824 */ /* 0x008fc800078e0207 */
[----:B--2---:R-:W-:-:S05]  /*2cb0*/  IMAD R7, R30, 0x1000000, R7 ;  /* 0x010000001e077824 */ /* 0x004fca00078e0207 */
[----:B----4-:R-:W-:-:S07]  /*2cc0*/  LOP3.LUT R7, R7, R14, RZ, 0x3c, !PT ;  /* 0x0000000e07077212 */ /* 0x010fce00078e3cff */
.L_x_91:
[----:B------:R-:W-:Y:S05]  /*2cd0*/  BSYNC.RECONVERGENT B1 ;  /* 0x0000000000017941 */ /* 0x000fea0003800200 */
.L_x_89:
        /* <DEDUP_REMOVED lines=10> */
.L_x_80:
[----:B------:R-:W-:Y:S05]  /*2d80*/  BSYNC.RECONVERGENT B0 ;  /* 0x0000000000007941 */ /* 0x000fea0003800200 */
.L_x_75:
[----:B------:R-:W0:Y:S01]  /*2d90*/  LDCU.64 UR4, c[0x0][0x3a0] ;  /* 0x00007400ff0477ac */ /* 0x000e220008000a00 */
[C---:B------:R-:W-:Y:S02]  /*2da0*/  R2UR UR10, R18.reuse ;  /* 0x00000000120a72ca */ /* 0x040fe400000e0000 */
[----:B-1----:R-:W-:Y:S02]  /*2db0*/  CS2R R10, SRZ ;  /* 0x00000000000a7805 */ /* 0x002fe4000001ff00 */
        /* <DEDUP_REMOVED lines=8> */
[----:B0-----:R-:W-:Y:S02]  /*2e40*/  IADD3 R29, P0, PT, R2, UR4, RZ ;  /* 0x00000004021d7c10 */ /* 0x001fe4000ff1e0ff */
[----:B------:R-:W-:-:S02]  /*2e50*/  R2UR UR13, R19 ;  /* 0x00000000130d72ca */ /* 0x000fc400000e0000 */
[C---:B------:R-:W-:Y:S01]  /*2e60*/  R2UR UR18, R18.reuse ;  /* 0x00000000121272ca */ /* 0x040fe200000e0000 */
[----:B------:R-:W-:Y:S01]  /*2e70*/  IMAD.X R26, RZ, RZ, UR5, P0 ;  /* 0x00000005ff1a7e24 */ /* 0x000fe200080e06ff */
[C---:B------:R-:W-:Y:S01]  /*2e80*/  R2UR UR19, R19.reuse ;  /* 0x00000000131372ca */ /* 0x040fe200000e0000 */
[----:B------:R-:W-:Y:S01]  /*2e90*/  IMAD.MOV.U32 R8, RZ, RZ, R29 ;  /* 0x000000ffff087224 */ /* 0x000fe200078e001d */
[C---:B------:R-:W-:Y:S01]  /*2ea0*/  R2UR UR14, R18.reuse ;  /* 0x00000000120e72ca */ /* 0x040fe200000e0000 */
[----:B------:R-:W-:Y:S01]  /*2eb0*/  IMAD.MOV.U32 R9, RZ, RZ, R26 ;  /* 0x000000ffff097224 */ /* 0x000fe200078e001a */
[C---:B------:R-:W-:Y:S02]  /*2ec0*/  R2UR UR15, R19.reuse ;  /* 0x00000000130f72ca */ /* 0x040fe400000e0000 */
[C---:B------:R-:W-:Y:S02]  /*2ed0*/  R2UR UR4, R18.reuse ;  /* 0x00000000120472ca */ /* 0x040fe400000e0000 */
[----:B------:R-:W-:Y:S01]  /*2ee0*/  R2UR UR5, R19 ;  /* 0x00000000130572ca */ /* 0x000fe200000e0000 */
[----:B------:R0:W-:Y:S01]  /*2ef0*/  STL.128 [R1+0x10], R8 ;  /* 0x0000100801007387 */ /* 0x0001e20000100c00 */
[----:B------:R-:W-:-:S02]  /*2f00*/  R2UR UR20, R18 ;  /* 0x00000000121472ca */ /* 0x000fc400000e0000 */
[----:B------:R-:W-:Y:S01]  /*2f10*/  R2UR UR21, R19 ;  /* 0x00000000131572ca */ /* 0x000fe200000e0000 */
[----:B---3-5:R-:W3:Y:S04]  /*2f20*/  LD.E.U8 R7, desc[UR10][R20.64+0x3] ;  /* 0x0000030a14077980 */ /* 0x028ee8000c101100 */
[----:B------:R-:W4:Y:S04]  /*2f30*/  LD.E.U8 R3, desc[UR6][R20.64+0x1] ;  /* 0x0000010614037980 */ /* 0x000f28000c101100 */
[----:B------:R-:W4:Y:S04]  /*2f40*/  LD.E.U8 R6, desc[UR8][R20.64+0x2] ;  /* 0x0000020814067980 */ /* 0x000f28000c101100 */
[----:B------:R-:W4:Y:S04]  /*2f50*/  LD.E.U8 R15, desc[UR16][R20.64+0x6] ;  /* 0x00000610140f7980 */ /* 0x000f28000c101100 */
[----:B------:R-:W4:Y:S04]  /*2f60*/  LD.E.U8 R12, desc[UR12][R20.64+0x4] ;  /* 0x0000040c140c7980 */ /* 0x000f28000c101100 */
[----:B--2---:R-:W2:Y:S04]  /*2f70*/  LD.E.U8 R17, desc[UR18][R20.64+0x7] ;  /* 0x0000071214117980 */ /* 0x004ea8000c101100 */
[----:B------:R-:W2:Y:S04]  /*2f80*/  LD.E.U8 R13, desc[UR14][R20.64+0x5] ;  /* 0x0000050e140d7980 */ /* 0x000ea8000c101100 */
[----:B------:R-:W2:Y:S01]  /*2f90*/  LD.E.U8 R2, desc[UR4][R20.64] ;  /* 0x0000000414027980 */ /* 0x000ea2000c101100 */
[----:B------:R-:W-:-:S02]  /*2fa0*/  ISETP.GE.U32.AND P0, PT, R24, 0x2, PT ;  /* 0x000000021800780c */ /* 0x000fc40003f06070 */
[C-C-:B------:R-:W-:Y:S01]  /*2fb0*/  SHF.R.U64 R22, R29.reuse, 0x18, R26.reuse ;  /* 0x000000181d167819 */ /* 0x140fe2000000121a */
[----:B------:R1:W5:Y:S01]  /*2fc0*/  LD.E.U8 R0, desc[UR20][R20.64+0x8] ;  /* 0x0000081414007980 */ /* 0x000362000c101100 */
[C-C-:B------:R-:W-:Y:S02]  /*2fd0*/  SHF.R.U64 R14, R29.reuse, 0x8, R26.reuse ;  /* 0x000000081d0e7819 */ /* 0x140fe4000000121a */
[--C-:B------:R-:W-:Y:S01]  /*2fe0*/  SHF.R.U64 R27, R29, 0x10, R26.reuse ;  /* 0x000000101d1b7819 */ /* 0x100fe2000000121a */
[----:B------:R1:W5:Y:S01]  /*2ff0*/  LD.E.U8 R25, desc[UR6][R20.64+0x9] ;  /* 0x0000090614197980 */ /* 0x000362000c101100 */
[----:B------:R-:W-:Y:S01]  /*3000*/  SHF.R.U32.HI R16, RZ, 0x10, R26 ;  /* 0x00000010ff107819 */ /* 0x000fe2000001161a */
[----:B------:R-:W-:Y:S02]  /*3010*/  BSSY.RECONVERGENT B0, `(.L_x_93) ;  /* 0x00002e9000007945 */ /* 0x000fe40003800200 */
[----:B------:R1:W5:Y:S04]  /*3020*/  LD.E.U8 R30, desc[UR4][R20.64+0xa] ;  /* 0x00000a04141e7980 */ /* 0x000368000c101100 */
[----:B0-----:R1:W5:Y:S04]  /*3030*/  LD.E.U8 R9, desc[UR8][R20.64+0xb] ;  /* 0x00000b0814097980 */ /* 0x001368000c101100 */
[----:B------:R1:W5:Y:S04]  /*3040*/  LD.E.U8 R8, desc[UR10][R20.64+0xc] ;  /* 0x00000c0a14087980 */ /* 0x000368000c101100 */
[----:B------:R1:W5:Y:S04]  /*3050*/  LD.E.U8 R28, desc[UR12][R20.64+0xd] ;  /* 0x00000d0c141c7980 */ /* 0x000368000c101100 */
[----:B------:R1:W5:Y:S04]  /*3060*/  LD.E.U8 R11, desc[UR14][R20.64+0xe] ;  /* 0x00000e0e140b7980 */ /* 0x000368000c101100 */
[----:B------:R1:W5:Y:S01]  /*3070*/  LD.E.U8 R10, desc[UR16][R20.64+0xf] ;  /* 0x00000f10140a7980 */ /* 0x000362000c101100 */
[----:B---3--:R-:W-:-:S02]  /*3080*/  LOP3.LUT R7, R7, R22, RZ, 0x3c, !PT ;  /* 0x0000001607077212 */ /* 0x008fc400078e3cff */
[--C-:B------:R-:W-:Y:S02]  /*3090*/  SHF.R.U32.HI R22, RZ, 0x18, R26.reuse ;  /* 0x00000018ff167819 */ /* 0x100fe4000001161a */
[----:B----4-:R-:W-:Y:S02]  /*30a0*/  LOP3.LUT R3, R3, R14, RZ, 0x3c, !PT ;  /* 0x0000000e03037212 */ /* 0x010fe400078e3cff */
[----:B------:R-:W-:Y:S02]  /*30b0*/  SHF.R.U32.HI R14, RZ, 0x8, R26 ;  /* 0x00000008ff0e7819 */ /* 0x000fe4000001161a */
[----:B------:R-:W-:Y:S02]  /*30c0*/  LOP3.LUT R6, R6, R27, RZ, 0x3c, !PT ;  /* 0x0000001b06067212 */ /* 0x000fe400078e3cff */
[----:B------:R-:W-:Y:S02]  /*30d0*/  LOP3.LUT R15, R15, R16, RZ, 0x3c, !PT ;  /* 0x000000100f0f7212 */ /* 0x000fe400078e3cff */
[----:B------:R-:W-:-:S02]  /*30e0*/  LOP3.LUT R16, R12, R26, RZ, 0x3c, !PT ;  /* 0x0000001a0c107212 */ /* 0x000fc400078e3cff */
[----:B--2---:R-:W-:Y:S02]  /*30f0*/  LOP3.LUT R17, R17, R22, RZ, 0x3c, !PT ;  /* 0x0000001611117212 */ /* 0x004fe400078e3cff */
[----:B------:R-:W-:Y:S02]  /*3100*/  PRMT R12, R3, 0x7610, R12 ;  /* 0x00007610030c7816 */ /* 0x000fe4000000000c */
[----:B------:R-:W-:Y:S02]  /*3110*/  LOP3.LUT R14, R13, R14, RZ, 0x3c, !PT ;  /* 0x0000000e0d0e7212 */ /* 0x000fe400078e3cff */
[----:B------:R-:W-:Y:S02]  /*3120*/  PRMT R13, R6, 0x7610, R13 ;  /* 0x00007610060d7816 */ /* 0x000fe4000000000d */
[----:B------:R-:W-:Y:S02]  /*3130*/  PRMT R6, R7, 0x7610, R6 ;  /* 0x0000761007067816 */ /* 0x000fe40000000006 */
[----:B------:R-:W-:-:S02]  /*3140*/  LOP3.LUT R2, R2, R29, RZ, 0x3c, !PT ;  /* 0x0000001d02027212 */ /* 0x000fc400078e3cff */
[----:B------:R-:W-:Y:S02]  /*3150*/  PRMT R3, R16, 0x7610, R3 ;  /* 0x0000761010037816 */ /* 0x000fe40000000003 */
[----:B------:R-:W-:Y:S01]  /*3160*/  PRMT R7, R17, 0x7610, R7 ;  /* 0x0000761011077816 */ /* 0x000fe20000000007 */
[----:B-1----:R-:W-:Y:S06]  /*3170*/  @!P0 BRA `(.L_x_94) ;  /* 0x0000002c00488947 */ /* 0x002fec0003800000 */
[----:B------:R-:W-:-:S07]  /*3180*/  IMAD.MOV.U32 R17, RZ, RZ, 0x1 ;  /* 0x00000001ff117424 */ /* 0x000fce00078e00ff */
.L_x_97:
        /* <DEDUP_REMOVED lines=13> */
[----:B------:R-:W-:Y:S02]  /*3260*/  R2UR UR10, R18 ;  /* 0x00000000120a72ca */ /* 0x000fe400000e0000 */
[----:B------:R-:W-:Y:S01]  /*3270*/  R2UR UR11, R19 ;  /* 0x00000000130b72ca */ /* 0x000fe200000e0000 */
[----:B------:R0:W2:Y:S01]  /*3280*/  LDG.E.U8.CONSTANT R25, desc[UR8][R28.64] ;  /* 0x000000081c197981 */ /* 0x0000a2000c1e9100 */
[----:B------:R-:W-:-:S02]  /*3290*/  IADD3 R12, P0, PT, R12, UR4, RZ ;  /* 0x000000040c0c7c10 */ /* 0x000fc4000ff1e0ff */
[----:B------:R-:W-:Y:S01]  /*32a0*/  LOP3.LUT R32, R13, 0xff, RZ, 0xc0, !PT ;  /* 0x000000ff0d207812 */ /* 0x000fe200078ec0ff */
[----:B------:R1:W2:Y:S01]  /*32b0*/  LDG.E.U8.CONSTANT R16, desc[UR6][R26.64] ;  /* 0x000000061a107981 */ /* 0x0002a2000c1e9100 */
[----:B------:R-:W-:Y:S01]  /*32c0*/  LOP3.LUT R11, R11, 0xff, RZ, 0xc0, !PT ;  /* 0x000000ff0b0b7812 */ /* 0x000fe200078ec0ff */
[----:B------:R-:W-:Y:S01]  /*32d0*/  IMAD.X R13, RZ, RZ, UR5, P0 ;  /* 0x00000005ff0d7e24 */ /* 0x000fe200080e06ff */
[----:B------:R-:W-:Y:S02]  /*32e0*/  LOP3.LUT R15, R15, 0xff, RZ, 0xc0, !PT ;  /* 0x000000ff0f0f7812 */ /* 0x000fe400078ec0ff */
[----:B------:R-:W-:Y:S02]  /*32f0*/  IADD3 R32, P0, PT, R32, UR4, RZ ;  /* 0x0000000420207c10 */ /* 0x000fe4000ff1e0ff */
[----:B0-----:R-:W-:Y:S01]  /*3300*/  IADD3 R28, P1, PT, R30, UR4, RZ ;  /* 0x000000041e1c7c10 */ /* 0x001fe2000ff3e0ff */
[----:B------:R-:W3:Y:S01]  /*3310*/  LDG.E.U8.CONSTANT R35, desc[UR6][R12.64] ;  /* 0x000000060c237981 */ /* 0x000ee2000c1e9100 */
[----:B------:R-:W-:-:S02]  /*3320*/  R2UR UR12, R18 ;  /* 0x00000000120c72ca */ /* 0x000fc400000e0000 */
[----:B-1----:R-:W-:Y:S01]  /*3330*/  IADD3 R26, P2, PT, R11, UR4, RZ ;  /* 0x000000040b1a7c10 */ /* 0x002fe2000ff5e0ff */
[----:B------:R-:W-:Y:S01]  /*3340*/  IMAD.X R29, RZ, RZ, UR5, P1 ;  /* 0x00000005ff1d7e24 */ /* 0x000fe200088e06ff */
[----:B------:R-:W-:Y:S02]  /*3350*/  IADD3 R30, P1, PT, R15, UR4, RZ ;  /* 0x000000040f1e7c10 */ /* 0x000fe4000ff3e0ff */
[----:B------:R-:W-:Y:S01]  /*3360*/  LOP3.LUT R11, R6, 0xff, RZ, 0xc0, !PT ;  /* 0x000000ff060b7812 */ /* 0x000fe200078ec0ff */
[----:B------:R-:W-:Y:S01]  /*3370*/  IMAD.X R33, RZ, RZ, UR5, P0 ;  /* 0x00000005ff217e24 */ /* 0x000fe200080e06ff */
[----:B------:R-:W-:Y:S01]  /*3380*/  LOP3.LUT R7, R7, 0xff, RZ, 0xc0, !PT ;  /* 0x000000ff07077812 */ /* 0x000fe200078ec0ff */
[----:B------:R0:W4:Y:S01]  /*3390*/  LDG.E.U8.CONSTANT R37, desc[UR10][R28.64] ;  /* 0x0000000a1c257981 */ /* 0x000122000c1e9100 */
[----:B------:R-:W-:Y:S02]  /*33a0*/  R2UR UR13, R19 ;  /* 0x00000000130d72ca */ /* 0x000fe400000e0000 */
[----:B------:R-:W-:-:S02]  /*33b0*/  R2UR UR14, R18 ;  /* 0x00000000120e72ca */ /* 0x000fc400000e0000 */
[----:B------:R-:W-:Y:S02]  /*33c0*/  R2UR UR15, R19 ;  /* 0x00000000130f72ca */ /* 0x000fe400000e0000 */
[----:B------:R-:W-:Y:S02]  /*33d0*/  LOP3.LUT R9, R9, 0xff, RZ, 0xc0, !PT ;  /* 0x000000ff09097812 */ /* 0x000fe400078ec0ff */
[----:B------:R-:W-:Y:S01]  /*33e0*/  LOP3.LUT R10, R10, 0xff, RZ, 0xc0, !PT ;  /* 0x000000ff0a0a7812 */ /* 0x000fe200078ec0ff */
[----:B------:R-:W-:Y:S01]  /*33f0*/  IMAD.X R31, RZ, RZ, UR5, P1 ;  /* 0x00000005ff1f7e24 */ /* 0x000fe200088e06ff */
[----:B0-----:R-:W-:Y:S01]  /*3400*/  IADD3 R28, P0, PT, R11, UR4, RZ ;  /* 0x000000040b1c7c10 */ /* 0x001fe2000ff1e0ff */
[----:B------:R-:W-:Y:S01]  /*3410*/  IMAD.X R27, RZ, RZ, UR5, P2 ;  /* 0x00000005ff1b7e24 */ /* 0x000fe200090e06ff */
[----:B------:R-:W-:Y:S02]  /*3420*/  LOP3.LUT R6, R14, 0xff, RZ, 0xc0, !PT ;  /* 0x000000ff0e067812 */ /* 0x000fe400078ec0ff */
[----:B------:R-:W-:Y:S01]  /*3430*/  IADD3 R14, P1, PT, R7, UR4, RZ ;  /* 0x00000004070e7c10 */ /* 0x000fe2000ff3e0ff */
[----:B------:R-:W3:Y:S01]  /*3440*/  LDG.E.U8.CONSTANT R30, desc[UR12][R30.64] ;  /* 0x0000000c1e1e7981 */ /* 0x000ee2000c1e9100 */
[----:B------:R-:W-:-:S02]  /*3450*/  IADD3 R12, P2, PT, R9, UR4, RZ ;  /* 0x00000004090c7c10 */ /* 0x000fc4000ff5e0ff */
[----:B------:R-:W-:Y:S01]  /*3460*/  IADD3 R10, P3, PT, R10, UR4, RZ ;  /* 0x000000040a0a7c10 */ /* 0x000fe2000ff7e0ff */
[----:B------:R-:W-:Y:S01]  /*3470*/  IMAD.X R29, RZ, RZ, UR5, P0 ;  /* 0x00000005ff1d7e24 */ /* 0x000fe200080e06ff */
[----:B------:R-:W-:Y:S01]  /*3480*/  IADD3 R6, P0, PT, R6, UR4, RZ ;  /* 0x0000000406067c10 */ /* 0x000fe2000ff1e0ff */
[----:B------:R-:W-:Y:S01]  /*3490*/  IMAD.X R15, RZ, RZ, UR5, P1 ;  /* 0x00000005ff0f7e24 */ /* 0x000fe200088e06ff */
[----:B------:R-:W3:Y:S01]  /*34a0*/  LDG.E.U8.CONSTANT R33, desc[UR14][R32.64] ;  /* 0x0000000e20217981 */ /* 0x000ee2000c1e9100 */
[----:B------:R-:W-:Y:S02]  /*34b0*/  IMAD.X R13, RZ, RZ, UR5, P2 ;  /* 0x00000005ff0d7e24 */ /* 0x000fe400090e06ff */
[----:B------:R-:W-:Y:S01]  /*34c0*/  IMAD.X R11, RZ, RZ, UR5, P3 ;  /* 0x00000005ff0b7e24 */ /* 0x000fe200098e06ff */
[----:B------:R-:W4:Y:S01]  /*34d0*/  LDG.E.U8.CONSTANT R22, desc[UR8][R26.64] ;  /* 0x000000081a167981 */ /* 0x000f22000c1e9100 */
[----:B------:R-:W-:Y:S01]  /*34e0*/  IMAD.X R7, RZ, RZ, UR5, P0 ;  /* 0x00000005ff077e24 */ /* 0x000fe200080e06ff */
[----:B------:R-:W-:-:S02]  /*34f0*/  LOP3.LUT R2, R2, 0xff, RZ, 0xc0, !PT ;  /* 0x000000ff02027812 */ /* 0x000fc400078ec0ff */
[----:B------:R-:W4:Y:S04]  /*3500*/  LDG.E.U8.CONSTANT R28, desc[UR14][R28.64] ;  /* 0x0000000e1c1c7981 */ /* 0x000f28000c1e9100 */
[----:B------:R-:W4:Y:S04]  /*3510*/  LDG.E.U8.CONSTANT R15, desc[UR12][R14.64] ;  /* 0x0000000c0e0f7981 */ /* 0x000f28000c1e9100 */
        /* <DEDUP_REMOVED lines=10> */
[----:B------:R-:W-:Y:S01]  /*35c0*/  IADD3 R8, P0, PT, R9, UR4, RZ ;  /* 0x0000000409087c10 */ /* 0x000fe2000ff1e0ff */
[----:B------:R-:W-:Y:S01]  /*35d0*/  IMAD.X R11, RZ, RZ, UR5, P1 ;  /* 0x00000005ff0b7e24 */ /* 0x000fe200088e06ff */
[----:B------:R0:W4:Y:S01]  /*35e0*/  LDG.E.U8.CONSTANT R7, desc[UR6][R2.64] ;  /* 0x0000000602077981 */ /* 0x000122000c1e9100 */
[----:B------:R-:W-:-:S02]  /*35f0*/  IMAD.X R27, RZ, RZ, UR5, P2 ;  /* 0x00000005ff1b7e24 */ /* 0x000fc400090e06ff */
[----:B------:R-:W-:Y:S01]  /*3600*/  IMAD.X R9, RZ, RZ, UR5, P0 ;  /* 0x00000005ff097e24 */ /* 0x000fe200080e06ff */
[----:B------:R-:W4:Y:S04]  /*3610*/  LDG.E.U8.CONSTANT R12, desc[UR10][R10.64] ;  /* 0x0000000a0a0c7981 */ /* 0x000f28000c1e9100 */
[----:B------:R-:W4:Y:S04]  /*3620*/  LDG.E.U8.CONSTANT R13, desc[UR12][R26.64] ;  /* 0x0000000c1a0d7981 */ /* 0x000f28000c1e9100 */
        /* <DEDUP_REMOVED lines=8> */
[----:B------:R-:W-:Y:S02]  /*36b0*/  PRMT R31, R32, 0x3340, R31 ;  /* 0x00003340201f7816 */ /* 0x000fe4000000001f */
[----:B------:R-:W-:Y:S02]  /*36c0*/  PRMT R35, R35, 0x3340, R6 ;  /* 0x0000334023237816 */ /* 0x000fe40000000006 */
[----:B------:R-:W-:Y:S02]  /*36d0*/  PRMT R28, R28, 0x5410, R31 ;  /* 0x000054101c1c7816 */ /* 0x000fe4000000001f */
[----:B------:R-:W-:-:S02]  /*36e0*/  PRMT R35, R35, 0x5410, R16 ;  /* 0x0000541023237816 */ /* 0x000fc40000000010 */
[----:B------:R-:W-:Y:S02]  /*36f0*/  SHF.L.W.U32.HI R15, R22, 0x10, R22 ;  /* 0x00000010160f7819 */ /* 0x000fe40000010e16 */
[----:B------:R-:W-:Y:S02]  /*3700*/  SHF.L.W.U32.HI R16, R28, 0x8, R28 ;  /* 0x000000081c107819 */ /* 0x000fe40000010e1c */
[--C-:B0-----:R-:W-:Y:S02]  /*3710*/  SHF.R.U32.HI R2, RZ, 0x10, R15.reuse ;  /* 0x00000010ff027819 */ /* 0x101fe4000001160f */
[--C-:B-1----:R-:W-:Y:S02]  /*3720*/  SHF.R.U32.HI R9, RZ, 0x10, R16.reuse ;  /* 0x00000010ff097819 */ /* 0x102fe40000011610 */
[----:B------:R-:W-:Y:S02]  /*3730*/  SHF.R.U32.HI R0, RZ, 0x8, R15 ;  /* 0x00000008ff007819 */ /* 0x000fe4000001160f */
[----:B------:R-:W-:-:S02]  /*3740*/  SHF.R.U32.HI R3, RZ, 0x8, R16 ;  /* 0x00000008ff037819 */ /* 0x000fc40000011610 */
[----:B------:R-:W-:Y:S02]  /*3750*/  SHF.L.W.U32.HI R22, R35, 0x18, R35 ;  /* 0x0000001823167819 */ /* 0x000fe40000010e23 */
[----:B------:R-:W-:Y:S02]  /*3760*/  SHF.R.U32.HI R6, RZ, 0x18, R15 ;  /* 0x00000018ff067819 */ /* 0x000fe4000001160f */
[----:B------:R-:W-:Y:S02]  /*3770*/  SHF.R.U32.HI R11, RZ, 0x18, R16 ;  /* 0x00000018ff0b7819 */ /* 0x000fe40000011610 */
[----:B------:R-:W-:Y:S02]  /*3780*/  PRMT R2, R2, 0x3340, R9 ;  /* 0x0000334002027816 */ /* 0x000fe40000000009 */
[----:B------:R-:W-:Y:S02]  /*3790*/  PRMT R26, R0, 0x3340, R3 ;  /* 0x00003340001a7816 */ /* 0x000fe40000000003 */
[----:B------:R-:W-:-:S02]  /*37a0*/  SHF.R.U32.HI R9, RZ, 0x10, R22 ;  /* 0x00000010ff097819 */ /* 0x000fc40000011616 */
[--C-:B------:R-:W-:Y:S02]  /*37b0*/  SHF.R.U32.HI R0, RZ, 0x18, R22.reuse ;  /* 0x00000018ff007819 */ /* 0x100fe40000011616 */
[--C-:B------:R-:W-:Y:S02]  /*37c0*/  SHF.R.U32.HI R3, RZ, 0x8, R22.reuse ;  /* 0x00000008ff037819 */ /* 0x100fe40000011616 */
[----:B------:R-:W-:Y:S02]  /*37d0*/  PRMT R6, R6, 0x3340, R11 ;  /* 0x0000334006067816 */ /* 0x000fe4000000000b */
        /* <DEDUP_REMOVED lines=19> */
.L_x_96:
        /* <DEDUP_REMOVED lines=8> */
[----:B------:R-:W-:-:S02]  /*3990*/  LOP3.LUT R26, R15, 0x1, RZ, 0xc0, !PT ;  /* 0x000000010f1a7812 */ /* 0x000fc400078ec0ff */
[----:B------:R-:W-:Y:S02]  /*39a0*/  LOP3.LUT R38, R16, 0x1, RZ, 0xc0, !PT ;  /* 0x0000000110267812 */ /* 0x000fe400078ec0ff */
[----:B------:R-:W-:Y:S02]  /*39b0*/  SHF.R.U32.HI R81, RZ, 0x8, R22 ;  /* 0x00000008ff517819 */ /* 0x000fe40000011616 */
[C---:B--2---:R-:W-:Y:S02]  /*39c0*/  PRMT R11, R6.reuse, 0x8880, RZ ;  /* 0x00008880060b7816 */ /* 0x044fe400000000ff */
[----:B------:R-:W-:Y:S02]  /*39d0*/  PRMT R73, R6, 0x8880, RZ ;  /* 0x0000888006497816 */ /* 0x000fe400000000ff */
[----:B------:R-:W-:Y:S02]  /*39e0*/  ISETP.GT.AND P4, PT, R11, -0x1, PT ;  /* 0xffffffff0b00780c */ /* 0x000fe40003f84270 */
[----:B------:R-:W-:-:S02]  /*39f0*/  PRMT R73, R73, 0x7710, RZ ;  /* 0x0000771049497816 */ /* 0x000fc400000000ff */
[C---:B---3--:R-:W-:Y:S02]  /*3a00*/  PRMT R6, R8.reuse, 0x8880, RZ ;  /* 0x0000888008067816 */ /* 0x048fe400000000ff */
[----:B------:R-:W-:Y:S01]  /*3a10*/  PRMT R69, R8, 0x8880, RZ ;  /* 0x0000888008457816 */ /* 0x000fe200000000ff */
[----:B------:R-:W-:-:S03]  /*3a20*/  IMAD.SHL.U32 R72, R73, 0x2, RZ ;  /* 0x0000000249487824 */ /* 0x000fc600078e00ff */
        /* <DEDUP_REMOVED lines=15> */
[----:B----4-:R-:W-:-:S04]  /*3b20*/  PRMT R3, R9, 0x8880, RZ ;  /* 0x0000888009037816 */ /* 0x010fc800000000ff */
[----:B------:R-:W-:Y:S01]  /*3b30*/  ISETP.GE.AND P5, PT, R2, RZ, PT ;  /* 0x000000ff0200720c */ /* 0x000fe20003fa6270 */
[----:B------:R-:W-:Y:S01]  /*3b40*/  IMAD.IADD R2, R1, 0x1, R0 ;  /* 0x0000000101027824 */ /* 0x000fe200078e0200 */
[----:B------:R-:W-:Y:S02]  /*3b50*/  @!P4 LOP3.LUT R68, R68, 0x1b, RZ, 0x3c, !PT ;  /* 0x0000001b4444c812 */ /* 0x000fe400078e3cff */
[----:B------:R-:W-:Y:S02]  /*3b60*/  ISETP.GT.AND P4, PT, R3, -0x1, PT ;  /* 0xffffffff0300780c */ /* 0x000fe40003f84270 */
[----:B------:R-:W-:Y:S01]  /*3b70*/  PRMT R6, R68, 0x8880, RZ ;  /* 0x0000888044067816 */ /* 0x000fe200000000ff */
[----:B------:R-:W2:Y:S03]  /*3b80*/  LDL.U8 R47, [R2] ;  /* 0x00000000022f7983 */ /* 0x000ea60000100000 */
[----:B------:R-:W-:Y:S01]  /*3b90*/  ISETP.GE.AND P6, PT, R6, RZ, PT ;  /* 0x000000ff0600720c */ /* 0x000fe20003fc6270 */
[----:B------:R-:W3:Y:S02]  /*3ba0*/  LDL.U8 R33, [R2+0x8] ;  /* 0x0000080002217983 */ /* 0x000ee40000100000 */
[----:B------:R-:W-:-:S02]  /*3bb0*/  @!P5 LOP3.LUT R57, R57, 0x1b, RZ, 0x3c, !PT ;  /* 0x0000001b3939d812 */ /* 0x000fc400078e3cff */
[----:B------:R-:W-:Y:S02]  /*3bc0*/  PRMT R3, R3, 0x7710, RZ ;  /* 0x0000771003037816 */ /* 0x000fe400000000ff */
[----:B------:R-:W-:Y:S01]  /*3bd0*/  PRMT R8, R57, 0x8880, RZ ;  /* 0x0000888039087816 */ /* 0x000fe200000000ff */
[----:B------:R-:W-:Y:S02]  /*3be0*/  IMAD.SHL.U32 R50, R68, 0x2, RZ ;  /* 0x0000000244327824 */ /* 0x000fe400078e00ff */
[----:B------:R-:W-:Y:S02]  /*3bf0*/  IMAD.SHL.U32 R48, R3, 0x2, RZ ;  /* 0x0000000203307824 */ /* 0x000fe400078e00ff */
[----:B------:R-:W-:Y:S01]  /*3c00*/  IMAD.MOV.U32 R6, RZ, RZ, R8 ;  /* 0x000000ffff067224 */ /* 0x000fe200078e0008 */
[----:B------:R-:W-:Y:S02]  /*3c10*/  @!P6 LOP3.LUT R50, R50, 0x1b, RZ, 0x3c, !PT ;  /* 0x0000001b3232e812 */ /* 0x000fe400078e3cff */
[----:B------:R-:W-:-:S02]  /*3c20*/  @!P4 LOP3.LUT R48, R48, 0x1b, RZ, 0x3c, !PT ;  /* 0x0000001b3030c812 */ /* 0x000fc400078e3cff */
[----:B------:R-:W-:Y:S02]  /*3c30*/  ISETP.GE.AND P5, PT, R6, RZ, PT ;  /* 0x000000ff0600720c */ /* 0x000fe40003fa6270 */
[----:B------:R-:W-:Y:S02]  /*3c40*/  PRMT R6, R48, 0x8880, RZ ;  /* 0x0000888030067816 */ /* 0x000fe400000000ff */
[----:B------:R-:W-:Y:S01]  /*3c50*/  PRMT R8, R50, 0x8880, RZ ;  /* 0x0000888032087816 */ /* 0x000fe200000000ff */
[----:B------:R-:W-:Y:S01]  /*3c60*/  IMAD.SHL.U32 R58, R57, 0x2, RZ ;  /* 0x00000002393a7824 */ /* 0x000fe200078e00ff */
[----:B------:R-:W-:-:S03]  /*3c70*/  ISETP.GE.AND P4, PT, R6, RZ, PT ;  /* 0x000000ff0600720c */ /* 0x000fc60003f86270 */
[----:B------:R-:W-:-:S04]  /*3c80*/  IMAD.MOV.U32 R6, RZ, RZ, R8 ;  /* 0x000000ffff067224 */ /* 0x000fc800078e0008 */
[----:B------:R-:W-:Y:S02]  /*3c90*/  @!P5 LOP3.LUT R58, R58, 0x1b, RZ, 0x3c, !PT ;  /* 0x0000001b3a3ad812 */ /* 0x000fe400078e3cff */
[----:B------:R-:W-:Y:S02]  /*3ca0*/  ISETP.GE.AND P6, PT, R6, RZ, PT ;  /* 0x000000ff0600720c */ /* 0x000fe40003fc6270 */
[C---:B------:R-:W-:Y:S02]  /*3cb0*/  LOP3.LUT P5, RZ, R7.reuse, 0x2, RZ, 0xc0, !PT ;  /* 0x0000000207ff7812 */ /* 0x040fe400078ac0ff */
[----:B------:R-:W-:Y:S01]  /*3cc0*/  PRMT R8, R58, 0x8880, RZ ;  /* 0x000088803a087816 */ /* 0x000fe200000000ff */
[----:B------:R-:W-:Y:S01]  /*3cd0*/  IMAD.SHL.U32 R53, R48, 0x2, RZ ;  /* 0x0000000230357824 */ /* 0x000fe200078e00ff */
[----:B------:R-:W-:Y:S01]  /*3ce0*/  SEL R71, R72, RZ, P5 ;  /* 0x000000ff48477207 */ /* 0x000fe20002800000 */
[----:B------:R-:W-:Y:S01]  /*3cf0*/  IMAD.SHL.U32 R52, R50, 0x2, RZ ;  /* 0x0000000232347824 */ /* 0x000fe200078e00ff */
[----:B------:R-:W-:Y:S01]  /*3d00*/  LOP3.LUT P5, RZ, R7, 0x4, RZ, 0xc0, !PT ;  /* 0x0000000407ff7812 */ /* 0x000fe200078ac0ff */
[----:B------:R-:W-:Y:S01]  /*3d10*/  IMAD.MOV.U32 R6, RZ, RZ, R8 ;  /* 0x000000ffff067224 */ /* 0x000fe200078e0008 */
[----:B------:R-:W-:-:S02]  /*3d20*/  @!P4 LOP3.LUT R53, R53, 0x1b, RZ, 0x3c, !PT ;  /* 0x0000001b3535c812 */ /* 0x000fc400078e3cff */
[----:B------:R-:W-:Y:S02]  /*3d30*/  LOP3.LUT P4, RZ, R7, 0x8, RZ, 0xc0, !PT ;  /* 0x0000000807ff7812 */ /* 0x000fe4000788c0ff */
[----:B------:R-:W-:Y:S02]  /*3d40*/  SEL R74, R46, RZ, P5 ;  /* 0x000000ff2e4a7207 */ /* 0x000fe40002800000 */
[----:B------:R-:W-:Y:S02]  /*3d50*/  ISETP.GE.AND P5, PT, R6, RZ, PT ;  /* 0x000000ff0600720c */ /* 0x000fe40003fa6270 */
[----:B------:R-:W-:Y:S02]  /*3d60*/  LOP3.LUT R8, R22, 0x1, RZ, 0xc0, !PT ;  /* 0x0000000116087812 */ /* 0x000fe400078ec0ff */
[----:B------:R-:W-:Y:S02]  /*3d70*/  @!P6 LOP3.LUT R52, R52, 0x1b, RZ, 0x3c, !PT ;  /* 0x0000001b3434e812 */ /* 0x000fe400078e3cff */
[----:B------:R-:W-:-:S02]  /*3d80*/  SEL R59, R57, RZ, P4 ;  /* 0x000000ff393b7207 */ /* 0x000fc40002000000 */
[----:B------:R-:W-:Y:S02]  /*3d90*/  LOP3.LUT P4, RZ, R7, 0x10, RZ, 0xc0, !PT ;  /* 0x0000001007ff7812 */ /* 0x000fe4000788c0ff */
[----:B------:R-:W-:Y:S02]  /*3da0*/  PRMT R6, R53, 0x8880, RZ ;  /* 0x0000888035067816 */ /* 0x000fe400000000ff */
[----:B------:R-:W-:Y:S02]  /*3db0*/  ISETP.NE.U32.AND P6, PT, R8, 0x1, PT ;  /* 0x000000010800780c */ /* 0x000fe40003fc5070 */
[----:B------:R-:W-:Y:S01]  /*3dc0*/  PRMT R8, R52, 0x8880, RZ ;  /* 0x0000888034087816 */ /* 0x000fe200000000ff */
[C---:B------:R-:W-:Y:S01]  /*3dd0*/  IMAD.SHL.U32 R54, R58.reuse, 0x2, RZ ;  /* 0x000000023a367824 */ /* 0x040fe200078e00ff */
[----:B------:R-:W-:Y:S02]  /*3de0*/  SEL R60, R58, RZ, P4 ;  /* 0x000000ff3a3c7207 */ /* 0x000fe40002000000 */
[----:B------:R-:W-:Y:S01]  /*3df0*/  ISETP.GE.AND P4, PT, R6, RZ, PT ;  /* 0x000000ff0600720c */ /* 0x000fe20003f86270 */
[----:B------:R-:W-:Y:S01]  /*3e00*/  IMAD.MOV.U32 R6, RZ, RZ, R8 ;  /* 0x000000ffff067224 */ /* 0x000fe200078e0008 */
[----:B------:R-:W-:-:S02]  /*3e10*/  @!P5 LOP3.LUT R54, R54, 0x1b, RZ, 0x3c, !PT ;  /* 0x0000001b3636d812 */ /* 0x000fc400078e3cff */
[----:B------:R-:W-:Y:S02]  /*3e20*/  LOP3.LUT P5, RZ, R22, 0x2, RZ, 0xc0, !PT ;  /* 0x0000000216ff7812 */ /* 0x000fe400078ac0ff */
[----:B------:R-:W-:Y:S02]  /*3e30*/  SEL R67, R69, RZ, !P6 ;  /* 0x000000ff45437207 */ /* 0x000fe40007000000 */
[----:B------:R-:W-:Y:S01]  /*3e40*/  ISETP.GE.AND P6, PT, R6, RZ, PT ;  /* 0x000000ff0600720c */ /* 0x000fe20003fc6270 */
[----:B------:R-:W-:Y:S01]  /*3e50*/  IMAD.SHL.U32 R6, R53, 0x2, RZ ;  /* 0x0000000235067824 */ /* 0x000fe200078e00ff */
[----:B------:R-:W-:Y:S02]  /*3e60*/  SEL R76, R70, RZ, P5 ;  /* 0x000000ff464c7207 */ /* 0x000fe40002800000 */
[----:B------:R-:W-:Y:S02]  /*3e70*/  LOP3.LUT P5, RZ, R22, 0x4, RZ, 0xc0, !PT ;  /* 0x0000000416ff7812 */ /* 0x000fe400078ac0ff */
[----:B------:R-:W-:-:S02]  /*3e80*/  PRMT R8, R54, 0x8880, RZ ;  /* 0x0000888036087816 */ /* 0x000fc400000000ff */
[----:B------:R-:W-:Y:S02]  /*3e90*/  @!P4 LOP3.LUT R6, R6, 0x1b, RZ, 0x3c, !PT ;  /* 0x0000001b0606c812 */ /* 0x000fe400078e3cff */
[----:B------:R-:W-:Y:S02]  /*3ea0*/  SEL R75, R68, RZ, P5 ;  /* 0x000000ff444b7207 */ /* 0x000fe40002800000 */
[----:B------:R-:W-:Y:S02]  /*3eb0*/  LOP3.LUT P5, RZ, R7, 0x20, RZ, 0xc0, !PT ;  /* 0x0000002007ff7812 */ /* 0x000fe400078ac0ff */
[----:B------:R-:W-:Y:S02]  /*3ec0*/  ISETP.GE.AND P4, PT, R8, RZ, PT ;  /* 0x000000ff0800720c */ /* 0x000fe40003f86270 */
[----:B-----5:R-:W-:Y:S02]  /*3ed0*/  PRMT R9, R10, 0x8880, RZ ;  /* 0x000088800a097816 */ /* 0x020fe400000000ff */
[----:B------:R-:W-:Y:S01]  /*3ee0*/  PRMT R8, R6, 0x8880, RZ ;  /* 0x0000888006087816 */ /* 0x000fe200000000ff */
[----:B------:R-:W-:Y:S01]  /*3ef0*/  IMAD.SHL.U32 R55, R52, 0x2, RZ ;  /* 0x0000000234377824 */ /* 0x000fe200078e00ff */
[----:B------:R-:W-:-:S02]  /*3f00*/  SEL R65, R54, RZ, P5 ;  /* 0x000000ff36417207 */ /* 0x000fc40002800000 */
[----:B------:R-:W-:Y:S01]  /*3f10*/  ISETP.GT.AND P5, PT, R9, -0x1, PT ;  /* 0xffffffff0900780c */ /* 0x000fe20003fa4270 */
[----:B------:R-:W-:Y:S01]  /*3f20*/  IMAD.MOV.U32 R9, RZ, RZ, R8 ;  /* 0x000000ffff097224 */ /* 0x000fe200078e0008 */
[----:B------:R-:W-:Y:S02]  /*3f30*/  PRMT R10, R10, 0x8880, RZ ;  /* 0x000088800a0a7816 */ /* 0x000fe400000000ff */
[----:B------:R-:W-:Y:S02]  /*3f40*/  @!P6 LOP3.LUT R55, R55, 0x1b, RZ, 0x3c, !PT ;  /* 0x0000001b3737e812 */ /* 0x000fe400078e3cff */
[----:B------:R-:W-:Y:S02]  /*3f50*/  PRMT R8, R10, 0x7710, RZ ;  /* 0x000077100a087816 */ /* 0x000fe400000000ff */
[----:B------:R-:W-:Y:S01]  /*3f60*/  ISETP.GE.AND P6, PT, R9, RZ, PT ;  /* 0x000000ff0900720c */ /* 0x000fe20003fc6270 */
[----:B------:R-:W-:Y:S02]  /*3f70*/  IMAD.SHL.U32 R51, R54, 0x2, RZ ;  /* 0x0000000236337824 */ /* 0x000fe400078e00ff */
[----:B------:R-:W-:Y:S01]  /*3f80*/  IMAD.SHL.U32 R9, R8, 0x2, RZ ;  /* 0x0000000208097824 */ /* 0x000fe200078e00ff */
[----:B------:R-:W-:Y:S01]  /*3f90*/  PRMT R11, R55, 0x8880, RZ ;  /* 0x00008880370b7816 */ /* 0x000fe200000000ff */
[----:B------:R-:W-:Y:S01]  /*3fa0*/  IMAD.SHL.U32 R10, R6, 0x2, RZ ;  /* 0x00000002060a7824 */ /* 0x000fe200078e00ff */
[----:B------:R-:W-:-:S02]  /*3fb0*/  @!P4 LOP3.LUT R51, R51, 0x1b, RZ, 0x3c, !PT ;  /* 0x0000001b3333c812 */ /* 0x000fc400078e3cff */
[----:B------:R-:W-:Y:S02]  /*3fc0*/  @!P5 LOP3.LUT R9, R9, 0x1b, RZ, 0x3c, !PT ;  /* 0x0000001b0909d812 */ /* 0x000fe400078e3cff */
[----:B------:R-:W-:Y:S02]  /*3fd0*/  LOP3.LUT P5, RZ, R7, 0x40, RZ, 0xc0, !PT ;  /* 0x0000004007ff7812 */ /* 0x000fe400078ac0ff */
[----:B------:R-:W-:Y:S02]  /*3fe0*/  ISETP.GE.AND P4, PT, R11, RZ, PT ;  /* 0x000000ff0b00720c */ /* 0x000fe40003f86270 */
[----:B------:R-:W-:Y:S02]  /*3ff0*/  @!P6 LOP3.LUT R10, R10, 0x1b, RZ, 0x3c, !PT ;  /* 0x0000001b0a0ae812 */ /* 0x000fe400078e3cff */
[----:B------:R-:W-:Y:S02]  /*4000*/  SEL R56, R51, RZ, P5 ;  /* 0x000000ff33387207 */ /* 0x000fe40002800000 */
[----:B------:R-:W-:-:S02]  /*4010*/  LOP3.LUT P5, RZ, R22, 0x8, RZ, 0xc0, !PT ;  /* 0x0000000816ff7812 */ /* 0x000fc400078ac0ff */
[----:B------:R-:W-:Y:S02]  /*4020*/  LOP3.LUT P6, RZ, R22, 0x10, RZ, 0xc0, !PT ;  /* 0x0000001016ff7812 */ /* 0x000fe400078cc0ff */
[----:B------:R-:W-:Y:S02]  /*4030*/  PRMT R11, R9, 0x8880, RZ ;  /* 0x00008880090b7816 */ /* 0x000fe400000000ff */
[----:B------:R-:W-:Y:S01]  /*4040*/  PRMT R25, R10, 0x8880, RZ ;  /* 0x000088800a197816 */ /* 0x000fe200000000ff */
[----:B------:R-:W-:Y:S01]  /*4050*/  IMAD.SHL.U32 R49, R55, 0x2, RZ ;  /* 0x0000000237317824 */ /* 0x000fe200078e00ff */
[----:B------:R-:W-:Y:S02]  /*4060*/  SEL R66, R50, RZ, P5 ;  /* 0x000000ff32427207 */ /* 0x000fe40002800000 */
[----:B------:R-:W-:Y:S02]  /*4070*/  SEL R63, R52, RZ, P6 ;  /* 0x000000ff343f7207 */ /* 0x000fe40003000000 */
[----:B------:R-:W-:-:S02]  /*4080*/  ISETP.GE.AND P5, PT, R11, RZ, PT ;  /* 0x000000ff0b00720c */ /* 0x000fc40003fa6270 */
[C---:B------:R-:W-:Y:S01]  /*4090*/  LOP3.LUT P6, RZ, R22.reuse, 0x20, RZ, 0xc0, !PT ;  /* 0x0000002016ff7812 */ /* 0x040fe200078cc0ff */
[----:B------:R-:W-:Y:S01]  /*40a0*/  IMAD.MOV.U32 R11, RZ, RZ, R25 ;  /* 0x000000ffff0b7224 */ /* 0x000fe200078e0019 */
[----:B------:R-:W-:Y:S02]  /*40b0*/  @!P4 LOP3.LUT R49, R49, 0x1b, RZ, 0x3c, !PT ;  /* 0x0000001b3131c812 */ /* 0x000fe400078e3cff */
[----:B------:R-:W-:Y:S02]  /*40c0*/  SEL R61, R55, RZ, P6 ;  /* 0x000000ff373d7207 */ /* 0x000fe40003000000 */
[----:B------:R-:W-:Y:S02]  /*40d0*/  LOP3.LUT P6, RZ, R22, 0x40, RZ, 0xc0, !PT ;  /* 0x0000004016ff7812 */ /* 0x000fe400078cc0ff */
[----:B------:R-:W-:Y:S02]  /*40e0*/  PRMT R25, R51, 0x8880, RZ ;  /* 0x0000888033197816 */ /* 0x000fe400000000ff */
[----:B------:R-:W-:Y:S01]  /*40f0*/  ISETP.GE.AND P4, PT, R11, RZ, PT ;  /* 0x000000ff0b00720c */ /* 0x000fe20003f86270 */
[----:B------:R-:W-:Y:S01]  /*4100*/  IMAD.SHL.U32 R11, R9, 0x2, RZ ;  /* 0x00000002090b7824 */ /* 0x000fe200078e00ff */
[----:B------:R-:W-:-:S02]  /*4110*/  SEL R64, R49, RZ, P6 ;  /* 0x000000ff31407207 */ /* 0x000fc40003000000 */
[----:B------:R-:W-:Y:S02]  /*4120*/  ISETP.GE.AND P6, PT, R25, RZ, PT ;  /* 0x000000ff1900720c */ /* 0x000fe40003fc6270 */
[----:B------:R-:W-:Y:S02]  /*4130*/  @!P5 LOP3.LUT R11, R11, 0x1b, RZ, 0x3c, !PT ;  /* 0x0000001b0b0bd812 */ /* 0x000fe400078e3cff */
[----:B------:R-:W-:Y:S01]  /*4140*/  ISETP.NE.U32.AND P5, PT, R26, 0x1, PT ;  /* 0x000000011a00780c */ /* 0x000fe20003fa5070 */
[----:B------:R-:W-:Y:S01]  /*4150*/  IMAD.SHL.U32 R26, R10, 0x2, RZ ;  /* 0x000000020a1a7824 */ /* 0x000fe200078e00ff */
[----:B------:R-:W-:Y:S01]  /*4160*/  PRMT R29, R11, 0x8880, RZ ;  /* 0x000088800b1d7816 */ /* 0x000fe200000000ff */
[----:B------:R-:W-:Y:S01]  /*4170*/  IMAD.SHL.U32 R27, R51, 0x2, RZ ;  /* 0x00000002331b7824 */ /* 0x000fe200078e00ff */
[----:B------:R-:W-:Y:S02]  /*4180*/  PRMT R28, R49, 0x8880, RZ ;  /* 0x00008880311c7816 */ /* 0x000fe400000000ff */
[----:B------:R-:W-:-:S02]  /*4190*/  @!P4 LOP3.LUT R26, R26, 0x1b, RZ, 0x3c, !PT ;  /* 0x0000001b1a1ac812 */ /* 0x000fc400078e3cff */
[----:B------:R-:W-:Y:S02]  /*41a0*/  LOP3.LUT P4, RZ, R15, 0x2, RZ, 0xc0, !PT ;  /* 0x000000020fff7812 */ /* 0x000fe4000788c0ff */
[----:B------:R-:W-:Y:S02]  /*41b0*/  SEL R25, R3, RZ, !P5 ;  /* 0x000000ff03197207 */ /* 0x000fe40006800000 */
[----:B------:R-:W-:Y:S02]  /*41c0*/  ISETP.GE.AND P5, PT, R29, RZ, PT ;  /* 0x000000ff1d00720c */ /* 0x000fe40003fa6270 */
[----:B------:R-:W-:Y:S02]  /*41d0*/  @!P6 LOP3.LUT R27, R27, 0x1b, RZ, 0x3c, !PT ;  /* 0x0000001b1b1be812 */ /* 0x000fe400078e3cff */
[----:B------:R-:W-:Y:S02]  /*41e0*/  ISETP.GE.AND P6, PT, R28, RZ, PT ;  /* 0x000000ff1c00720c */ /* 0x000fe40003fc6270 */
[----:B------:R-:W-:-:S02]  /*41f0*/  SEL R28, R48, RZ, P4 ;  /* 0x000000ff301c7207 */ /* 0x000fc40002000000 */
[----:B------:R-:W-:Y:S02]  /*4200*/  LOP3.LUT P4, RZ, R15, 0x4, RZ, 0xc0, !PT ;  /* 0x000000040fff7812 */ /* 0x000fe4000788c0ff */
[----:B------:R-:W-:Y:S01]  /*4210*/  PRMT R32, R26, 0x8880, RZ ;  /* 0x000088801a207816 */ /* 0x000fe200000000ff */
[----:B------:R-:W-:Y:S01]  /*4220*/  IMAD.SHL.U32 R29, R11, 0x2, RZ ;  /* 0x000000020b1d7824 */ /* 0x000fe200078e00ff */
[----:B------:R-:W-:Y:S02]  /*4230*/  SEL R31, R53, RZ, P4 ;  /* 0x000000ff351f7207 */ /* 0x000fe40002000000 */
[----:B------:R-:W-:Y:S02]  /*4240*/  ISETP.GE.AND P4, PT, R32, RZ, PT ;  /* 0x000000ff2000720c */ /* 0x000fe40003f86270 */
[----:B------:R-:W-:Y:S01]  /*4250*/  @!P5 LOP3.LUT R29, R29, 0x1b, RZ, 0x3c, !PT ;  /* 0x0000001b1d1dd812 */ /* 0x000fe200078e3cff */
[----:B------:R-:W-:Y:S01]  /*4260*/  IMAD.SHL.U32 R35, R26, 0x2, RZ ;  /* 0x000000021a237824 */ /* 0x000fe200078e00ff */
[----:B------:R-:W-:Y:S01]  /*4270*/  LOP3.LUT P5, RZ, R15, 0x8, RZ, 0xc0, !PT ;  /* 0x000000080fff7812 */ /* 0x000fe200078ac0ff */
[----:B------:R-:W4:Y:S01]  /*4280*/  LDL.U8 R32, [R2+0x4] ;  /* 0x0000040002207983 */ /* 0x000f220000100000 */
[----:B------:R-:W-:-:S02]  /*4290*/  PRMT R36, R29, 0x8880, RZ ;  /* 0x000088801d247816 */ /* 0x000fc400000000ff */
[----:B------:R-:W-:Y:S02]  /*42a0*/  SEL R34, R6, RZ, P5 ;  /* 0x000000ff06227207 */ /* 0x000fe40002800000 */
[----:B------:R-:W-:-:S03]  /*42b0*/  LOP3.LUT P5, RZ, R15, 0x20, RZ, 0xc0, !PT ;  /* 0x000000200fff7812 */ /* 0x000fc600078ac0ff */
[----:B------:R-:W-:Y:S02]  /*42c0*/  @!P4 LOP3.LUT R35, R35, 0x1b, RZ, 0x3c, !PT ;  /* 0x0000001b2323c812 */ /* 0x000fe400078e3cff */
[----:B------:R-:W-:Y:S02]  /*42d0*/  ISETP.GE.AND P4, PT, R36, RZ, PT ;  /* 0x000000ff2400720c */ /* 0x000fe40003f86270 */
[----:B------:R-:W-:Y:S02]  /*42e0*/  SEL R36, R26, RZ, P5 ;  /* 0x000000ff1a247207 */ /* 0x000fe40002800000 */
[----:B------:R-:W-:Y:S02]  /*42f0*/  ISETP.NE.U32.AND P5, PT, R38, 0x1, PT ;  /* 0x000000012600780c */ /* 0x000fe40003fa5070 */
[----:B------:R-:W5:Y:S01]  /*4300*/  LDL.U8 R38, [R2+0xc] ;  /* 0x00000c0002267983 */ /* 0x000f620000100000 */
[----:B------:R-:W-:-:S05]  /*4310*/  IMAD.SHL.U32 R30, R49, 0x2, RZ ;  /* 0x00000002311e7824 */ /* 0x000fca00078e00ff */
[----:B------:R-:W-:Y:S02]  /*4320*/  @!P6 LOP3.LUT R30, R30, 0x1b, RZ, 0x3c, !PT ;  /* 0x0000001b1e1ee812 */ /* 0x000fe400078e3cff */
[----:B------:R-:W-:-:S04]  /*4330*/  LOP3.LUT P6, RZ, R15, 0x10, RZ, 0xc0, !PT ;  /* 0x000000100fff7812 */ /* 0x000fc800078cc0ff */
[----:B------:R-:W-:Y:S02]  /*4340*/  SEL R37, R10, RZ, P6 ;  /* 0x000000ff0a257207 */ /* 0x000fe40003000000 */
[----:B------:R-:W-:-:S04]  /*4350*/  LOP3.LUT P6, RZ, R15, 0x40, RZ, 0xc0, !PT ;  /* 0x000000400fff7812 */ /* 0x000fc800078cc0ff */
        /* <DEDUP_REMOVED lines=20> */
[----:B------:R-:W-:Y:S02]  /*44a0*/  SEL R77, R73, RZ, !P0 ;  /* 0x000000ff494d7207 */ /* 0x000fe40004000000 */
[----:B------:R-:W-:Y:S02]  /*44b0*/  SEL R62, R57, RZ, P4 ;  /* 0x000000ff393e7207 */ /* 0x000fe40002000000 */
[----:B------:R-:W-:Y:S02]  /*44c0*/  SEL R83, R72, RZ, P6 ;  /* 0x000000ff48537207 */ /* 0x000fe40003000000 */
[----:B------:R-:W-:Y:S02]  /*44d0*/  SEL R78, R73, RZ, !P1 ;  /* 0x000000ff494e7207 */ /* 0x000fe40004800000 */
[----:B------:R-:W-:-:S02]  /*44e0*/  LOP3.LUT P4, RZ, R12, 0x4, RZ, 0xc0, !PT ;  /* 0x000000040cff7812 */ /* 0x000fc4000788c0ff */
[----:B------:R-:W-:Y:S02]  /*44f0*/  LOP3.LUT P6, RZ, R13, 0x4, RZ, 0xc0, !PT ;  /* 0x000000040dff7812 */ /* 0x000fe400078cc0ff */
[----:B------:R-:W-:Y:S02]  /*4500*/  LOP3.LUT R71, R74, R71, R77, 0x96, !PT ;  /* 0x000000474a477212 */ /* 0x000fe400078e964d */
[----:B------:R-:W-:Y:S02]  /*4510*/  LOP3.LUT R77, R80, R79, R78, 0x96, !PT ;  /* 0x0000004f504d7212 */ /* 0x000fe400078e964e */
[C---:B------:R-:W-:Y:S02]  /*4520*/  SEL R82, R46.reuse, RZ, P4 ;  /* 0x000000ff2e527207 */ /* 0x040fe40002000000 */
[----:B------:R-:W-:Y:S01]  /*4530*/  SEL R78, R46, RZ, P6 ;  /* 0x000000ff2e4e7207 */ /* 0x000fe20003000000 */
[----:B------:R-:W-:Y:S01]  /*4540*/  IMAD.SHL.U32 R46, R35, 0x2, RZ ;  /* 0x00000002232e7824 */ /* 0x000fe200078e00ff */
[----:B------:R-:W-:-:S02]  /*4550*/  LOP3.LUT P6, RZ, R13, 0x2, RZ, 0xc0, !PT ;  /* 0x000000020dff7812 */ /* 0x000fc400078cc0ff */
[----:B------:R-:W-:Y:S02]  /*4560*/  SEL R74, R73, RZ, !P2 ;  /* 0x000000ff494a7207 */ /* 0x000fe40005000000 */
[----:B------:R-:W-:Y:S02]  /*4570*/  @!P5 LOP3.LUT R46, R46, 0x1b, RZ, 0x3c, !PT ;  /* 0x0000001b2e2ed812 */ /* 0x000fe400078e3cff */
[----:B------:R-:W-:Y:S02]  /*4580*/  LOP3.LUT P5, RZ, R14, 0x10, RZ, 0xc0, !PT ;  /* 0x000000100eff7812 */ /* 0x000fe400078ac0ff */
[----:B------:R-:W-:Y:S02]  /*4590*/  LOP3.LUT R81, R81, 0x1, RZ, 0xc0, !PT ;  /* 0x0000000151517812 */ /* 0x000fe400078ec0ff */
[----:B------:R-:W-:Y:S02]  /*45a0*/  SEL R73, R73, RZ, !P3 ;  /* 0x000000ff49497207 */ /* 0x000fe40005800000 */
[----:B------:R-:W-:-:S02]  /*45b0*/  SEL R72, R72, RZ, P6 ;  /* 0x000000ff48487207 */ /* 0x000fc40003000000 */
[----:B------:R-:W-:Y:S02]  /*45c0*/  LOP3.LUT R83, R82, R83, R74, 0x96, !PT ;  /* 0x0000005352537212 */ /* 0x000fe400078e964a */
[----:B------:R-:W-:Y:S02]  /*45d0*/  SEL R82, R58, RZ, P5 ;  /* 0x000000ff3a527207 */ /* 0x000fe40002800000 */
[----:B------:R-:W-:Y:S02]  /*45e0*/  ISETP.NE.U32.AND P4, PT, R81, 0x1, PT ;  /* 0x000000015100780c */ /* 0x000fe40003f85070 */
[C---:B------:R-:W-:Y:S02]  /*45f0*/  LOP3.LUT P6, RZ, R14.reuse, 0x20, RZ, 0xc0, !PT ;  /* 0x000000200eff7812 */ /* 0x040fe400078cc0ff */
[----:B------:R-:W-:Y:S02]  /*4600*/  LOP3.LUT P5, RZ, R14, 0x40, RZ, 0xc0, !PT ;  /* 0x000000400eff7812 */ /* 0x000fe400078ac0ff */
[----:B------:R-:W-:-:S02]  /*4610*/  LOP3.LUT R81, R78, R72, R73, 0x96, !PT ;  /* 0x000000484e517212 */ /* 0x000fc400078e9649 */
[----:B------:R-:W-:Y:S02]  /*4620*/  SHF.R.U32.HI R72, RZ, 0x8, R15 ;  /* 0x00000008ff487819 */ /* 0x000fe4000001160f */
[----:B------:R-:W-:Y:S02]  /*4630*/  SEL R79, R54, RZ, P6 ;  /* 0x000000ff364f7207 */ /* 0x000fe40003000000 */
[----:B------:R-:W-:Y:S02]  /*4640*/  SEL R80, R51, RZ, P5 ;  /* 0x000000ff33507207 */ /* 0x000fe40002800000 */
[----:B------:R-:W-:Y:S02]  /*4650*/  LOP3.LUT P6, RZ, R22, 0x200, RZ, 0xc0, !PT ;  /* 0x0000020016ff7812 */ /* 0x000fe400078cc0ff */
[----:B------:R-:W-:Y:S02]  /*4660*/  LOP3.LUT P5, RZ, R12, 0x8, RZ, 0xc0, !PT ;  /* 0x000000080cff7812 */ /* 0x000fe400078ac0ff */
[----:B------:R-:W-:-:S02]  /*4670*/  SEL R73, R69, RZ, !P4 ;  /* 0x000000ff45497207 */ /* 0x000fc40006000000 */
[----:B------:R-:W-:Y:S02]  /*4680*/  LOP3.LUT R72, R72, 0x1, RZ, 0xc0, !PT ;  /* 0x0000000148487812 */ /* 0x000fe400078ec0ff */
[----:B------:R-:W-:Y:S02]  /*4690*/  LOP3.LUT P4, RZ, R12, 0x10, RZ, 0xc0, !PT ;  /* 0x000000100cff7812 */ /* 0x000fe4000788c0ff */
[----:B------:R-:W-:Y:S02]  /*46a0*/  SEL R74, R70, RZ, P6 ;  /* 0x000000ff464a7207 */ /* 0x000fe40003000000 */
[----:B------:R-:W-:Y:S02]  /*46b0*/  SEL R78, R57, RZ, P5 ;  /* 0x000000ff394e7207 */ /* 0x000fe40002800000 */
[----:B------:R-:W-:Y:S02]  /*46c0*/  LOP3.LUT P6, RZ, R13, 0x10, RZ, 0xc0, !PT ;  /* 0x000000100dff7812 */ /* 0x000fe400078cc0ff */
[----:B------:R-:W-:-:S02]  /*46d0*/  ISETP.NE.U32.AND P5, PT, R72, 0x1, PT ;  /* 0x000000014800780c */ /* 0x000fc40003fa5070 */
[C---:B------:R-:W-:Y:S02]  /*46e0*/  SEL R72, R58.reuse, RZ, P4 ;  /* 0x000000ff3a487207 */ /* 0x040fe40002000000 */
[----:B------:R-:W-:Y:S02]  /*46f0*/  LOP3.LUT P4, RZ, R13, 0x8, RZ, 0xc0, !PT ;  /* 0x000000080dff7812 */ /* 0x000fe4000788c0ff */
[----:B------:R-:W-:Y:S02]  /*4700*/  SEL R58, R58, RZ, P6 ;  /* 0x000000ff3a3a7207 */ /* 0x000fe40003000000 */
[----:B------:R-:W-:Y:S02]  /*4710*/  LOP3.LUT P6, RZ, R7, 0x80, RZ, 0xc0, !PT ;  /* 0x0000008007ff7812 */ /* 0x000fe400078cc0ff */
[----:B------:R-:W-:Y:S02]  /*4720*/  LOP3.LUT R59, R60, R59, R71, 0x96, !PT ;  /* 0x0000003b3c3b7212 */ /* 0x000fe400078e9647 */
[----:B------:R-:W-:-:S02]  /*4730*/  SEL R60, R57, RZ, P4 ;  /* 0x000000ff393c7207 */ /* 0x000fc40002000000 */
[----:B------:R-:W-:Y:S02]  /*4740*/  LOP3.LUT P4, RZ, R22, 0x400, RZ, 0xc0, !PT ;  /* 0x0000040016ff7812 */ /* 0x000fe4000788c0ff */
[----:B------:R-:W-:Y:S02]  /*4750*/  LOP3.LUT R82, R82, R62, R77, 0x96, !PT ;  /* 0x0000003e52527212 */ /* 0x000fe400078e964d */
[----:B------:R-:W-:Y:S02]  /*4760*/  SEL R62, R27, RZ, P6 ;  /* 0x000000ff1b3e7207 */ /* 0x000fe40003000000 */
[----:B------:R-:W-:Y:S02]  /*4770*/  LOP3.LUT P6, RZ, R22, 0x800, RZ, 0xc0, !PT ;  /* 0x0000080016ff7812 */ /* 0x000fe400078cc0ff */
[----:B------:R-:W-:Y:S02]  /*4780*/  LOP3.LUT R60, R58, R60, R81, 0x96, !PT ;  /* 0x0000003c3a3c7212 */ /* 0x000fe400078e9651 */
[----:B------:R-:W-:-:S02]  /*4790*/  SEL R81, R68, RZ, P4 ;  /* 0x000000ff44517207 */ /* 0x000fc40002000000 */
[----:B------:R-:W-:Y:S02]  /*47a0*/  LOP3.LUT P4, RZ, R22, 0x1000, RZ, 0xc0, !PT ;  /* 0x0000100016ff7812 */ /* 0x000fe4000788c0ff */
[----:B------:R-:W-:Y:S02]  /*47b0*/  SEL R77, R50, RZ, P6 ;  /* 0x000000ff324d7207 */ /* 0x000fe40003000000 */
[----:B------:R-:W-:Y:S02]  /*47c0*/  LOP3.LUT R83, R72, R78, R83, 0x96, !PT ;  /* 0x0000004e48537212 */ /* 0x000fe400078e9653 */
[----:B------:R-:W-:Y:S02]  /*47d0*/  LOP3.LUT P6, RZ, R22, 0x2000, RZ, 0xc0, !PT ;  /* 0x0000200016ff7812 */ /* 0x000fe400078cc0ff */
[----:B------:R-:W-:Y:S02]  /*47e0*/  LOP3.LUT R65, R56, R65, R59, 0x96, !PT ;  /* 0x0000004138417212 */ /* 0x000fe400078e963b */
[----:B------:R-:W-:-:S02]  /*47f0*/  SEL R78, R52, RZ, P4 ;  /* 0x000000ff344e7207 */ /* 0x000fc40002000000 */
[----:B------:R-:W-:Y:S02]  /*4800*/  LOP3.LUT P4, RZ, R22, 0x4000, RZ, 0xc0, !PT ;  /* 0x0000400016ff7812 */ /* 0x000fe4000788c0ff */
[----:B------:R-:W-:Y:S02]  /*4810*/  SHF.R.U32.HI R56, RZ, 0x8, R16 ;  /* 0x00000008ff387819 */ /* 0x000fe40000011610 */
[----:B------:R-:W-:Y:S02]  /*4820*/  SEL R71, R55, RZ, P6 ;  /* 0x000000ff37477207 */ /* 0x000fe40003000000 */
[----:B------:R-:W-:Y:S02]  /*4830*/  SHF.R.U32.HI R57, RZ, 0x10, R22 ;  /* 0x00000010ff397819 */ /* 0x000fe40000011616 */
[----:B------:R-:W-:Y:S02]  /*4840*/  LOP3.LUT P6, RZ, R15, 0x200, RZ, 0xc0, !PT ;  /* 0x000002000fff7812 */ /* 0x000fe400078cc0ff */
[----:B------:R-:W-:-:S02]  /*4850*/  SEL R72, R49, RZ, P4 ;  /* 0x000000ff31487207 */ /* 0x000fc40002000000 */
[----:B------:R-:W-:Y:S02]  /*4860*/  LOP3.LUT R56, R56, 0x1, RZ, 0xc0, !PT ;  /* 0x0000000138387812 */ /* 0x000fe400078ec0ff */
[C---:B------:R-:W-:Y:S02]  /*4870*/  LOP3.LUT P4, RZ, R12.reuse, 0x20, RZ, 0xc0, !PT ;  /* 0x000000200cff7812 */ /* 0x040fe4000788c0ff */
[----:B------:R-:W-:Y:S02]  /*4880*/  SEL R58, R3, RZ, !P5 ;  /* 0x000000ff033a7207 */ /* 0x000fe40006800000 */
[----:B------:R-:W-:Y:S02]  /*4890*/  LOP3.LUT R57, R57, 0x1, RZ, 0xc0, !PT ;  /* 0x0000000139397812 */ /* 0x000fe400078ec0ff */
[----:B------:R-:W-:Y:S02]  /*48a0*/  LOP3.LUT P5, RZ, R12, 0x40, RZ, 0xc0, !PT ;  /* 0x000000400cff7812 */ /* 0x000fe400078ac0ff */
[----:B------:R-:W-:-:S02]  /*48b0*/  SEL R59, R48, RZ, P6 ;  /* 0x000000ff303b7207 */ /* 0x000fc40003000000 */
[----:B------:R-:W-:Y:S02]  /*48c0*/  ISETP.NE.U32.AND P6, PT, R56, 0x1, PT ;  /* 0x000000013800780c */ /* 0x000fe40003fc5070 */
[----:B------:R-:W-:Y:S02]  /*48d0*/  SEL R56, R54, RZ, P4 ;  /* 0x000000ff36387207 */ /* 0x000fe40002000000 */
[----:B------:R-:W-:Y:S02]  /*48e0*/  ISETP.NE.U32.AND P4, PT, R57, 0x1, PT ;  /* 0x000000013900780c */ /* 0x000fe40003f85070 */
[----:B------:R-:W-:Y:S02]  /*48f0*/  SEL R84, R51, RZ, P5 ;  /* 0x000000ff33547207 */ /* 0x000fe40002800000 */
[----:B------:R-:W-:Y:S02]  /*4900*/  LOP3.LUT P5, RZ, R22, 0x20000, RZ, 0xc0, !PT ;  /* 0x0002000016ff7812 */ /* 0x000fe400078ac0ff */
[----:B------:R-:W-:-:S02]  /*4910*/  LOP3.LUT R57, R80, R79, R82, 0x96, !PT ;  /* 0x0000004f50397212 */ /* 0x000fc400078e9652 */
[----:B------:R-:W-:Y:S02]  /*4920*/  SEL R80, R69, RZ, !P4 ;  /* 0x000000ff45507207 */ /* 0x000fe40006000000 */
        /* <DEDUP_REMOVED lines=9> */
[----:B------:R-:W-:Y:S02]  /*49c0*/  SEL R73, R53, RZ, P4 ;  /* 0x000000ff35497207 */ /* 0x000fe40002000000 */
[----:B------:R-:W-:-:S02]  /*49d0*/  LOP3.LUT P4, RZ, R15, 0x1000, RZ, 0xc0, !PT ;  /* 0x000010000fff7812 */ /* 0x000fc4000788c0ff */
[----:B------:R-:W-:Y:S02]  /*49e0*/  SEL R74, R6, RZ, P5 ;  /* 0x000000ff064a7207 */ /* 0x000fe40002800000 */
[----:B------:R-:W-:Y:S02]  /*49f0*/  LOP3.LUT P5, RZ, R15, 0x2000, RZ, 0xc0, !PT ;  /* 0x000020000fff7812 */ /* 0x000fe400078ac0ff */
[----:B------:R-:W-:Y:S02]  /*4a00*/  LOP3.LUT R80, R75, R85, R80, 0x96, !PT ;  /* 0x000000554b507212 */ /* 0x000fe400078e9650 */
[----:B------:R-:W-:Y:S02]  /*4a10*/  SHF.R.U32.HI R82, RZ, 0x18, R22 ;  /* 0x00000018ff527819 */ /* 0x000fe40000011616 */
[----:B------:R-:W-:Y:S02]  /*4a20*/  SEL R75, R10, RZ, P4 ;  /* 0x000000ff0a4b7207 */ /* 0x000fe40002000000 */
[----:B------:R-:W-:-:S02]  /*4a30*/  LOP3.LUT P4, RZ, R22, 0x80000, RZ, 0xc0, !PT ;  /* 0x0008000016ff7812 */ /* 0x000fc4000788c0ff */
[----:B------:R-:W-:Y:S02]  /*4a40*/  SEL R76, R26, RZ, P5 ;  /* 0x000000ff1a4c7207 */ /* 0x000fe40002800000 */
[----:B------:R-:W-:Y:S02]  /*4a50*/  LOP3.LUT P5, RZ, R22, 0x4000000, RZ, 0xc0, !PT ;  /* 0x0400000016ff7812 */ /* 0x000fe400078ac0ff */
[----:B------:R-:W-:Y:S02]  /*4a60*/  LOP3.LUT R56, R84, R56, R83, 0x96, !PT ;  /* 0x0000003854387212 */ /* 0x000fe400078e9653 */
[----:B------:R-:W-:Y:S02]  /*4a70*/  LOP3.LUT R82, R82, 0x1, RZ, 0xc0, !PT ;  /* 0x0000000152527812 */ /* 0x000fe400078ec0ff */
[----:B------:R-:W-:Y:S02]  /*4a80*/  SEL R83, R50, RZ, P4 ;  /* 0x000000ff32537207 */ /* 0x000fe40002000000 */
[----:B------:R-:W-:-:S02]  /*4a90*/  LOP3.LUT P4, RZ, R22, 0x2000000, RZ, 0xc0, !PT ;  /* 0x0200000016ff7812 */ /* 0x000fc4000788c0ff */
[----:B------:R-:W-:Y:S02]  /*4aa0*/  SEL R84, R68, RZ, P5 ;  /* 0x000000ff44547207 */ /* 0x000fe40002800000 */
[----:B------:R-:W-:Y:S02]  /*4ab0*/  ISETP.NE.U32.AND P5, PT, R82, 0x1, PT ;  /* 0x000000015200780c */ /* 0x000fe40003fa5070 */
[----:B------:R-:W-:Y:S02]  /*4ac0*/  SHF.R.U32.HI R68, RZ, 0x10, R15 ;  /* 0x00000010ff447819 */ /* 0x000fe4000001160f */
[----:B------:R-:W-:Y:S02]  /*4ad0*/  SEL R82, R70, RZ, P4 ;  /* 0x000000ff46527207 */ /* 0x000fe40002000000 */
[----:B------:R-:W-:Y:S02]  /*4ae0*/  LOP3.LUT P4, RZ, R15, 0x80, RZ, 0xc0, !PT ;  /* 0x000000800fff7812 */ /* 0x000fe4000788c0ff */
[----:B------:R-:W-:-:S02]  /*4af0*/  LOP3.LUT R70, R68, 0x1, RZ, 0xc0, !PT ;  /* 0x0000000144467812 */ /* 0x000fc400078ec0ff */
[----:B------:R-:W-:Y:S02]  /*4b00*/  SEL R69, R69, RZ, !P5 ;  /* 0x000000ff45457207 */ /* 0x000fe40006800000 */
[----:B------:R-:W-:Y:S02]  /*4b10*/  LOP3.LUT P5, RZ, R22, 0x100000, RZ, 0xc0, !PT ;  /* 0x0010000016ff7812 */ /* 0x000fe400078ac0ff */
[----:B------:R-:W-:Y:S02]  /*4b20*/  SEL R68, R46, RZ, P4 ;  /* 0x000000ff2e447207 */ /* 0x000fe40002000000 */
[----:B------:R-:W-:Y:S02]  /*4b30*/  ISETP.NE.U32.AND P4, PT, R70, 0x1, PT ;  /* 0x000000014600780c */ /* 0x000fe40003f85070 */
[----:B------:R-:W-:Y:S02]  /*4b40*/  SEL R70, R52, RZ, P5 ;  /* 0x000000ff34467207 */ /* 0x000fe40002800000 */
[----:B------:R-:W-:-:S02]  /*4b50*/  LOP3.LUT R63, R63, R66, R79, 0x96, !PT ;  /* 0x000000423f3f7212 */ /* 0x000fc400078e964f */
[----:B------:R-:W-:Y:S02]  /*4b60*/  LOP3.LUT R66, R70, R83, R80, 0x96, !PT ;  /* 0x0000005346427212 */ /* 0x000fe400078e9650 */
[----:B------:R-:W-:Y:S02]  /*4b70*/  LOP3.LUT R70, R64, R61, R63, 0x96, !PT ;  /* 0x0000003d40467212 */ /* 0x000fe400078e963f */
[----:B------:R-:W-:Y:S02]  /*4b80*/  LOP3.LUT P5, RZ, R15, 0x4000, RZ, 0xc0, !PT ;  /* 0x000040000fff7812 */ /* 0x000fe400078ac0ff */
[----:B------:R-:W-:Y:S02]  /*4b90*/  SEL R61, R8, RZ, !P6 ;  /* 0x000000ff083d7207 */ /* 0x000fe40007000000 */
[----:B------:R-:W-:Y:S02]  /*4ba0*/  LOP3.LUT P6, RZ, R16, 0x400, RZ, 0xc0, !PT ;  /* 0x0000040010ff7812 */ /* 0x000fe400078cc0ff */
[----:B------:R-:W-:-:S02]  /*4bb0*/  LOP3.LUT R78, R78, R77, R81, 0x96, !PT ;  /* 0x0000004d4e4e7212 */ /* 0x000fc400078e9651 */
[----:B------:R-:W-:Y:S02]  /*4bc0*/  SEL R77, R35, RZ, P5 ;  /* 0x000000ff234d7207 */ /* 0x000fe40002800000 */
[----:B------:R-:W-:Y:S02]  /*4bd0*/  LOP3.LUT P5, RZ, R16, 0x200, RZ, 0xc0, !PT ;  /* 0x0000020010ff7812 */ /* 0x000fe400078ac0ff */
[----:B------:R-:W-:Y:S02]  /*4be0*/  SEL R63, R11, RZ, P6 ;  /* 0x000000ff0b3f7207 */ /* 0x000fe40003000000 */
[C---:B------:R-:W-:Y:S02]  /*4bf0*/  LOP3.LUT P6, RZ, R22.reuse, 0x400000, RZ, 0xc0, !PT ;  /* 0x0040000016ff7812 */ /* 0x040fe400078cc0ff */
[----:B------:R-:W-:Y:S02]  /*4c00*/  SEL R64, R9, RZ, P5 ;  /* 0x000000ff09407207 */ /* 0x000fe40002800000 */
[----:B------:R-:W-:-:S02]  /*4c10*/  LOP3.LUT P5, RZ, R22, 0x200000, RZ, 0xc0, !PT ;  /* 0x0020000016ff7812 */ /* 0x000fc400078ac0ff */
[----:B------:R-:W-:Y:S02]  /*4c20*/  SEL R83, R49, RZ, P6 ;  /* 0x000000ff31537207 */ /* 0x000fe40003000000 */
[----:B------:R-:W-:Y:S02]  /*4c30*/  LOP3.LUT R71, R72, R71, R78, 0x96, !PT ;  /* 0x0000004748477212 */ /* 0x000fe400078e964e */
[----:B------:R-:W-:Y:S02]  /*4c40*/  LOP3.LUT P6, RZ, R15, 0x40000, RZ, 0xc0, !PT ;  /* 0x000400000fff7812 */ /* 0x000fe400078cc0ff */
[----:B--2---:R-:W-:Y:S02]  /*4c50*/  LOP3.LUT R81, R47, R62, R65, 0x96, !PT ;  /* 0x0000003e2f517212 */ /* 0x004fe400078e9641 */
[----:B------:R-:W-:Y:S02]  /*4c60*/  SEL R78, R3, RZ, !P4 ;  /* 0x000000ff034e7207 */ /* 0x000fe40006000000 */
[----:B------:R-:W-:-:S02]  /*4c70*/  LOP3.LUT R69, R84, R82, R69, 0x96, !PT ;  /* 0x0000005254457212 */ /* 0x000fc400078e9645 */
[----:B------:R-:W-:Y:S02]  /*4c80*/  LOP3.LUT P4, RZ, R15, 0x80000, RZ, 0xc0, !PT ;  /* 0x000800000fff7812 */ /* 0x000fe4000788c0ff */
[----:B------:R-:W-:Y:S02]  /*4c90*/  SHF.R.U32.HI R47, RZ, 0x10, R16 ;  /* 0x00000010ff2f7819 */ /* 0x000fe40000011610 */
[----:B------:R-:W-:Y:S02]  /*4ca0*/  SEL R82, R55, RZ, P5 ;  /* 0x000000ff37527207 */ /* 0x000fe40002800000 */
[----:B------:R-:W-:Y:S02]  /*4cb0*/  LOP3.LUT P5, RZ, R15, 0x20000, RZ, 0xc0, !PT ;  /* 0x000200000fff7812 */ /* 0x000fe400078ac0ff */
[----:B------:R-:W-:Y:S02]  /*4cc0*/  SEL R79, R53, RZ, P6 ;  /* 0x000000ff354f7207 */ /* 0x000fe40003000000 */
[----:B------:R-:W-:-:S02]  /*4cd0*/  LOP3.LUT P6, RZ, R15, 0x200000, RZ, 0xc0, !PT ;  /* 0x002000000fff7812 */ /* 0x000fc400078cc0ff */
[----:B------:R-:W-:Y:S02]  /*4ce0*/  SEL R65, R6, RZ, P4 ;  /* 0x000000ff06417207 */ /* 0x000fe40002000000 */
[----:B------:R-:W-:Y:S02]  /*4cf0*/  LOP3.LUT R47, R47, 0x1, RZ, 0xc0, !PT ;  /* 0x000000012f2f7812 */ /* 0x000fe400078ec0ff */
[----:B------:R-:W-:Y:S02]  /*4d00*/  LOP3.LUT P4, RZ, R13, 0x40, RZ, 0xc0, !PT ;  /* 0x000000400dff7812 */ /* 0x000fe4000788c0ff */
[----:B------:R-:W-:Y:S02]  /*4d10*/  SEL R80, R48, RZ, P5 ;  /* 0x000000ff30507207 */ /* 0x000fe40002800000 */
[----:B------:R-:W-:Y:S02]  /*4d20*/  LOP3.LUT P5, RZ, R15, 0x100000, RZ, 0xc0, !PT ;  /* 0x001000000fff7812 */ /* 0x000fe400078ac0ff */
[----:B------:R-:W-:-:S02]  /*4d30*/  SEL R62, R26, RZ, P6 ;  /* 0x000000ff1a3e7207 */ /* 0x000fc40003000000 */
[----:B------:R-:W-:Y:S02]  /*4d40*/  ISETP.NE.U32.AND P6, PT, R47, 0x1, PT ;  /* 0x000000012f00780c */ /* 0x000fe40003fc5070 */
[----:B------:R-:W-:Y:S02]  /*4d50*/  SEL R47, R51, RZ, P4 ;  /* 0x000000ff332f7207 */ /* 0x000fe40002000000 */
[----:B------:R-:W-:Y:S02]  /*4d60*/  LOP3.LUT P4, RZ, R22, 0x10000000, RZ, 0xc0, !PT ;  /* 0x1000000016ff7812 */ /* 0x000fe4000788c0ff */
[----:B------:R-:W-:Y:S02]  /*4d70*/  SEL R72, R10, RZ, P5 ;  /* 0x000000ff0a487207 */ /* 0x000fe40002800000 */
[----:B------:R-:W-:Y:S02]  /*4d80*/  LOP3.LUT P5, RZ, R13, 0x20, RZ, 0xc0, !PT ;  /* 0x000000200dff7812 */ /* 0x000fe400078ac0ff */
[----:B------:R-:W-:-:S02]  /*4d90*/  SEL R52, R52, RZ, P4 ;  /* 0x000000ff34347207 */ /* 0x000fc40002000000 */
[----:B------:R-:W-:Y:S02]  /*4da0*/  LOP3.LUT P4, RZ, R22, 0x40000000, RZ, 0xc0, !PT ;  /* 0x4000000016ff7812 */ /* 0x000fe4000788c0ff */
[----:B------:R-:W-:Y:S02]  /*4db0*/  SEL R54, R54, RZ, P5 ;  /* 0x000000ff36367207 */ /* 0x000fe40002800000 */
[----:B------:R-:W-:Y:S02]  /*4dc0*/  LOP3.LUT P5, RZ, R22, 0x8000000, RZ, 0xc0, !PT ;  /* 0x0800000016ff7812 */ /* 0x000fe400078ac0ff */
[----:B------:R-:W-:Y:S02]  /*4dd0*/  SHF.R.U32.HI R51, RZ, 0x18, R15 ;  /* 0x00000018ff337819 */ /* 0x000fe4000001160f */
[----:B------:R-:W-:Y:S02]  /*4de0*/  SEL R49, R49, RZ, P4 ;  /* 0x000000ff31317207 */ /* 0x000fe40002000000 */
[----:B------:R-:W-:-:S02]  /*4df0*/  LOP3.LUT P4, RZ, R15, 0x4000000, RZ, 0xc0, !PT ;  /* 0x040000000fff7812 */ /* 0x000fc4000788c0ff */
[----:B------:R-:W-:Y:S02]  /*4e00*/  SEL R50, R50, RZ, P5 ;  /* 0x000000ff32327207 */ /* 0x000fe40002800000 */
[----:B------:R-:W-:Y:S02]  /*4e10*/  LOP3.LUT P5, RZ, R22, 0x20000000, RZ, 0xc0, !PT ;  /* 0x2000000016ff7812 */ /* 0x000fe400078ac0ff */
[----:B------:R-:W-:Y:S02]  /*4e20*/  LOP3.LUT R51, R51, 0x1, RZ, 0xc0, !PT ;  /* 0x0000000133337812 */ /* 0x000fe400078ec0ff */
[----:B------:R-:W-:Y:S02]  /*4e30*/  SEL R53, R53, RZ, P4 ;  /* 0x000000ff35357207 */ /* 0x000fe40002000000 */
[----:B------:R-:W-:Y:S02]  /*4e40*/  LOP3.LUT P4, RZ, R15, 0x2000000, RZ, 0xc0, !PT ;  /* 0x020000000fff7812 */ /* 0x000fe4000788c0ff */
[----:B------:R-:W-:-:S02]  /*4e50*/  SEL R55, R55, RZ, P5 ;  /* 0x000000ff37377207 */ /* 0x000fc40002800000 */
[----:B------:R-:W-:Y:S02]  /*4e60*/  LOP3.LUT R50, R52, R50, R69, 0x96, !PT ;  /* 0x0000003234327212 */ /* 0x000fe400078e9645 */
[----:B------:R-:W-:Y:S02]  /*4e70*/  ISETP.NE.U32.AND P5, PT, R51, 0x1, PT ;  /* 0x000000013300780c */ /* 0x000fe40003fa5070 */
[----:B------:R-:W-:Y:S02]  /*4e80*/  SEL R51, R48, RZ, P4 ;  /* 0x000000ff30337207 */ /* 0x000fe40002000000 */
[----:B------:R-:W-:Y:S02]  /*4e90*/  LOP3.LUT R48, R49, R55, R50, 0x96, !PT ;  /* 0x0000003731307212 */ /* 0x000fe400078e9632 */
[----:B------:R-:W-:Y:S02]  /*4ea0*/  SEL R50, R3, RZ, !P5 ;  /* 0x000000ff03327207 */ /* 0x000fe40006800000 */
        /* <DEDUP_REMOVED lines=10> */
[----:B------:R-:W-:Y:S02]  /*4f50*/  LOP3.LUT R78, R79, R80, R78, 0x96, !PT ;  /* 0x000000504f4e7212 */ /* 0x000fe400078e964e */
[----:B------:R-:W-:Y:S02]  /*4f60*/  SEL R10, R8, RZ, !P6 ;  /* 0x000000ff080a7207 */ /* 0x000fe40007000000 */
[----:B------:R-:W-:-:S02]  /*4f70*/  LOP3.LUT P6, RZ, R15, 0x20000000, RZ, 0xc0, !PT ;  /* 0x200000000fff7812 */ /* 0x000fc400078cc0ff */
[----:B------:R-:W-:Y:S02]  /*4f80*/  SEL R35, R35, RZ, P5 ;  /* 0x000000ff23237207 */ /* 0x000fe40002800000 */
[----:B------:R-:W-:Y:S02]  /*4f90*/  LOP3.LUT R25, R31, R28, R25, 0x96, !PT ;  /* 0x0000001c1f197212 */ /* 0x000fe400078e9619 */
[----:B------:R-:W-:Y:S02]  /*4fa0*/  ISETP.GE.AND P5, PT, R6, RZ, PT ;  /* 0x000000ff0600720c */ /* 0x000fe40003fa6270 */
[----:B------:R-:W-:Y:S02]  /*4fb0*/  LOP3.LUT R65, R72, R65, R78, 0x96, !PT ;  /* 0x0000004148417212 */ /* 0x000fe400078e964e */
[----:B------:R-:W-:Y:S02]  /*4fc0*/  SEL R31, R26, RZ, P6 ;  /* 0x000000ff1a1f7207 */ /* 0x000fe40003000000 */
[----:B------:R-:W-:-:S02]  /*4fd0*/  LOP3.LUT R25, R37, R34, R25, 0x96, !PT ;  /* 0x0000002225197212 */ /* 0x000fc400078e9619 */
[----:B------:R-:W-:Y:S02]  /*4fe0*/  LOP3.LUT P6, RZ, R16, 0x20000, RZ, 0xc0, !PT ;  /* 0x0002000010ff7812 */ /* 0x000fe400078cc0ff */
[----:B------:R-:W-:Y:S01]  /*4ff0*/  LOP3.LUT R62, R3, R62, R65, 0x96, !PT ;  /* 0x0000003e033e7212 */ /* 0x000fe200078e9641 */
[----:B------:R-:W-:Y:S01]  /*5000*/  IMAD.SHL.U32 R6, R42, 0x2, RZ ;  /* 0x000000022a067824 */ /* 0x000fe200078e00ff */
[----:B------:R-:W-:Y:S02]  /*5010*/  LOP3.LUT R3, R35, R31, R50, 0x96, !PT ;  /* 0x0000001f23037212 */ /* 0x000fe400078e9632 */
[----:B------:R-:W-:Y:S02]  /*5020*/  LOP3.LUT R67, R81, R67, R70, 0x96, !PT ;  /* 0x0000004351437212 */ /* 0x000fe400078e9646 */
[----:B------:R-:W-:Y:S02]  /*5030*/  LOP3.LUT R25, R39, R36, R25, 0x96, !PT ;  /* 0x0000002427197212 */ /* 0x000fe400078e9619 */
[----:B------:R-:W-:-:S02]  /*5040*/  SEL R31, R9, RZ, P6 ;  /* 0x000000ff091f7207 */ /* 0x000fc40003000000 */
[----:B------:R-:W-:Y:S02]  /*5050*/  LOP3.LUT P6, RZ, R16, 0x40000, RZ, 0xc0, !PT ;  /* 0x0004000010ff7812 */ /* 0x000fe400078cc0ff */
[----:B------:R-:W-:Y:S02]  /*5060*/  LOP3.LUT R68, R67, R68, R25, 0x96, !PT ;  /* 0x0000004443447212 */ /* 0x000fe400078e9619 */
[----:B------:R-:W-:Y:S02]  /*5070*/  SEL R25, R11, RZ, P6 ;  /* 0x000000ff0b197207 */ /* 0x000fe40003000000 */
[----:B------:R-:W-:Y:S02]  /*5080*/  @!P5 LOP3.LUT R6, R6, 0x1b, RZ, 0x3c, !PT ;  /* 0x0000001b0606d812 */ /* 0x000fe400078e3cff */
[----:B------:R-:W-:Y:S02]  /*5090*/  LOP3.LUT P5, RZ, R16, 0x800, RZ, 0xc0, !PT ;  /* 0x0000080010ff7812 */ /* 0x000fe400078ac0ff */
[----:B------:R-:W-:-:S02]  /*50a0*/  LOP3.LUT R31, R25, R31, R10, 0x96, !PT ;  /* 0x0000001f191f7212 */ /* 0x000fc400078e960a */
[C---:B------:R-:W-:Y:S02]  /*50b0*/  LOP3.LUT P6, RZ, R16.reuse, 0x1000, RZ, 0xc0, !PT ;  /* 0x0000100010ff7812 */ /* 0x040fe400078cc0ff */
[----:B------:R-:W-:Y:S02]  /*50c0*/  SEL R10, R29, RZ, P5 ;  /* 0x000000ff1d0a7207 */ /* 0x000fe40002800000 */
[----:B------:R-:W-:Y:S02]  /*50d0*/  SHF.R.U32.HI R84, RZ, 0x18, R16 ;  /* 0x00000018ff547819 */ /* 0x000fe40000011610 */
[----:B------:R-:W-:Y:S02]  /*50e0*/  LOP3.LUT P5, RZ, R16, 0x80000, RZ, 0xc0, !PT ;  /* 0x0008000010ff7812 */ /* 0x000fe400078ac0ff */
[----:B------:R-:W-:Y:S02]  /*50f0*/  SEL R25, R42, RZ, P6 ;  /* 0x000000ff2a197207 */ /* 0x000fe40003000000 */
[----:B------:R-:W-:-:S02]  /*5100*/  LOP3.LUT R84, R84, 0x1, RZ, 0xc0, !PT ;  /* 0x0000000154547812 */ /* 0x000fc400078ec0ff */
[C---:B------:R-:W-:Y:S02]  /*5110*/  LOP3.LUT P6, RZ, R16.reuse, 0x4000000, RZ, 0xc0, !PT ;  /* 0x0400000010ff7812 */ /* 0x040fe400078cc0ff */
[----:B------:R-:W-:Y:S02]  /*5120*/  SEL R26, R29, RZ, P5 ;  /* 0x000000ff1d1a7207 */ /* 0x000fe40002800000 */
[----:B------:R-:W-:Y:S02]  /*5130*/  LOP3.LUT P5, RZ, R16, 0x2000000, RZ, 0xc0, !PT ;  /* 0x0200000010ff7812 */ /* 0x000fe400078ac0ff */
[----:B------:R-:W-:Y:S02]  /*5140*/  PRMT R34, R6, 0x8880, RZ ;  /* 0x0000888006227816 */ /* 0x000fe400000000ff */
[----:B------:R-:W-:Y:S02]  /*5150*/  ISETP.NE.U32.AND P4, PT, R84, 0x1, PT ;  /* 0x000000015400780c */ /* 0x000fe40003f85070 */
[----:B------:R-:W-:-:S02]  /*5160*/  SEL R11, R11, RZ, P6 ;  /* 0x000000ff0b0b7207 */ /* 0x000fc40003000000 */
[----:B------:R-:W-:Y:S02]  /*5170*/  LOP3.LUT P6, RZ, R16, 0x100000, RZ, 0xc0, !PT ;  /* 0x0010000010ff7812 */ /* 0x000fe400078cc0ff */
[----:B------:R-:W-:Y:S02]  /*5180*/  SEL R28, R9, RZ, P5 ;  /* 0x000000ff091c7207 */ /* 0x000fe40002800000 */
[----:B------:R-:W-:Y:S02]  /*5190*/  ISETP.GE.AND P5, PT, R34, RZ, PT ;  /* 0x000000ff2200720c */ /* 0x000fe40003fa6270 */
[----:B------:R-:W-:Y:S02]  /*51a0*/  SEL R9, R8, RZ, !P4 ;  /* 0x000000ff08097207 */ /* 0x000fe40006000000 */
[----:B------:R-:W-:Y:S02]  /*51b0*/  SEL R8, R42, RZ, P6 ;  /* 0x000000ff2a087207 */ /* 0x000fe40003000000 */
[----:B------:R-:W-:-:S02]  /*51c0*/  LOP3.LUT P6, RZ, R16, 0x8000000, RZ, 0xc0, !PT ;  /* 0x0800000010ff7812 */ /* 0x000fc400078cc0ff */
[----:B------:R-:W-:Y:S01]  /*51d0*/  LOP3.LUT R31, R8, R26, R31, 0x96, !PT ;  /* 0x0000001a081f7212 */ /* 0x000fe200078e961f */
[----:B------:R-:W-:Y:S01]  /*51e0*/  IMAD.SHL.U32 R8, R6, 0x2, RZ ;  /* 0x0000000206087824 */ /* 0x000fe200078e00ff */
[----:B------:R-:W-:Y:S02]  /*51f0*/  LOP3.LUT P4, RZ, R16, 0x10000000, RZ, 0xc0, !PT ;  /* 0x1000000010ff7812 */ /* 0x000fe4000788c0ff */
[----:B------:R-:W-:Y:S02]  /*5200*/  LOP3.LUT R9, R11, R28, R9, 0x96, !PT ;  /* 0x0000001c0b097212 */ /* 0x000fe400078e9609 */
[----:B------:R-:W-:Y:S02]  /*5210*/  LOP3.LUT R61, R63, R64, R61, 0x96, !PT ;  /* 0x000000403f3d7212 */ /* 0x000fe400078e963d */
[----:B------:R-:W-:Y:S02]  /*5220*/  SEL R28, R29, RZ, P6 ;  /* 0x000000ff1d1c7207 */ /* 0x000fe40003000000 */
[----:B------:R-:W-:-:S02]  /*5230*/  SEL R42, R42, RZ, P4 ;  /* 0x000000ff2a2a7207 */ /* 0x000fc40002000000 */
[C---:B------:R-:W-:Y:S02]  /*5240*/  LOP3.LUT P6, RZ, R16.reuse, 0x20, RZ, 0xc0, !PT ;  /* 0x0000002010ff7812 */ /* 0x040fe400078cc0ff */
[----:B------:R-:W-:Y:S02]  /*5250*/  LOP3.LUT P4, RZ, R16, 0x40, RZ, 0xc0, !PT ;  /* 0x0000004010ff7812 */ /* 0x000fe4000788c0ff */
[----:B------:R-:W-:Y:S02]  /*5260*/  @!P5 LOP3.LUT R8, R8, 0x1b, RZ, 0x3c, !PT ;  /* 0x0000001b0808d812 */ /* 0x000fe400078e3cff */
[----:B------:R-:W-:Y:S02]  /*5270*/  LOP3.LUT R25, R25, R10, R61, 0x96, !PT ;  /* 0x0000000a19197212 */ /* 0x000fe400078e963d */
[----:B------:R-:W-:Y:S02]  /*5280*/  LOP3.LUT R42, R42, R28, R9, 0x96, !PT ;  /* 0x0000001c2a2a7212 */ /* 0x000fe400078e9609 */
[----:B------:R-:W-:-:S02]  /*5290*/  SEL R9, R6, RZ, P6 ;  /* 0x000000ff06097207 */ /* 0x000fc40003000000 */
[----:B------:R-:W-:Y:S02]  /*52a0*/  SEL R10, R8, RZ, P4 ;  /* 0x000000ff080a7207 */ /* 0x000fe40002000000 */
[----:B------:R-:W-:Y:S02]  /*52b0*/  LOP3.LUT R40, R43, R41, R40, 0x96, !PT ;  /* 0x000000292b287212 */ /* 0x000fe400078e9628 */
[C---:B------:R-:W-:Y:S02]  /*52c0*/  LOP3.LUT P5, RZ, R16.reuse, 0x2000, RZ, 0xc0, !PT ;  /* 0x0000200010ff7812 */ /* 0x040fe400078ac0ff */
[C---:B------:R-:W-:Y:S02]  /*52d0*/  LOP3.LUT P6, RZ, R16.reuse, 0x4000, RZ, 0xc0, !PT ;  /* 0x0000400010ff7812 */ /* 0x040fe400078cc0ff */
[----:B------:R-:W-:Y:S02]  /*52e0*/  LOP3.LUT P4, RZ, R16, 0x200000, RZ, 0xc0, !PT ;  /* 0x0020000010ff7812 */ /* 0x000fe4000788c0ff */
[----:B------:R-:W-:-:S02]  /*52f0*/  LOP3.LUT R40, R45, R44, R40, 0x96, !PT ;  /* 0x0000002c2d287212 */ /* 0x000fc400078e9628 */
[----:B------:R-:W-:Y:S02]  /*5300*/  SEL R26, R6, RZ, P5 ;  /* 0x000000ff061a7207 */ /* 0x000fe40002800000 */
[----:B------:R-:W-:Y:S02]  /*5310*/  SEL R11, R8, RZ, P6 ;  /* 0x000000ff080b7207 */ /* 0x000fe40003000000 */
[----:B------:R-:W-:Y:S02]  /*5320*/  SEL R28, R6, RZ, P4 ;  /* 0x000000ff061c7207 */ /* 0x000fe40002000000 */
[C---:B------:R-:W-:Y:S02]  /*5330*/  LOP3.LUT P6, RZ, R16.reuse, 0x20000000, RZ, 0xc0, !PT ;  /* 0x2000000010ff7812 */ /* 0x040fe400078cc0ff */
[C---:B------:R-:W-:Y:S02]  /*5340*/  LOP3.LUT P4, RZ, R16.reuse, 0x40000000, RZ, 0xc0, !PT ;  /* 0x4000000010ff7812 */ /* 0x040fe4000788c0ff */
[----:B------:R-:W-:-:S02]  /*5350*/  LOP3.LUT P5, RZ, R16, 0x400000, RZ, 0xc0, !PT ;  /* 0x0040000010ff7812 */ /* 0x000fc400078ac0ff */
[----:B------:R-:W-:Y:S02]  /*5360*/  LOP3.LUT R9, R10, R9, R40, 0x96, !PT ;  /* 0x000000090a097212 */ /* 0x000fe400078e9628 */
[----:B------:R-:W-:Y:S02]  /*5370*/  LOP3.LUT R26, R11, R26, R25, 0x96, !PT ;  /* 0x0000001a0b1a7212 */ /* 0x000fe400078e9619 */
[----:B------:R-:W-:Y:S02]  /*5380*/  SEL R29, R6, RZ, P6 ;  /* 0x000000ff061d7207 */ /* 0x000fe40003000000 */
[C---:B------:R-:W-:Y:S02]  /*5390*/  SEL R10, R8.reuse, RZ, P4 ;  /* 0x000000ff080a7207 */ /* 0x040fe40002000000 */
[C---:B------:R-:W-:Y:S02]  /*53a0*/  PRMT R11, R8.reuse, 0x8880, RZ ;  /* 0x00008880080b7816 */ /* 0x040fe400000000ff */
[----:B------:R-:W-:-:S02]  /*53b0*/  SEL R6, R8, RZ, P5 ;  /* 0x000000ff08067207 */ /* 0x000fc40002800000 */
[----:B------:R-:W-:Y:S02]  /*53c0*/  LOP3.LUT P5, RZ, R12, 0x80, RZ, 0xc0, !PT ;  /* 0x000000800cff7812 */ /* 0x000fe400078ac0ff */
[----:B------:R-:W-:Y:S01]  /*53d0*/  LOP3.LUT R29, R10, R29, R42, 0x96, !PT ;  /* 0x0000001d0a1d7212 */ /* 0x000fe200078e962a */
[----:B------:R-:W-:Y:S01]  /*53e0*/  IMAD.MOV.U32 R10, RZ, RZ, R11 ;  /* 0x000000ffff0a7224 */ /* 0x000fe200078e000b */
[----:B------:R-:W-:Y:S02]  /*53f0*/  LOP3.LUT P4, RZ, R14, 0x80, RZ, 0xc0, !PT ;  /* 0x000000800eff7812 */ /* 0x000fe4000788c0ff */
[----:B------:R-:W-:Y:S02]  /*5400*/  SEL R11, R27, RZ, P5 ;  /* 0x000000ff1b0b7207 */ /* 0x000fe40002800000 */
[----:B------:R-:W-:Y:S02]  /*5410*/  LOP3.LUT R28, R6, R28, R31, 0x96, !PT ;  /* 0x0000001c061c7212 */ /* 0x000fe400078e961f */
[----:B------:R-:W-:-:S02]  /*5420*/  LOP3.LUT P6, RZ, R22, 0x8000, RZ, 0xc0, !PT ;  /* 0x0000800016ff7812 */ /* 0x000fc400078cc0ff */
[----:B------:R-:W-:Y:S02]  /*5430*/  LOP3.LUT P5, RZ, R22, 0x800000, RZ, 0xc0, !PT ;  /* 0x0080000016ff7812 */ /* 0x000fe400078ac0ff */
[----:B------:R-:W-:Y:S02]  /*5440*/  SEL R6, R27, RZ, P4 ;  /* 0x000000ff1b067207 */ /* 0x000fe40002000000 */
[----:B------:R-:W-:Y:S02]  /*5450*/  ISETP.GE.AND P4, PT, R10, RZ, PT ;  /* 0x000000ff0a00720c */ /* 0x000fe40003f86270 */
[C---:B------:R-:W-:Y:S02]  /*5460*/  SEL R10, R30.reuse, RZ, P6 ;  /* 0x000000ff1e0a7207 */ /* 0x040fe40003000000 */
[----:B------:R-:W-:Y:S02]  /*5470*/  SEL R25, R30, RZ, P5 ;  /* 0x000000ff1e197207 */ /* 0x000fe40002800000 */
[----:B------:R-:W-:-:S02]  /*5480*/  LOP3.LUT P6, RZ, R15, 0x8000, RZ, 0xc0, !PT ;  /* 0x000080000fff7812 */ /* 0x000fc400078cc0ff */
[----:B------:R-:W-:Y:S02]  /*5490*/  LOP3.LUT P5, RZ, R13, 0x80, RZ, 0xc0, !PT ;  /* 0x000000800dff7812 */ /* 0x000fe400078ac0ff */
[----:B---3--:R-:W-:Y:S01]  /*54a0*/  LOP3.LUT R33, R33, R11, R56, 0x96, !PT ;  /* 0x0000000b21217212 */ /* 0x008fe200078e9638 */
[----:B------:R-:W-:Y:S01]  /*54b0*/  IMAD.SHL.U32 R8, R8, 0x2, RZ ;  /* 0x0000000208087824 */ /* 0x000fe200078e00ff */
[----:B----4-:R-:W-:Y:S02]  /*54c0*/  LOP3.LUT R6, R32, R6, R57, 0x96, !PT ;  /* 0x0000000620067212 */ /* 0x010fe400078e9639 */
[----:B------:R-:W-:Y:S02]  /*54d0*/  SEL R11, R46, RZ, P6 ;  /* 0x000000ff2e0b7207 */ /* 0x000fe40003000000 */
[----:B------:R-:W-:Y:S02]  /*54e0*/  SEL R27, R27, RZ, P5 ;  /* 0x000000ff1b1b7207 */ /* 0x000fe40002800000 */
[----:B------:R-:W-:-:S02]  /*54f0*/  LOP3.LUT R66, R83, R82, R66, 0x96, !PT ;  /* 0x0000005253427212 */ /* 0x000fc400078e9642 */
[----:B------:R-:W-:Y:S02]  /*5500*/  LOP3.LUT P6, RZ, R15, 0x800000, RZ, 0xc0, !PT ;  /* 0x008000000fff7812 */ /* 0x000fe400078cc0ff */
[----:B------:R-:W-:Y:S02]  /*5510*/  ISETP.GT.AND P5, PT, R22, -0x1, PT ;  /* 0xffffffff1600780c */ /* 0x000fe40003fa4270 */
[----:B------:R-:W-:Y:S02]  /*5520*/  LOP3.LUT R47, R47, R54, R60, 0x96, !PT ;  /* 0x000000362f2f7212 */ /* 0x000fe400078e963c */
[----:B------:R-:W-:Y:S02]  /*5530*/  LOP3.LUT R58, R73, R59, R58, 0x96, !PT ;  /* 0x0000003b493a7212 */ /* 0x000fe400078e963a */
[----:B------:R-:W-:Y:S02]  /*5540*/  LOP3.LUT R71, R6, R10, R71, 0x96, !PT ;  /* 0x0000000a06477212 */ /* 0x000fe400078e9647 */
[----:B------:R-:W-:-:S02]  /*5550*/  LOP3.LUT R25, R33, R25, R66, 0x96, !PT ;  /* 0x0000001921197212 */ /* 0x000fc400078e9642 */
[----:B------:R-:W-:Y:S02]  /*5560*/  SEL R6, R46, RZ, P6 ;  /* 0x000000ff2e067207 */ /* 0x000fe40003000000 */
[----:B------:R-:W-:Y:S02]  /*5570*/  SEL R30, R30, RZ, !P5 ;  /* 0x000000ff1e1e7207 */ /* 0x000fe40006800000 */
[----:B-----5:R-:W-:Y:S02]  /*5580*/  LOP3.LUT R27, R38, R27, R47, 0x96, !PT ;  /* 0x0000001b261b7212 */ /* 0x020fe400078e962f */
        /* <DEDUP_REMOVED lines=9> */
[C---:B------:R-:W-:Y:S02]  /*5620*/  LOP3.LUT P6, RZ, R16.reuse, 0x800000, RZ, 0xc0, !PT ;  /* 0x0080000010ff7812 */ /* 0x040fe400078cc0ff */
[----:B------:R-:W-:Y:S02]  /*5630*/  LOP3.LUT R76, R77, R76, R58, 0x96, !PT ;  /* 0x0000004c4d4c7212 */ /* 0x000fe400078e963a */
[----:B------:R-:W-:Y:S02]  /*5640*/  ISETP.GT.AND P5, PT, R16, -0x1, PT ;  /* 0xffffffff1000780c */ /* 0x000fe40003fa4270 */
[----:B------:R-:W-:Y:S02]  /*5650*/  LOP3.LUT R30, R30, R46, R3, 0x96, !PT ;  /* 0x0000002e1e1e7212 */ /* 0x000fe400078e9603 */
[C---:B------:R-:W-:Y:S02]  /*5660*/  SEL R3, R8.reuse, RZ, P4 ;  /* 0x000000ff08037207 */ /* 0x040fe40002000000 */
[----:B------:R-:W-:-:S02]  /*5670*/  SEL R10, R8, RZ, P6 ;  /* 0x000000ff080a7207 */ /* 0x000fc40003000000 */
[----:B------:R-:W-:Y:S02]  /*5680*/  LOP3.LUT R11, R71, R11, R76, 0x96, !PT ;  /* 0x0000000b470b7212 */ /* 0x000fe400078e964c */
        /* <DEDUP_REMOVED lines=13> */
.L_x_95:
[----:B------:R-:W2:Y:S01]  /*5760*/  LDL.128 R8, [R1] ;  /* 0x0000000001087983 */ /* 0x000ea20000100c00 */
[C---:B------:R-:W-:Y:S01]  /*5770*/  R2UR UR4, R18.reuse ;  /* 0x00000000120472ca */ /* 0x040fe200000e0000 */
        /* <DEDUP_REMOVED lines=36> */
[----:B------:R-:W-:-:S02]  /*59c0*/  PRMT R31, R9, 0x7773, RZ ;  /* 0x00007773091f7816 */ /* 0x000fc400000000ff */
[C---:B------:R-:W-:Y:S02]  /*59d0*/  PRMT R30, R9.reuse, 0x7772, RZ ;  /* 0x00007772091e7816 */ /* 0x040fe400000000ff */
[C---:B------:R-:W-:Y:S02]  /*59e0*/  PRMT R35, R8.reuse, 0x7770, RZ ;  /* 0x0000777008237816 */ /* 0x040fe400000000ff */
[C---:B------:R-:W-:Y:S02]  /*59f0*/  PRMT R33, R8.reuse, 0x7771, RZ ;  /* 0x0000777108217816 */ /* 0x040fe400000000ff */
[----:B------:R-:W-:Y:S02]  /*5a00*/  PRMT R32, R8, 0x7772, RZ ;  /* 0x0000777208207816 */ /* 0x000fe400000000ff */
[C---:B-1----:R-:W-:Y:S02]  /*5a10*/  PRMT R3, R9.reuse, 0x7771, RZ ;  /* 0x0000777109037816 */ /* 0x042fe400000000ff */
[----:B------:R-:W-:-:S02]  /*5a20*/  PRMT R2, R9, 0x7770, RZ ;  /* 0x0000777009027816 */ /* 0x000fc400000000ff */
[----:B0-----:R-:W-:Y:S02]  /*5a30*/  PRMT R9, R8, 0x7773, RZ ;  /* 0x0000777308097816 */ /* 0x001fe400000000ff */
[C---:B------:R-:W-:Y:S02]  /*5a40*/  PRMT R22, R11.reuse, 0x7773, RZ ;  /* 0x000077730b167816 */ /* 0x040fe400000000ff */
[C---:B------:R-:W-:Y:S02]  /*5a50*/  PRMT R25, R11.reuse, 0x7772, RZ ;  /* 0x000077720b197816 */ /* 0x040fe400000000ff */
[----:B------:R-:W-:Y:S02]  /*5a60*/  PRMT R26, R11, 0x7771, RZ ;  /* 0x000077710b1a7816 */ /* 0x000fe400000000ff */
[C---:B------:R-:W-:Y:S02]  /*5a70*/  PRMT R27, R10.reuse, 0x7773, RZ ;  /* 0x000077730a1b7816 */ /* 0x040fe400000000ff */
[----:B------:R-:W-:-:S02]  /*5a80*/  PRMT R28, R10, 0x7772, RZ ;  /* 0x000077720a1c7816 */ /* 0x000fc400000000ff */
[C---:B------:R-:W-:Y:S02]  /*5a90*/  PRMT R29, R10.reuse, 0x7771, RZ ;  /* 0x000077710a1d7816 */ /* 0x040fe400000000ff */
[----:B------:R-:W-:Y:S02]  /*5aa0*/  PRMT R11, R11, 0x7770, RZ ;  /* 0x000077700b0b7816 */ /* 0x000fe400000000ff */
[----:B------:R-:W-:Y:S01]  /*5ab0*/  PRMT R10, R10, 0x7770, RZ ;  /* 0x000077700a0a7816 */ /* 0x000fe200000000ff */
[----:B------:R-:W-:-:S05]  /*5ac0*/  VIADD R17, R17, 0x1 ;  /* 0x0000000111117836 */ /* 0x000fca0000000000 */
[----:B------:R-:W-:Y:S02]  /*5ad0*/  ISETP.NE.AND P0, PT, R17, R24, PT ;  /* 0x000000181100720c */ /* 0x000fe40003f05270 */
[----:B--2---:R-:W-:Y:S02]  /*5ae0*/  LOP3.LUT R0, R35, R0, RZ, 0x3c, !PT ;  /* 0x0000000023007212 */ /* 0x004fe400078e3cff */
[----:B---3--:R-:W-:Y:S02]  /*5af0*/  LOP3.LUT R6, R33, R6, RZ, 0x3c, !PT ;  /* 0x0000000621067212 */ /* 0x008fe400078e3cff */
[----:B----4-:R-:W-:Y:S02]  /*5b00*/  LOP3.LUT R7, R32, R7, RZ, 0x3c, !PT ;  /* 0x0000000720077212 */ /* 0x010fe400078e3cff */
[----:B-----5:R-:W-:Y:S02]  /*5b10*/  LOP3.LUT R32, R9, R12, RZ, 0x3c, !PT ;  /* 0x0000000c09207212 */ /* 0x020fe400078e3cff */
[----:B------:R-:W-:-:S02]  /*5b20*/  LOP3.LUT R33, R2, R13, RZ, 0x3c, !PT ;  /* 0x0000000d02217212 */ /* 0x000fc400078e3cff */
[----:B------:R-:W-:Y:S02]  /*5b30*/  LOP3.LUT R14, R3, R14, RZ, 0x3c, !PT ;  /* 0x0000000e030e7212 */ /* 0x000fe400078e3cff */
[----:B------:R-:W-:Y:S02]  /*5b40*/  LOP3.LUT R15, R30, R15, RZ, 0x3c, !PT ;  /* 0x0000000f1e0f7212 */ /* 0x000fe400078e3cff */
[----:B------:R-:W-:Y:S02]  /*5b50*/  LOP3.LUT R16, R31, R16, RZ, 0x3c, !PT ;  /* 0x000000101f107212 */ /* 0x000fe400078e3cff */
[----:B------:R-:W-:Y:S02]  /*5b60*/  LOP3.LUT R31, R0, 0xffff, RZ, 0xc0, !PT ;  /* 0x0000ffff001f7812 */ /* 0x000fe400078ec0ff */
[----:B------:R-:W-:Y:S02]  /*5b70*/  LOP3.LUT R30, R6, 0xffff, RZ, 0xc0, !PT ;  /* 0x0000ffff061e7812 */ /* 0x000fe400078ec0ff */
[----:B------:R-:W-:-:S02]  /*5b80*/  LOP3.LUT R13, R7, 0xffff, RZ, 0xc0, !PT ;  /* 0x0000ffff070d7812 */ /* 0x000fc400078ec0ff */
[----:B------:R-:W-:Y:S02]  /*5b90*/  LOP3.LUT R12, R32, 0xffff, RZ, 0xc0, !PT ;  /* 0x0000ffff200c7812 */ /* 0x000fe400078ec0ff */
[----:B------:R-:W-:Y:S02]  /*5ba0*/  LOP3.LUT R9, R33, 0xffff, RZ, 0xc0, !PT ;  /* 0x0000ffff21097812 */ /* 0x000fe400078ec0ff */
[----:B------:R-:W-:Y:S02]  /*5bb0*/  LOP3.LUT R8, R14, 0xffff, RZ, 0xc0, !PT ;  /* 0x0000ffff0e087812 */ /* 0x000fe400078ec0ff */
[----:B------:R-:W-:Y:S02]  /*5bc0*/  LOP3.LUT R3, R15, 0xffff, RZ, 0xc0, !PT ;  /* 0x0000ffff0f037812 */ /* 0x000fe400078ec0ff */
[----:B------:R-:W-:Y:S02]  /*5bd0*/  LOP3.LUT R2, R16, 0xffff, RZ, 0xc0, !PT ;  /* 0x0000ffff10027812 */ /* 0x000fe400078ec0ff */
[----:B------:R-:W-:-:S02]  /*5be0*/  LOP3.LUT R28, R28, R39, RZ, 0x3c, !PT ;  /* 0x000000271c1c7212 */ /* 0x000fc400078e3cff */
[----:B------:R-:W-:Y:S02]  /*5bf0*/  LOP3.LUT R27, R27, R36, RZ, 0x3c, !PT ;  /* 0x000000241b1b7212 */ /* 0x000fe400078e3cff */
[----:B------:R-:W-:Y:S02]  /*5c00*/  LOP3.LUT R37, R10, R37, RZ, 0x3c, !PT ;  /* 0x000000250a257212 */ /* 0x000fe400078e3cff */
[----:B------:R-:W-:Y:S02]  /*5c10*/  LOP3.LUT R29, R29, R34, RZ, 0x3c, !PT ;  /* 0x000000221d1d7212 */ /* 0x000fe400078e3cff */
[----:B------:R-:W-:Y:S02]  /*5c20*/  LOP3.LUT R38, R11, R38, RZ, 0x3c, !PT ;  /* 0x000000260b267212 */ /* 0x000fe400078e3cff */
[----:B------:R-:W-:Y:S02]  /*5c30*/  LOP3.LUT R26, R26, R41, RZ, 0x3c, !PT ;  /* 0x000000291a1a7212 */ /* 0x000fe400078e3cff */
[----:B------:R-:W-:-:S02]  /*5c40*/  LOP3.LUT R40, R25, R40, RZ, 0x3c, !PT ;  /* 0x0000002819287212 */ /* 0x000fc400078e3cff */
[----:B------:R-:W-:Y:S02]  /*5c50*/  LOP3.LUT R22, R22, R43, RZ, 0x3c, !PT ;  /* 0x0000002b16167212 */ /* 0x000fe400078e3cff */
[----:B------:R-:W-:Y:S02]  /*5c60*/  PRMT R42, R31, 0x3340, R30 ;  /* 0x000033401f2a7816 */ /* 0x000fe4000000001e */
[----:B------:R-:W-:Y:S02]  /*5c70*/  PRMT R35, R13, 0x3340, R12 ;  /* 0x000033400d237816 */ /* 0x000fe4000000000c */
[----:B------:R-:W-:Y:S02]  /*5c80*/  PRMT R31, R9, 0x3340, R8 ;  /* 0x00003340091f7816 */ /* 0x000fe40000000008 */
[----:B------:R-:W-:Y:S02]  /*5c90*/  PRMT R30, R3, 0x3340, R2 ;  /* 0x00003340031e7816 */ /* 0x000fe40000000002 */
[----:B------:R-:W-:-:S02]  /*5ca0*/  LOP3.LUT R11, R28, 0xffff, RZ, 0xc0, !PT ;  /* 0x0000ffff1c0b7812 */ /* 0x000fc400078ec0ff */
[----:B------:R-:W-:Y:S02]  /*5cb0*/  LOP3.LUT R10, R27, 0xffff, RZ, 0xc0, !PT ;  /* 0x0000ffff1b0a7812 */ /* 0x000fe400078ec0ff */
[----:B------:R-:W-:Y:S02]  /*5cc0*/  LOP3.LUT R13, R37, 0xffff, RZ, 0xc0, !PT ;  /* 0x0000ffff250d7812 */ /* 0x000fe400078ec0ff */
[----:B------:R-:W-:Y:S02]  /*5cd0*/  LOP3.LUT R12, R29, 0xffff, RZ, 0xc0, !PT ;  /* 0x0000ffff1d0c7812 */ /* 0x000fe400078ec0ff */
[----:B------:R-:W-:Y:S02]  /*5ce0*/  LOP3.LUT R9, R38, 0xffff, RZ, 0xc0, !PT ;  /* 0x0000ffff26097812 */ /* 0x000fe400078ec0ff */
[----:B------:R-:W-:Y:S02]  /*5cf0*/  LOP3.LUT R8, R26, 0xffff, RZ, 0xc0, !PT ;  /* 0x0000ffff1a087812 */ /* 0x000fe400078ec0ff */
[----:B------:R-:W-:-:S02]  /*5d00*/  LOP3.LUT R3, R40, 0xffff, RZ, 0xc0, !PT ;  /* 0x0000ffff28037812 */ /* 0x000fc400078ec0ff */
[----:B------:R-:W-:Y:S02]  /*5d10*/  LOP3.LUT R2, R22, 0xffff, RZ, 0xc0, !PT ;  /* 0x0000ffff16027812 */ /* 0x000fe400078ec0ff */
[----:B------:R-:W-:Y:S02]  /*5d20*/  PRMT R10, R11, 0x3340, R10 ;  /* 0x000033400b0a7816 */ /* 0x000fe4000000000a */
[----:B------:R-:W-:Y:S02]  /*5d30*/  PRMT R13, R13, 0x3340, R12 ;  /* 0x000033400d0d7816 */ /* 0x000fe4000000000c */
[----:B------:R-:W-:Y:S02]  /*5d40*/  PRMT R11, R9, 0x3340, R8 ;  /* 0x00003340090b7816 */ /* 0x000fe40000000008 */
[----:B------:R-:W-:Y:S02]  /*5d50*/  PRMT R2, R3, 0x3340, R2 ;  /* 0x0000334003027816 */ /* 0x000fe40000000002 */
[----:B------:R-:W-:-:S02]  /*5d60*/  PRMT R8, R42, 0x5410, R35 ;  /* 0x000054102a087816 */ /* 0x000fc40000000023 */
[----:B------:R-:W-:Y:S02]  /*5d70*/  PRMT R9, R31, 0x5410, R30 ;  /* 0x000054101f097816 */ /* 0x000fe4000000001e */
[----:B------:R-:W-:Y:S02]  /*5d80*/  PRMT R10, R13, 0x5410, R10 ;  /* 0x000054100d0a7816 */ /* 0x000fe4000000000a */
[--C-:B------:R-:W-:Y:S02]  /*5d90*/  PRMT R11, R11, 0x5410, R2.reuse ;  /* 0x000054100b0b7816 */ /* 0x100fe40000000002 */
[----:B------:R-:W-:Y:S02]  /*5da0*/  PRMT R2, R0, 0x7610, R2 ;  /* 0x0000761000027816 */ /* 0x000fe40000000002 */
[----:B------:R-:W-:Y:S01]  /*5db0*/  PRMT R12, R6, 0x7610, R12 ;  /* 0x00007610060c7816 */ /* 0x000fe2000000000c */
[----:B------:R0:W-:Y:S01]  /*5dc0*/  STL.128 [R1+0x10], R8 ;  /* 0x0000100801007387 */ /* 0x0001e20000100c00 */
        /* <DEDUP_REMOVED lines=8> */
[----:B0-----:R-:W-:Y:S02]  /*5e50*/  PRMT R9, R27, 0x7610, R9 ;  /* 0x000076101b097816 */ /* 0x001fe40000000009 */
[----:B------:R-:W-:Y:S02]  /*5e60*/  PRMT R8, R38, 0x7610, R8 ;  /* 0x0000761026087816 */ /* 0x000fe40000000008 */
[----:B------:R-:W-:Y:S02]  /*5e70*/  PRMT R11, R40, 0x7610, R11 ;  /* 0x00007610280b7816 */ /* 0x000fe4000000000b */
[----:B------:R-:W-:Y:S01]  /*5e80*/  PRMT R10, R22, 0x7610, R10 ;  /* 0x00007610160a7816 */ /* 0x000fe2000000000a */
[----:B------:R-:W-:Y:S06]  /*5e90*/  @P0 BRA `(.L_x_97) ;  /* 0xffffffd000bc0947 */ /* 0x000fec000383ffff */
.L_x_94:
[----:B------:R-:W-:Y:S05]  /*5ea0*/  BSYNC.RECONVERGENT B0 ;  /* 0x0000000000007941 */ /* 0x000fea0003800200 */
.L_x_93:
[----:B------:R-:W0:Y:S01]  /*5eb0*/  LDCU.64 UR4, c[0x4][0x8] ;  /* 0x01000100ff0477ac */ /* 0x000e220008000a00 */
[----:B------:R-:W-:Y:S02]  /*5ec0*/  LOP3.LUT R27, R12, 0xff, RZ, 0xc0, !PT ;  /* 0x000000ff0c1b7812 */ /* 0x000fe400078ec0ff */
[----:B------:R-:W-:Y:S02]  /*5ed0*/  LOP3.LUT R17, R14, 0xff, RZ, 0xc0, !PT ;  /* 0x000000ff0e117812 */ /* 0x000fe400078ec0ff */
[----:B------:R-:W-:Y:S02]  /*5ee0*/  LOP3.LUT R29, R15, 0xff, RZ, 0xc0, !PT ;  /* 0x000000ff0f1d7812 */ /* 0x000fe400078ec0ff */
[----:B-----5:R-:W-:Y:S02]  /*5ef0*/  LOP3.LUT R15, R25, 0xff, RZ, 0xc0, !PT ;  /* 0x000000ff190f7812 */ /* 0x020fe400078ec0ff */
[C---:B------:R-:W-:Y:S02]  /*5f00*/  R2UR UR6, R18.reuse ;  /* 0x00000000120672ca */ /* 0x040fe400000e0000 */
[C---:B------:R-:W-:Y:S01]  /*5f10*/  R2UR UR7, R19.reuse ;  /* 0x00000000130772ca */ /* 0x040fe200000e0000 */
[----:B0-----:R-:W-:Y:S01]  /*5f20*/  IMAD.U32 R22, RZ, RZ, UR4 ;  /* 0x00000004ff167e24 */ /* 0x001fe2000f8e00ff */
[----:B------:R-:W-:Y:S01]  /*5f30*/  R2UR UR4, R18 ;  /* 0x00000000120472ca */ /* 0x000fe200000e0000 */
[----:B------:R-:W-:Y:S01]  /*5f40*/  IMAD.U32 R42, RZ, RZ, UR5 ;  /* 0x00000005ff2a7e24 */ /* 0x000fe2000f8e00ff */
[----:B------:R-:W-:-:S02]  /*5f50*/  R2UR UR5, R19 ;  /* 0x00000000130572ca */ /* 0x000fc400000e0000 */
[-C--:B------:R-:W-:Y:S02]  /*5f60*/  IADD3 R26, P0, PT, R27, R22.reuse, RZ ;  /* 0x000000161b1a7210 */ /* 0x080fe40007f1e0ff */
[-C--:B------:R-:W-:Y:S02]  /*5f70*/  IADD3 R16, P1, PT, R17, R22.reuse, RZ ;  /* 0x0000001611107210 */ /* 0x080fe40007f3e0ff */
[----:B------:R-:W-:Y:S01]  /*5f80*/  LOP3.LUT R31, R28, 0xff, RZ, 0xc0, !PT ;  /* 0x000000ff1c1f7812 */ /* 0x000fe200078ec0ff */
[--C-:B------:R-:W-:Y:S01]  /*5f90*/  IMAD.X R27, RZ, RZ, R42.reuse, P0 ;  /* 0x000000ffff1b7224 */ /* 0x100fe200000e062a */
[-C--:B------:R-:W-:Y:S01]  /*5fa0*/  IADD3 R14, P0, PT, R15, R22.reuse, RZ ;  /* 0x000000160f0e7210 */ /* 0x080fe20007f1e0ff */
[--C-:B------:R-:W-:Y:S01]  /*5fb0*/  IMAD.X R17, RZ, RZ, R42.reuse, P1 ;  /* 0x000000ffff117224 */ /* 0x100fe200008e062a */
[----:B------:R-:W-:Y:S02]  /*5fc0*/  LOP3.LUT R13, R13, 0xff, RZ, 0xc0, !PT ;  /* 0x000000ff0d0d7812 */ /* 0x000fe400078ec0ff */
[----:B------:R-:W-:Y:S01]  /*5fd0*/  IADD3 R12, P2, PT, R31, R22, RZ ;  /* 0x000000161f0c7210 */ /* 0x000fe20007f5e0ff */
[----:B------:R-:W-:Y:S01]  /*5fe0*/  IMAD.X R15, RZ, RZ, R42, P0 ;  /* 0x000000ffff0f7224 */ /* 0x000fe200000e062a */
[----:B------:R-:W-:Y:S01]  /*5ff0*/  LOP3.LUT R25, R30, 0xff, RZ, 0xc0, !PT ;  /* 0x000000ff1e197812 */ /* 0x000fe200078ec0ff */
[----:B------:R0:W2:Y:S01]  /*6000*/  LDG.E.U8.CONSTANT R32, desc[UR4][R16.64] ;  /* 0x0000000410207981 */ /* 0x0000a2000c1e9100 */
[----:B------:R-:W-:-:S02]  /*6010*/  R2UR UR8, R18 ;  /* 0x00000000120872ca */ /* 0x000fc400000e0000 */
[----:B------:R-:W-:Y:S01]  /*6020*/  R2UR UR9, R19 ;  /* 0x00000000130972ca */ /* 0x000fe200000e0000 */
[----:B------:R1:W2:Y:S01]  /*6030*/  LDG.E.U8.CONSTANT R37, desc[UR6][R26.64] ;  /* 0x000000061a257981 */ /* 0x0002a2000c1e9100 */
[-C--:B------:R-:W-:Y:S01]  /*6040*/  IADD3 R28, P0, PT, R13, R22.reuse, RZ ;  /* 0x000000160d1c7210 */ /* 0x080fe20007f1e0ff */
[--C-:B------:R-:W-:Y:S01]  /*6050*/  IMAD.X R13, RZ, RZ, R42.reuse, P2 ;  /* 0x000000ffff0d7224 */ /* 0x100fe200010e062a */
[----:B------:R-:W-:Y:S01]  /*6060*/  LOP3.LUT R31, R7, 0xff, RZ, 0xc0, !PT ;  /* 0x000000ff071f7812 */ /* 0x000fe200078ec0ff */
[----:B------:R-:W3:Y:S01]  /*6070*/  LDG.E.U8.CONSTANT R33, desc[UR6][R14.64] ;  /* 0x000000060e217981 */ /* 0x000ee2000c1e9100 */
[-C--:B0-----:R-:W-:Y:S02]  /*6080*/  IADD3 R16, P2, PT, R25, R22.reuse, RZ ;  /* 0x0000001619107210 */ /* 0x081fe40007f5e0ff */
[----:B------:R-:W-:Y:S01]  /*6090*/  LOP3.LUT R7, R11, 0xff, RZ, 0xc0, !PT ;  /* 0x000000ff0b077812 */ /* 0x000fe200078ec0ff */
[----:B------:R-:W3:Y:S01]  /*60a0*/  LDG.E.U8.CONSTANT R30, desc[UR4][R12.64] ;  /* 0x000000040c1e7981 */ /* 0x000ee2000c1e9100 */
[----:B-1----:R-:W-:Y:S01]  /*60b0*/  IADD3 R26, P1, PT, R29, R22, RZ ;  /* 0x000000161d1a7210 */ /* 0x002fe20007f3e0ff */
[--C-:B------:R-:W-:Y:S01]  /*60c0*/  IMAD.X R17, RZ, RZ, R42.reuse, P2 ;  /* 0x000000ffff117224 */ /* 0x100fe200010e062a */
[----:B------:R-:W-:Y:S01]  /*60d0*/  LOP3.LUT R25, R6, 0xff, RZ, 0xc0, !PT ;  /* 0x000000ff06197812 */ /* 0x000fe200078ec0ff */
[----:B------:R-:W-:-:S02]  /*60e0*/  IMAD.X R29, RZ, RZ, R42, P0 ;  /* 0x000000ffff1d7224 */ /* 0x000fc400000e062a */
[----:B------:R-:W-:Y:S01]  /*60f0*/  IMAD.X R27, RZ, RZ, R42, P1 ;  /* 0x000000ffff1b7224 */ /* 0x000fe200008e062a */
[----:B------:R0:W4:Y:S01]  /*6100*/  LDG.E.U8.CONSTANT R39, desc[UR8][R16.64] ;  /* 0x0000000810277981 */ /* 0x000122000c1e9100 */
[-C--:B------:R-:W-:Y:S02]  /*6110*/  IADD3 R6, P1, PT, R7, R22.reuse, RZ ;  /* 0x0000001607067210 */ /* 0x080fe40007f3e0ff */
[----:B------:R-:W-:Y:S02]  /*6120*/  LOP3.LUT R9, R9, 0xff, RZ, 0xc0, !PT ;  /* 0x000000ff09097812 */ /* 0x000fe400078ec0ff */
[----:B------:R-:W-:Y:S02]  /*6130*/  R2UR UR10, R18 ;  /* 0x00000000120a72ca */ /* 0x000fe400000e0000 */
[----:B------:R-:W-:Y:S02]  /*6140*/  R2UR UR11, R19 ;  /* 0x00000000130b72ca */ /* 0x000fe400000e0000 */
[----:B0-----:R-:W-:-:S02]  /*6150*/  IADD3 R16, P0, PT, R25, R22, RZ ;  /* 0x0000001619107210 */ /* 0x001fc40007f1e0ff */
[----:B------:R-:W-:Y:S01]  /*6160*/  LOP3.LUT R11, R10, 0xff, RZ, 0xc0, !PT ;  /* 0x000000ff0a0b7812 */ /* 0x000fe200078ec0ff */
[--C-:B------:R-:W-:Y:S01]  /*6170*/  IMAD.X R7, RZ, RZ, R42.reuse, P1 ;  /* 0x000000ffff077224 */ /* 0x100fe200008e062a */
[----:B------:R-:W-:Y:S02]  /*6180*/  R2UR UR12, R18 ;  /* 0x00000000120c72ca */ /* 0x000fe400000e0000 */
[----:B------:R-:W-:Y:S01]  /*6190*/  R2UR UR13, R19 ;  /* 0x00000000130d72ca */ /* 0x000fe200000e0000 */
[--C-:B------:R-:W-:Y:S01]  /*61a0*/  IMAD.X R17, RZ, RZ, R42.reuse, P0 ;  /* 0x000000ffff117224 */ /* 0x100fe200000e062a */
[-C--:B------:R-:W-:Y:S02]  /*61b0*/  IADD3 R14, P1, PT, R31, R22.reuse, RZ ;  /* 0x000000161f0e7210 */ /* 0x080fe40007f3e0ff */
[-C--:B------:R-:W-:Y:S01]  /*61c0*/  IADD3 R12, P2, PT, R9, R22.reuse, RZ ;  /* 0x00000016090c7210 */ /* 0x080fe20007f5e0ff */
[----:B------:R-:W4:Y:S01]  /*61d0*/  LDG.E.U8.CONSTANT R27, desc[UR10][R26.64] ;  /* 0x0000000a1a1b7981 */ /* 0x000f22000c1e9100 */
[----:B------:R-:W-:Y:S01]  /*61e0*/  IADD3 R10, P0, PT, R11, R22, RZ ;  /* 0x000000160b0a7210 */ /* 0x000fe20007f1e0ff */
[----:B------:R-:W-:-:S02]  /*61f0*/  IMAD.X R15, RZ, RZ, R42, P1 ;  /* 0x000000ffff0f7224 */ /* 0x000fc400008e062a */
[--C-:B------:R-:W-:Y:S02]  /*6200*/  IMAD.X R13, RZ, RZ, R42.reuse, P2 ;  /* 0x000000ffff0d7224 */ /* 0x100fe400010e062a */
[----:B------:R-:W-:Y:S02]  /*6210*/  IMAD.X R11, RZ, RZ, R42, P0 ;  /* 0x000000ffff0b7224 */ /* 0x000fe400000e062a */
[----:B------:R-:W4:Y:S04]  /*6220*/  LDG.E.U8.CONSTANT R28, desc[UR12][R28.64] ;  /* 0x0000000c1c1c7981 */ /* 0x000f28000c1e9100 */
[----:B------:R0:W4:Y:S04]  /*6230*/  LDG.E.U8.CONSTANT R26, desc[UR4][R6.64] ;  /* 0x00000004061a7981 */ /* 0x000128000c1e9100 */
[----:B------:R-:W4:Y:S04]  /*6240*/  LDG.E.U8.CONSTANT R34, desc[UR12][R16.64] ;  /* 0x0000000c10227981 */ /* 0x000f28000c1e9100 */
[----:B------:R-:W4:Y:S04]  /*6250*/  LDG.E.U8.CONSTANT R15, desc[UR10][R14.64] ;  /* 0x0000000a0e0f7981 */ /* 0x000f28000c1e9100 */
[----:B------:R-:W4:Y:S04]  /*6260*/  LDG.E.U8.CONSTANT R13, desc[UR8][R12.64] ;  /* 0x000000080c0d7981 */ /* 0x000f28000c1e9100 */
[----:B------:R2:W4:Y:S01]  /*6270*/  LDG.E.U8.CONSTANT R10, desc[UR6][R10.64] ;  /* 0x000000060a0a7981 */ /* 0x000522000c1e9100 */
[----:B------:R-:W-:-:S02]  /*6280*/  LOP3.LUT R9, R0, 0xff, RZ, 0xc0, !PT ;  /* 0x000000ff00097812 */ /* 0x000fc400078ec0ff */
[----:B------:R-:W-:Y:S02]  /*6290*/  R2UR UR22, R18 ;  /* 0x00000000121672ca */ /* 0x000fe400000e0000 */
[----:B------:R-:W-:Y:S02]  /*62a0*/  R2UR UR23, R19 ;  /* 0x00000000131772ca */ /* 0x000fe400000e0000 */
[----:B0-----:R-:W-:Y:S01]  /*62b0*/  IADD3 R6, P0, PT, R9, R22, RZ ;  /* 0x0000001609067210 */ /* 0x001fe20007f1e0ff */
[----:B------:R-:W-:Y:S01]  /*62c0*/  IMAD.SHL.U32 R9, R24, 0x4, RZ ;  /* 0x0000000418097824 */ /* 0x000fe200078e00ff */
[C---:B------:R-:W-:Y:S02]  /*62d0*/  R2UR UR20, R18.reuse ;  /* 0x00000000121472ca */ /* 0x040fe400000e0000 */
[----:B------:R-:W-:Y:S02]  /*62e0*/  R2UR UR21, R19 ;  /* 0x00000000131572ca */ /* 0x000fe400000e0000 */
[----:B------:R-:W-:-:S02]  /*62f0*/  R2UR UR24, R18 ;  /* 0x00000000121872ca */ /* 0x000fc400000e0000 */
[----:B------:R-:W-:Y:S01]  /*6300*/  R2UR UR25, R19 ;  /* 0x00000000131972ca */ /* 0x000fe200000e0000 */
[----:B------:R-:W-:Y:S01]  /*6310*/  IMAD.WIDE.U32 R20, R9, 0x4, R20 ;  /* 0x0000000409147825 */ /* 0x000fe200078e0014 */
[----:B------:R-:W-:-:S03]  /*6320*/  LOP3.LUT R25, R8, 0xff, RZ, 0xc0, !PT ;  /* 0x000000ff08197812 */ /* 0x000fc600078ec0ff */
[----:B------:R-:W-:Y:S01]  /*6330*/  IMAD.X R7, RZ, RZ, R42, P0 ;  /* 0x000000ffff077224 */ /* 0x000fe200000e062a */
[C---:B------:R-:W-:Y:S02]  /*6340*/  R2UR UR26, R18.reuse ;  /* 0x00000000121a72ca */ /* 0x040fe400000e0000 */
[C---:B------:R-:W-:Y:S02]  /*6350*/  R2UR UR27, R19.reuse ;  /* 0x00000000131b72ca */ /* 0x040fe400000e0000 */
[C---:B------:R-:W-:Y:S01]  /*6360*/  R2UR UR30, R18.reuse ;  /* 0x00000000121e72ca */ /* 0x040fe200000e0000 */
[----:B------:R-:W4:Y:S01]  /*6370*/  LDG.E.U8.CONSTANT R35, desc[UR4][R6.64] ;  /* 0x0000000406237981 */ /* 0x000f22000c1e9100 */
[----:B------:R-:W-:Y:S02]  /*6380*/  R2UR UR31, R19 ;  /* 0x00000000131f72ca */ /* 0x000fe400000e0000 */
[----:B------:R-:W-:Y:S02]  /*6390*/  IADD3 R8, P0, PT, R25, R22, RZ ;  /* 0x0000001619087210 */ /* 0x000fe40007f1e0ff */
        /* <DEDUP_REMOVED lines=12> */
[----:B------:R-:W-:Y:S01]  /*6460*/  IMAD.X R9, RZ, RZ, R42, P0 ;  /* 0x000000ffff097224 */ /* 0x000fe200000e062a */
[----:B--2---:R-:W-:-:S04]  /*6470*/  PRMT R11, R37, 0x3340, R32 ;  /* 0x00003340250b7816 */ /* 0x004fc80000000020 */
[----:B------:R-:W2:Y:S01]  /*6480*/  LDG.E.U8.CONSTANT R37, desc[UR6][R8.64] ;  /* 0x0000000608257981 */ /* 0x000ea2000c1e9100 */
[----:B---3--:R-:W-:-:S04]  /*6490*/  PRMT R14, R33, 0x3340, R30 ;  /* 0x00003340210e7816 */ /* 0x008fc8000000001e */
[----:B------:R-:W-:-:S05]  /*64a0*/  PRMT R14, R11, 0x5410, R14 ;  /* 0x000054100b0e7816 */ /* 0x000fca000000000e */
[----:B------:R-:W-:Y:S01]  /*64b0*/  STL [R1+0x14], R14 ;  /* 0x0000140e01007387 */ /* 0x000fe20000100800 */
[----:B------:R-:W-:Y:S02]  /*64c0*/  LOP3.LUT R11, R2, 0xff, RZ, 0xc0, !PT ;  /* 0x000000ff020b7812 */ /* 0x000fe400078ec0ff */
[----:B----4-:R-:W-:Y:S02]  /*64d0*/  PRMT R27, R28, 0x3340, R27 ;  /* 0x000033401c1b7816 */ /* 0x010fe4000000001b */
[----:B------:R-:W-:-:S04]  /*64e0*/  PRMT R16, R39, 0x3340, R26 ;  /* 0x0000334027107816 */ /* 0x000fc8000000001a */
[----:B------:R-:W-:Y:S02]  /*64f0*/  PRMT R16, R27, 0x5410, R16 ;  /* 0x000054101b107816 */ /* 0x000fe40000000010 */
[----:B------:R-:W-:Y:S02]  /*6500*/  PRMT R15, R34, 0x3340, R15 ;  /* 0x00003340220f7816 */ /* 0x000fe4000000000f */
[----:B------:R-:W-:-:S04]  /*6510*/  PRMT R10, R13, 0x3340, R10 ;  /* 0x000033400d0a7816 */ /* 0x000fc8000000000a */
[----:B------:R-:W-:Y:S02]  /*6520*/  PRMT R17, R15, 0x5410, R10 ;  /* 0x000054100f117816 */ /* 0x000fe4000000000a */
[----:B------:R-:W-:-:S03]  /*6530*/  LOP3.LUT R13, R3, 0xff, RZ, 0xc0, !PT ;  /* 0x000000ff030d7812 */ /* 0x000fc600078ec0ff */
[----:B------:R0:W-:Y:S04]  /*6540*/  STL.64 [R1+0x18], R16 ;  /* 0x0000181001007387 */ /* 0x0001e80000100a00 */
[----:B------:R-:W3:Y:S04]  /*6550*/  LD.E.U8 R3, desc[UR22][R20.64+0xa] ;  /* 0x00000a1614037980 */ /* 0x000ee8000c101100 */
[----:B------:R-:W4:Y:S04]  /*6560*/  LD.E.U8 R0, desc[UR20][R20.64+0x8] ;  /* 0x0000081414007980 */ /* 0x000f28000c101100 */
[----:B------:R-:W2:Y:S01]  /*6570*/  LD.E.U8 R2, desc[UR24][R20.64+0x9] ;  /* 0x0000091814027980 */ /* 0x000ea2000c101100 */
[----:B------:R-:W-:-:S02]  /*6580*/  IADD3 R10, P0, PT, R11, R22, RZ ;  /* 0x000000160b0a7210 */ /* 0x000fc40007f1e0ff */
[----:B------:R-:W-:Y:S01]  /*6590*/  IADD3 R12, P1, PT, R13, R22, RZ ;  /* 0x000000160d0c7210 */ /* 0x000fe20007f3e0ff */
[----:B------:R-:W2:Y:S02]  /*65a0*/  LD.E.U8 R28, desc[UR22][R20.64+0x7] ;  /* 0x00000716141c7980 */ /* 0x000ea4000c101100 */
[--C-:B------:R-:W-:Y:S02]  /*65b0*/  IMAD.X R11, RZ, RZ, R42.reuse, P0 ;  /* 0x000000ffff0b7224 */ /* 0x100fe400000e062a */
[----:B------:R-:W2:Y:S01]  /*65c0*/  LD.E.U8 R6, desc[UR26][R20.64+0xb] ;  /* 0x00000b1a14067980 */ /* 0x000ea2000c101100 */
[----:B------:R-:W-:-:S03]  /*65d0*/  IMAD.X R13, RZ, RZ, R42, P1 ;  /* 0x000000ffff0d7224 */ /* 0x000fc600008e062a */
[----:B------:R-:W2:Y:S04]  /*65e0*/  LD.E.U8 R33, desc[UR30][R20.64+0xd] ;  /* 0x00000d1e14217980 */ /* 0x000ea8000c101100 */
[----:B------:R-:W2:Y:S04]  /*65f0*/  LD.E.U8 R7, desc[UR32][R20.64+0xe] ;  /* 0x00000e2014077980 */ /* 0x000ea8000c101100 */
[----:B------:R-:W2:Y:S04]  /*6600*/  LD.E.U8 R8, desc[UR34][R20.64+0xf] ;  /* 0x00000f2214087980 */ /* 0x000ea8000c101100 */
[----:B------:R-:W2:Y:S04]  /*6610*/  LD.E.U8 R30, desc[UR28][R20.64+0xc] ;  /* 0x00000c1c141e7980 */ /* 0x000ea8000c101100 */
[----:B------:R1:W2:Y:S04]  /*6620*/  LDG.E.U8.CONSTANT R32, desc[UR4][R10.64] ;  /* 0x000000040a207981 */ /* 0x0002a8000c1e9100 */
[----:B------:R-:W2:Y:S04]  /*6630*/  LD.E.U8 R15, desc[UR8][R20.64] ;  /* 0x00000008140f7980 */ /* 0x000ea8000c101100 */
[----:B------:R-:W2:Y:S04]  /*6640*/  LD.E.U8 R26, desc[UR14][R20.64+0x3] ;  /* 0x0000030e141a7980 */ /* 0x000ea8000c101100 */
[----:B------:R-:W2:Y:S04]  /*6650*/  LD.E.U8 R25, desc[UR12][R20.64+0x2] ;  /* 0x0000020c14197980 */ /* 0x000ea8000c101100 */
[----:B------:R3:W2:Y:S04]  /*6660*/  LDG.E.U8.CONSTANT R34, desc[UR6][R12.64] ;  /* 0x000000060c227981 */ /* 0x0006a8000c1e9100 */
[----:B------:R-:W2:Y:S04]  /*6670*/  LD.E.U8 R24, desc[UR10][R20.64+0x1] ;  /* 0x0000010a14187980 */ /* 0x000ea8000c101100 */
[----:B------:R-:W2:Y:S04]  /*6680*/  LD.E.U8 R29, desc[UR18][R20.64+0x5] ;  /* 0x00000512141d7980 */ /* 0x000ea8000c101100 */
[----:B------:R-:W2:Y:S04]  /*6690*/  LD.E.U8 R31, desc[UR20][R20.64+0x6] ;  /* 0x00000614141f7980 */ /* 0x000ea8000c101100 */
[----:B------:R-:W2:Y:S01]  /*66a0*/  LD.E.U8 R27, desc[UR16][R20.64+0x4] ;  /* 0x00000410141b7980 */ /* 0x000ea2000c101100 */
[----:B0-----:R-:W-:-:S02]  /*66b0*/  SHF.L.W.U32.HI R16, R16, 0x10, R16 ;  /* 0x0000001010107819 */ /* 0x001fc40000010e10 */
[----:B------:R-:W-:Y:S02]  /*66c0*/  SHF.L.W.U32.HI R39, R17, 0x8, R17 ;  /* 0x0000000811277819 */ /* 0x000fe40000010e11 */
[----:B-1----:R-:W-:Y:S02]  /*66d0*/  PRMT R10, R16, 0x7632, R10 ;  /* 0x00007632100a7816 */ /* 0x002fe4000000000a */
[----:B------:R-:W-:Y:S02]  /*66e0*/  SHF.L.W.U32.HI R17, R14, 0x18, R14 ;  /* 0x000000180e117819 */ /* 0x000fe40000010e0e */
[----:B------:R-:W-:Y:S02]  /*66f0*/  PRMT R9, R39, 0x7632, R9 ;  /* 0x0000763227097816 */ /* 0x000fe40000000009 */
[----:B---3--:R-:W-:Y:S02]  /*6700*/  LOP3.LUT R12, R3, 0xffff, R10, 0x48, !PT ;  /* 0x0000ffff030c7812 */ /* 0x008fe400078e480a */
[----:B------:R-:W-:-:S02]  /*6710*/  PRMT R3, R17, 0x7632, R3 ;  /* 0x0000763211037816 */ /* 0x000fc40000000003 */
[----:B----4-:R-:W-:Y:S02]  /*6720*/  LOP3.LUT R10, R35, R0, RZ, 0x3c, !PT ;  /* 0x00000000230a7212 */ /* 0x010fe400078e3cff */
[----:B--2---:R-:W-:-:S04]  /*6730*/  LOP3.LUT R3, R2, 0xffff, R3, 0x48, !PT ;  /* 0x0000ffff02037812 */ /* 0x004fc800078e4803 */
[----:B------:R-:W-:Y:S02]  /*6740*/  PRMT R10, R10, 0x3340, R3 ;  /* 0x000033400a0a7816 */ /* 0x000fe40000000003 */
[----:B------:R-:W-:Y:S02]  /*6750*/  SHF.R.U32.HI R3, RZ, 0x8, R39 ;  /* 0x00000008ff037819 */ /* 0x000fe40000011627 */
[----:B------:R-:W-:Y:S02]  /*6760*/  SHF.R.U32.HI R0, RZ, 0x18, R17 ;  /* 0x00000018ff007819 */ /* 0x000fe40000011611 */
[----:B------:R-:W-:Y:S02]  /*6770*/  LOP3.LUT R28, R28, 0xffff, R3, 0x48, !PT ;  /* 0x0000ffff1c1c7812 */ /* 0x000fe400078e4803 */
[----:B------:R-:W-:Y:S01]  /*6780*/  LOP3.LUT R11, R6, 0xffff, R9, 0x48, !PT ;  /* 0x0000ffff060b7812 */ /* 0x000fe200078e4809 */
[----:B------:R-:W0:Y:S01]  /*6790*/  LDC R3, c[0x0][0x360] ;  /* 0x0000d800ff037b82 */ /* 0x000e220000000800 */
[----:B------:R-:W-:-:S02]  /*67a0*/  SHF.R.U32.HI R6, RZ, 0x18, R16 ;  /* 0x00000018ff067819 */ /* 0x000fc40000011610 */
[----:B------:R-:W-:Y:S02]  /*67b0*/  SHF.R.U32.HI R9, RZ, 0x18, R39 ;  /* 0x00000018ff097819 */ /* 0x000fe40000011627 */
[----:B------:R-:W-:Y:S02]  /*67c0*/  LOP3.LUT R33, R33, R0, RZ, 0x3c, !PT ;  /* 0x0000000021217212 */ /* 0x000fe400078e3cff */
[----:B------:R-:W-:Y:S02]  /*67d0*/  SHF.R.U32.HI R0, RZ, 0x8, R17 ;  /* 0x00000008ff007819 */ /* 0x000fe40000011611 */
[----:B------:R-:W-:Y:S02]  /*67e0*/  SHF.R.U32.HI R2, RZ, 0x8, R16 ;  /* 0x00000008ff027819 */ /* 0x000fe40000011610 */
[----:B------:R-:W-:Y:S02]  /*67f0*/  LOP3.LUT R6, R7, R6, RZ, 0x3c, !PT ;  /* 0x0000000607067212 */ /* 0x000fe400078e3cff */
[----:B------:R-:W-:-:S02]  /*6800*/  LOP3.LUT R9, R8, R9, RZ, 0x3c, !PT ;  /* 0x0000000908097212 */ /* 0x000fc400078e3cff */
[----:B------:R-:W-:Y:S02]  /*6810*/  LOP3.LUT R30, R37, R30, RZ, 0x3c, !PT ;  /* 0x0000001e251e7212 */ /* 0x000fe400078e3cff */
[----:B------:R-:W-:Y:S02]  /*6820*/  LOP3.LUT R15, R32, R15, RZ, 0x3c, !PT ;  /* 0x0000000f200f7212 */ /* 0x000fe400078e3cff */
[----:B------:R-:W-:Y:S02]  /*6830*/  LOP3.LUT R26, R26, 0xffff, R39, 0x48, !PT ;  /* 0x0000ffff1a1a7812 */ /* 0x000fe400078e4827 */
[----:B------:R-:W-:Y:S02]  /*6840*/  LOP3.LUT R25, R25, 0xffff, R16, 0x48, !PT ;  /* 0x0000ffff19197812 */ /* 0x000fe400078e4810 */
[----:B------:R-:W-:Y:S02]  /*6850*/  PRMT R11, R12, 0x3340, R11 ;  /* 0x000033400c0b7816 */ /* 0x000fe4000000000b */
[----:B------:R-:W-:-:S02]  /*6860*/  PRMT R6, R6, 0x3340, R9 ;  /* 0x0000334006067816 */ /* 0x000fc40000000009 */
[----:B------:R-:W-:Y:S02]  /*6870*/  LOP3.LUT R24, R24, 0xffff, R17, 0x48, !PT ;  /* 0x0000ffff18187812 */ /* 0x000fe400078e4811 */
[----:B------:R-:W-:Y:S02]  /*6880*/  LOP3.LUT R0, R29, 0xffff, R0, 0x48, !PT ;  /* 0x0000ffff1d007812 */ /* 0x000fe400078e4800 */
[----:B------:R-:W-:Y:S02]  /*6890*/  LOP3.LUT R31, R31, 0xffff, R2, 0x48, !PT ;  /* 0x0000ffff1f1f7812 */ /* 0x000fe400078e4802 */
[----:B------:R-:W-:Y:S02]  /*68a0*/  LOP3.LUT R27, R34, R27, RZ, 0x3c, !PT ;  /* 0x0000001b221b7212 */ /* 0x000fe400078e3cff */
        /* <DEDUP_REMOVED lines=8> */
[----:B------:R-:W-:-:S05]  /*6930*/  PRMT R9, R0, 0x5410, R9 ;  /* 0x0000541000097816 */ /* 0x000fca0000000009 */
[----:B------:R1:W-:Y:S01]  /*6940*/  STL.128 [R1+0x10], R8 ;  /* 0x0000100801007387 */ /* 0x0003e20000100c00 */
[----:B0-----:R-:W-:-:S13]  /*6950*/  ISETP.GE.U32.AND P0, PT, R3, 0x2, PT ;  /* 0x000000020300780c */ /* 0x001fda0003f06070 */
[----:B------:R-:W-:Y:S05]  /*6960*/  @!P0 BRA `(.L_x_98) ;  /* 0x0000000400b88947 */ /* 0x000fea0003800000 */
        /* <DEDUP_REMOVED lines=9> */
.L_x_101:
[----:B0-----:R-:W0:Y:S01]  /*6a00*/  LDCU.64 UR4, c[0x4][0x30] ;  /* 0x01000600ff0477ac */ /* 0x001e220008000a00 */
[--C-:B------:R-:W-:Y:S02]  /*6a10*/  SHF.R.U32.HI R6, RZ, 0x1e, R11.reuse ;  /* 0x0000001eff067819 */ /* 0x100fe4000001160b */
[----:B------:R-:W-:Y:S02]  /*6a20*/  R2UR UR6, R18 ;  /* 0x00000000120672ca */ /* 0x000fe400000e0000 */
[----:B------:R-:W-:Y:S02]  /*6a30*/  LOP3.LUT R6, R6, 0x2, RZ, 0xc0, !PT ;  /* 0x0000000206067812 */ /* 0x000fe400078ec0ff */
[----:B------:R-:W-:Y:S02]  /*6a40*/  R2UR UR7, R19 ;  /* 0x00000000130772ca */ /* 0x000fe400000e0000 */
[--C-:B------:R-:W-:Y:S02]  /*6a50*/  SHF.R.U32.HI R0, RZ, 0x1d, R11.reuse ;  /* 0x0000001dff007819 */ /* 0x100fe4000001160b */
[----:B------:R-:W-:-:S02]  /*6a60*/  SHF.L.W.U32.HI R17, R10, 0x1, R11 ;  /* 0x000000010a117819 */ /* 0x000fc40000010e0b */
[----:B-1----:R-:W-:Y:S02]  /*6a70*/  LOP3.LUT R11, R0, 0x2, RZ, 0xc0, !PT ;  /* 0x00000002000b7812 */ /* 0x002fe400078ec0ff */
[----:B------:R-:W-:Y:S02]  /*6a80*/  R2UR UR8, R18 ;  /* 0x00000000120872ca */ /* 0x000fe400000e0000 */
[----:B------:R-:W-:Y:S02]  /*6a90*/  R2UR UR9, R19 ;  /* 0x00000000130972ca */ /* 0x000fe400000e0000 */
[----:B0-----:R-:W-:Y:S02]  /*6aa0*/  IADD3 R6, P0, PT, R6, UR4, RZ ;  /* 0x0000000406067c10 */ /* 0x001fe4000ff1e0ff */
[----:B------:R-:W-:Y:S02]  /*6ab0*/  SHF.L.W.U32.HI R16, R9, 0x1, R10 ;  /* 0x0000000109107819 */ /* 0x000fe40000010e0a */
[----:B------:R-:W-:Y:S01]  /*6ac0*/  SHF.R.U32.HI R12, RZ, 0x1d, R17 ;  /* 0x0000001dff0c7819 */ /* 0x000fe20000011611 */
[----:B------:R-:W-:Y:S01]  /*6ad0*/  IMAD.X R7, RZ, RZ, UR5, P0 ;  /* 0x00000005ff077e24 */ /* 0x000fe200080e06ff */
[----:B------:R-:W-:-:S04]  /*6ae0*/  IADD3 R10, P0, PT, R11, UR4, RZ ;  /* 0x000000040b0a7c10 */ /* 0x000fc8000ff1e0ff */
[----:B------:R0:W2:Y:S01]  /*6af0*/  LDG.E.U16.CONSTANT R0, desc[UR6][R6.64] ;  /* 0x0000000606007981 */ /* 0x0000a2000c1e9500 */
[----:B------:R-:W-:Y:S01]  /*6b00*/  IMAD.X R11, RZ, RZ, UR5, P0 ;  /* 0x00000005ff0b7e24 */ /* 0x000fe200080e06ff */
[----:B------:R-:W-:Y:S02]  /*6b10*/  LOP3.LUT R12, R12, 0x2, RZ, 0xc0, !PT ;  /* 0x000000020c0c7812 */ /* 0x000fe400078ec0ff */
[----:B------:R-:W-:Y:S02]  /*6b20*/  SHF.L.W.U32.HI R21, R16, 0x1, R17 ;  /* 0x0000000110157819 */ /* 0x000fe40000010e11 */
[----:B------:R-:W-:Y:S01]  /*6b30*/  IADD3 R12, P0, PT, R12, UR4, RZ ;  /* 0x000000040c0c7c10 */ /* 0x000fe2000ff1e0ff */
[----:B------:R1:W3:Y:S01]  /*6b40*/  LDG.E.U16.CONSTANT R10, desc[UR8][R10.64] ;  /* 0x000000080a0a7981 */ /* 0x0002e2000c1e9500 */
[----:B------:R-:W-:-:S03]  /*6b50*/  SHF.R.U32.HI R20, RZ, 0x1d, R21 ;  /* 0x0000001dff147819 */ /* 0x000fc60000011615 */
[----:B------:R-:W-:Y:S01]  /*6b60*/  IMAD.X R13, RZ, RZ, UR5, P0 ;  /* 0x00000005ff0d7e24 */ /* 0x000fe200080e06ff */
[----:B------:R-:W-:-:S04]  /*6b70*/  LOP3.LUT R20, R20, 0x2, RZ, 0xc0, !PT ;  /* 0x0000000214147812 */ /* 0x000fc800078ec0ff */
[----:B0-----:R-:W-:Y:S01]  /*6b80*/  IADD3 R6, P0, PT, R20, UR4, RZ ;  /* 0x0000000414067c10 */ /* 0x001fe2000ff1e0ff */
[----:B------:R-:W4:Y:S04]  /*6b90*/  LDG.E.U16.CONSTANT R12, desc[UR6][R12.64] ;  /* 0x000000060c0c7981 */ /* 0x000f28000c1e9500 */
[----:B------:R-:W-:-:S05]  /*6ba0*/  IMAD.X R7, RZ, RZ, UR5, P0 ;  /* 0x00000005ff077e24 */ /* 0x000fca00080e06ff */
[----:B------:R0:W5:Y:S01]  /*6bb0*/  LDG.E.U16.CONSTANT R23, desc[UR8][R6.64] ;  /* 0x0000000806177981 */ /* 0x000162000c1e9500 */
[C---:B------:R-:W-:Y:S01]  /*6bc0*/  IMAD.SHL.U32 R25, R8.reuse, 0x2, RZ ;  /* 0x0000000208197824 */ /* 0x040fe200078e00ff */
[----:B------:R-:W-:Y:S01]  /*6bd0*/  SHF.L.U64.HI R9, R8, 0x1, R9 ;  /* 0x0000000108097819 */ /* 0x000fe20000010209 */
[----:B-1----:R-:W-:-:S03]  /*6be0*/  IMAD.MOV.U32 R11, RZ, RZ, R17 ;  /* 0x000000ffff0b7224 */ /* 0x002fc600078e0011 */
[----:B------:R-:W-:-:S04]  /*6bf0*/  SHF.L.W.U32.HI R20, R9, 0x1, R16 ;  /* 0x0000000109147819 */ /* 0x000fc80000010e10 */
[----:B0-----:R-:W-:Y:S02]  /*6c00*/  SHF.L.W.U32.HI R7, R20, 0x1, R21 ;  /* 0x0000000114077819 */ /* 0x001fe40000010e15 */
[----:B--2---:R-:W-:-:S05]  /*6c10*/  LOP3.LUT R26, R25, R0, RZ, 0x3c, !PT ;  /* 0x00000000191a7212 */ /* 0x004fca00078e3cff */
[----:B------:R-:W-:-:S05]  /*6c20*/  IMAD.SHL.U32 R25, R26, 0x2, RZ ;  /* 0x000000021a197824 */ /* 0x000fca00078e00ff */
[----:B---3--:R-:W-:Y:S01]  /*6c30*/  LOP3.LUT R24, R25, R10, RZ, 0x3c, !PT ;  /* 0x0000000a19187212 */ /* 0x008fe200078e3cff */
[----:B------:R-:W-:-:S04]  /*6c40*/  IMAD.SHL.U32 R0, R15, 0x10, RZ ;  /* 0x000000100f007824 */ /* 0x000fc800078e00ff */
[----:B------:R-:W-:Y:S01]  /*6c50*/  IMAD.SHL.U32 R13, R24, 0x2, RZ ;  /* 0x00000002180d7824 */ /* 0x000fe200078e00ff */
[----:B------:R-:W-:Y:S01]  /*6c60*/  SHF.L.U64.HI R17, R26, 0x1, R9 ;  /* 0x000000011a117819 */ /* 0x000fe20000010209 */
[----:B------:R-:W-:Y:S02]  /*6c70*/  IMAD.IADD R25, R1, 0x1, R0 ;  /* 0x0000000101197824 */ /* 0x000fe400078e0200 */
[----:B------:R-:W-:Y:S02]  /*6c80*/  IMAD.MOV.U32 R10, RZ, RZ, R16 ;  /* 0x000000ffff0a7224 */ /* 0x000fe400078e0010 */
[----:B------:R-:W-:Y:S01]  /*6c90*/  IMAD.MOV.U32 R8, RZ, RZ, R26 ;  /* 0x000000ffff087224 */ /* 0x000fe200078e001a */
[----:B----4-:R-:W-:Y:S02]  /*6ca0*/  LOP3.LUT R16, R13, R12, RZ, 0x3c, !PT ;  /* 0x0000000c0d107212 */ /* 0x010fe400078e3cff */
[----:B------:R-:W-:Y:S02]  /*6cb0*/  SHF.L.W.U32.HI R6, R17, 0x1, R20 ;  /* 0x0000000111067819 */ /* 0x000fe40000010e14 */
[----:B------:R0:W-:Y:S01]  /*6cc0*/  STL.128 [R25+0x10], R8 ;  /* 0x0000100819007387 */ /* 0x0001e20000100c00 */
[----:B------:R-:W-:Y:S01]  /*6cd0*/  IMAD.SHL.U32 R12, R16, 0x2, RZ ;  /* 0x00000002100c7824 */ /* 0x000fe200078e00ff */
[----:B------:R-:W-:-:S04]  /*6ce0*/  SHF.L.W.U32.HI R13, R6, 0x1, R7 ;  /* 0x00000001060d7819 */ /* 0x000fc80000010e07 */
[----:B-----5:R-:W-:Y:S01]  /*6cf0*/  LOP3.LUT R23, R12, R23, RZ, 0x3c, !PT ;  /* 0x000000170c177212 */ /* 0x020fe200078e3cff */
[----:B0-----:R-:W-:Y:S02]  /*6d00*/  IMAD.MOV.U32 R10, RZ, RZ, R20 ;  /* 0x000000ffff0a7224 */ /* 0x001fe400078e0014 */
[----:B------:R-:W-:Y:S01]  /*6d10*/  IMAD.MOV.U32 R11, RZ, RZ, R21 ;  /* 0x000000ffff0b7224 */ /* 0x000fe200078e0015 */
[--C-:B------:R-:W-:Y:S01]  /*6d20*/  SHF.L.U64.HI R21, R24, 0x1, R17.reuse ;  /* 0x0000000118157819 */ /* 0x100fe20000010211 */
[----:B------:R-:W-:Y:S02]  /*6d30*/  IMAD.MOV.U32 R8, RZ, RZ, R24 ;  /* 0x000000ffff087224 */ /* 0x000fe400078e0018 */
[----:B------:R-:W-:Y:S01]  /*6d40*/  IMAD.MOV.U32 R9, RZ, RZ, R17 ;  /* 0x000000ffff097224 */ /* 0x000fe200078e0011 */
[----:B------:R-:W-:Y:S02]  /*6d50*/  IADD3 R17, PT, PT, R1, 0x30, R0 ;  /* 0x0000003001117810 */ /* 0x000fe40007ffe000 */
[----:B------:R-:W-:-:S02]  /*6d60*/  SHF.L.W.U32.HI R0, R21, 0x1, R6 ;  /* 0x0000000115007819 */ /* 0x000fc40000010e06 */
[----:B------:R0:W-:Y:S01]  /*6d70*/  STL.128 [R25+0x20], R8 ;  /* 0x0000200819007387 */ /* 0x0001e20000100c00 */
[----:B------:R-:W-:Y:S01]  /*6d80*/  SHF.L.U64.HI R12, R16, 0x1, R21 ;  /* 0x00000001100c7819 */ /* 0x000fe20000010215 */
[----:B0-----:R-:W-:Y:S02]  /*6d90*/  IMAD.MOV.U32 R10, RZ, RZ, R6 ;  /* 0x000000ffff0a7224 */ /* 0x001fe400078e0006 */
[----:B------:R-:W-:Y:S02]  /*6da0*/  IMAD.MOV.U32 R11, RZ, RZ, R7 ;  /* 0x000000ffff0b7224 */ /* 0x000fe400078e0007 */
[----:B------:R-:W-:Y:S02]  /*6db0*/  IMAD.MOV.U32 R8, RZ, RZ, R16 ;  /* 0x000000ffff087224 */ /* 0x000fe400078e0010 */
[----:B------:R-:W-:-:S05]  /*6dc0*/  IMAD.MOV.U32 R9, RZ, RZ, R21 ;  /* 0x000000ffff097224 */ /* 0x000fca00078e0015 */
[----:B------:R0:W-:Y:S01]  /*6dd0*/  STL.128 [R25+0x30], R8 ;  /* 0x0000300819007387 */ /* 0x0001e20000100c00 */
[----:B------:R-:W-:-:S05]  /*6de0*/  VIADD R7, R15, 0x3 ;  /* 0x000000030f077836 */ /* 0x000fca0000000000 */
[----:B------:R-:W-:Y:S01]  /*6df0*/  ISETP.NE.AND P0, PT, R7, R2, PT ;  /* 0x000000020700720c */ /* 0x000fe20003f05270 */
[----:B0-----:R-:W-:Y:S02]  /*6e00*/  IMAD.MOV.U32 R10, RZ, RZ, R0 ;  /* 0x000000ffff0a7224 */ /* 0x001fe400078e0000 */
[----:B------:R-:W-:Y:S02]  /*6e10*/  IMAD.MOV.U32 R11, RZ, RZ, R13 ;  /* 0x000000ffff0b7224 */ /* 0x000fe400078e000d */
[----:B------:R-:W-:Y:S02]  /*6e20*/  IMAD.MOV.U32 R8, RZ, RZ, R23 ;  /* 0x000000ffff087224 */ /* 0x000fe400078e0017 */
[----:B------:R-:W-:-:S05]  /*6e30*/  IMAD.MOV.U32 R9, RZ, RZ, R12 ;  /* 0x000000ffff097224 */ /* 0x000fca00078e000c */
[----:B------:R0:W-:Y:S01]  /*6e40*/  STL.128 [R17+0x10], R8 ;  /* 0x0000100811007387 */ /* 0x0001e20000100c00 */
[----:B------:R-:W-:-:S04]  /*6e50*/  VIADD R0, R15, 0x4 ;  /* 0x000000040f007836 */ /* 0x000fc80000000000 */
[----:B------:R-:W-:Y:S01]  /*6e60*/  IMAD.MOV.U32 R15, RZ, RZ, R0 ;  /* 0x000000ffff0f7224 */ /* 0x000fe200078e0000 */
[----:B------:R-:W-:Y:S06]  /*6e70*/  @P0 BRA `(.L_x_101) ;  /* 0xfffffff800e00947 */ /* 0x000fec000383ffff */
[----:B------:R-:W-:Y:S05]  /*6e80*/  BSYNC.RECONVERGENT B0 ;  /* 0x0000000000007941 */ /* 0x000fea0003800200 */
.L_x_100:
[----:B------:R-:W-:-:S07]  /*6e90*/  VIADD R23, R17, 0x10 ;  /* 0x0000001011177836 */ /* 0x000fce0000000000 */
.L_x_99:
[----:B------:R-:W-:Y:S01]  /*6ea0*/  ISETP.NE.AND P0, PT, R14, RZ, PT ;  /* 0x000000ff0e00720c */ /* 0x000fe20003f05270 */
[----:B------:R-:W-:-:S12]  /*6eb0*/  BSSY.RECONVERGENT B0, `(.L_x_98) ;  /* 0x0000019000007945 */ /* 0x000fd80003800200 */
[----:B------:R-:W-:Y:S05]  /*6ec0*/  @!P0 BRA `(.L_x_102) ;  /* 0x00000000005c8947 */ /* 0x000fea0003800000 */
[----:B01----:R0:W5:Y:S01]  /*6ed0*/  LDL.64 R10, [R23+0x8] ;  /* 0x00000800170a7983 */ /* 0x0031620000100a00 */
[----:B------:R-:W-:-:S07]  /*6ee0*/  IMAD.MOV.U32 R13, RZ, RZ, RZ ;  /* 0x000000ffff0d7224 */ /* 0x000fce00078e00ff */
.L_x_103:
[----:B------:R-:W1:Y:S01]  /*6ef0*/  LDCU.64 UR4, c[0x4][0x30] ;  /* 0x01000600ff0477ac */ /* 0x000e620008000a00 */
[----:B-----5:R-:W-:Y:S02]  /*6f00*/  SHF.R.U32.HI R6, RZ, 0x1e, R11 ;  /* 0x0000001eff067819 */ /* 0x020fe4000001160b */
[----:B------:R-:W-:Y:S02]  /*6f10*/  R2UR UR6, R18 ;  /* 0x00000000120672ca */ /* 0x000fe400000e0000 */
[----:B------:R-:W-:Y:S02]  /*6f20*/  LOP3.LUT R6, R6, 0x2, RZ, 0xc0, !PT ;  /* 0x0000000206067812 */ /* 0x000fe400078ec0ff */
[----:B------:R-:W-:Y:S02]  /*6f30*/  R2UR UR7, R19 ;  /* 0x00000000130772ca */ /* 0x000fe400000e0000 */
[----:B-1----:R-:W-:-:S05]  /*6f40*/  IADD3 R6, P0, PT, R6, UR4, RZ ;  /* 0x0000000406067c10 */ /* 0x002fca000ff1e0ff */
[----:B------:R-:W-:-:S06]  /*6f50*/  IMAD.X R7, RZ, RZ, UR5, P0 ;  /* 0x00000005ff077e24 */ /* 0x000fcc00080e06ff */
[----:B--2---:R-:W2:Y:S01]  /*6f60*/  LDG.E.U16.CONSTANT R6, desc[UR6][R6.64] ;  /* 0x0000000606067981 */ /* 0x004ea2000c1e9500 */
        /* <DEDUP_REMOVED lines=13> */
.L_x_102:
[----:B------:R-:W-:Y:S05]  /*7040*/  BSYNC.RECONVERGENT B0 ;  /* 0x0000000000007941 */ /* 0x000fea0003800200 */
.L_x_98:
[----:B------:R-:W3:Y:S01]  /*7050*/  S2R R0, SR_TID.X ;  /* 0x0000000000007919 */ /* 0x000ee20000002100 */
[----:B------:R-:W3:Y:S01]  /*7060*/  S2UR UR4, SR_CTAID.X ;  /* 0x00000000000479c3 */ /* 0x000ee20000002500 */
[----:B------:R-:W4:Y:S01]  /*7070*/  LDCU.128 UR8, c[0x0][0x390] ;  /* 0x00007200ff0877ac */ /* 0x000f220008000c00 */
[----:B------:R-:W-:Y:S01]  /*7080*/  R2UR UR5, R19 ;  /* 0x00000000130572ca */ /* 0x000fe200000e0000 */
[----:B---3--:R-:W-:Y:S01]  /*7090*/  IMAD R3, R3, UR4, R0 ;  /* 0x0000000403037c24 */ /* 0x008fe2000f8e0200 */
[----:B------:R-:W-:Y:S01]  /*70a0*/  R2UR UR4, R18 ;  /* 0x00000000120472ca */ /* 0x000fe200000e0000 */
[----:B------:R-:W-:Y:S02]  /*70b0*/  IMAD.U32 R12, R0, 0x10, R1 ;  /* 0x00000010000c7824 */ /* 0x000fe400078e0001 */
[----:B------:R-:W-:-:S04]  /*70c0*/  IMAD.SHL.U32 R20, R3, 0x10, RZ ;  /* 0x0000001003147824 */ /* 0x000fc800078e00ff */
[----:B--2---:R-:W0:Y:S01]  /*70d0*/  LDL.128 R12, [R12+0x10] ;  /* 0x000010000c0c7983 */ /* 0x004e220000100c00 */
[----:B----4-:R-:W-:-:S05]  /*70e0*/  IADD3 R2, P0, PT, R20, UR10, RZ ;  /* 0x0000000a14027c10 */ /* 0x010fca000ff1e0ff */
[----:B------:R-:W-:-:S05]  /*70f0*/  IMAD.X R3, RZ, RZ, UR11, P0 ;  /* 0x0000000bff037e24 */ /* 0x000fca00080e06ff */
[----:B------:R-:W2:Y:S01]  /*7100*/  LDG.E.U8 R0, desc[UR4][R2.64] ;  /* 0x0000000402007981 */ /* 0x000ea2000c1e1100 */
[----:B------:R-:W-:Y:S02]  /*7110*/  R2UR UR6, R18 ;  /* 0x00000000120672ca */ /* 0x000fe400000e0000 */
[----:B------:R-:W-:Y:S02]  /*7120*/  R2UR UR7, R19 ;  /* 0x00000000130772ca */ /* 0x000fe400000e0000 */
[----:B------:R-:W-:-:S05]  /*7130*/  IADD3 R20, P0, PT, R20, UR8, RZ ;  /* 0x0000000814147c10 */ /* 0x000fca000ff1e0ff */
[----:B------:R-:W-:Y:S01]  /*7140*/  IMAD.X R21, RZ, RZ, UR9, P0 ;  /* 0x00000009ff157e24 */ /* 0x000fe200080e06ff */
[----:B01----:R-:W-:-:S04]  /*7150*/  PRMT R11, R12, 0x7770, RZ ;  /* 0x000077700c0b7816 */ /* 0x003fc800000000ff */
[----:B--2---:R-:W-:-:S05]  /*7160*/  LOP3.LUT R7, R0, R11, RZ, 0x3c, !PT ;  /* 0x0000000b00077212 */ /* 0x004fca00078e3cff */
        /* <DEDUP_REMOVED lines=12> */
[----:B------:R-:W-:Y:S04]  /*7230*/  STG.E.U8 desc[UR4][R20.64+0x3], R41 ;  /* 0x0000032914007986 */ /* 0x000fe8000c101104 */
        /* <DEDUP_REMOVED lines=47> */
[----:B------:R-:W-:Y:S04]  /*7530*/  STG.E.U8 desc[UR4][R20.64+0xf], R15 ;  /* 0x00000f0f14007986 */ /* 0x000fe8000c101104 */
[----:B------:R-:W5:Y:S01]  /*7540*/  LD.E.64 R16, desc[UR6][R4.64+0x8] ;  /* 0x0000080604107980 */ /* 0x000f62000c101b00 */
[----:B------:R-:W-:Y:S02]  /*7550*/  R2UR UR8, R18 ;  /* 0x00000000120872ca */ /* 0x000fe400000e0000 */
[----:B------:R-:W-:Y:S01]  /*7560*/  R2UR UR9, R19 ;  /* 0x00000000130972ca */ /* 0x000fe200000e0000 */
[----:B------:R2:W4:Y:S04]  /*7570*/  LD.E R38, desc[UR4][R4.64] ;  /* 0x0000000404267980 */ /* 0x000528000c101900 */
[----:B-----5:R-:W0:Y:S02]  /*7580*/  LD.E.U8 R0, desc[UR4][R16.64] ;  /* 0x0000000410007980 */ /* 0x020e24000c101100 */
[----:B0-----:R-:W-:-:S05]  /*7590*/  LOP3.LUT R7, R7, R0, RZ, 0x3c, !PT ;  /* 0x0000000007077212 */ /* 0x001fca00078e3cff */
[----:B------:R-:W-:Y:S04]  /*75a0*/  STG.E.U8 desc[UR6][R20.64], R7 ;  /* 0x0000000714007986 */ /* 0x000fe8000c101106 */
[----:B------:R-:W1:Y:S02]  /*75b0*/  LD.E.U8 R0, desc[UR8][R16.64+0x1] ;  /* 0x0000010810007980 */ /* 0x000e64000c101100 */
[----:B-1----:R-:W-:-:S05]  /*75c0*/  LOP3.LUT R9, R9, R0, RZ, 0x3c, !PT ;  /* 0x0000000009097212 */ /* 0x002fca00078e3cff */
        /* <DEDUP_REMOVED lines=37> */
[----:B------:R-:W2:Y:S01]  /*7820*/  LD.E.U8 R0, desc[UR6][R16.64+0xe] ;  /* 0x00000e0610007980 */ /* 0x000ea2000c101100 */
[----:B----4-:R-:W-:Y:S02]  /*7830*/  ISETP.GE.U32.AND P0, PT, R38, 0x2, PT ;  /* 0x000000022600780c */ /* 0x010fe40003f06070 */
[----:B--2---:R-:W-:-:S05]  /*7840*/  LOP3.LUT R61, R61, R0, RZ, 0x3c, !PT ;  /* 0x000000003d3d7212 */ /* 0x004fca00078e3cff */
[----:B------:R1:W-:Y:S04]  /*7850*/  STG.E.U8 desc[UR4][R20.64+0xe], R61 ;  /* 0x00000e3d14007986 */ /* 0x0003e8000c101104 */
[----:B------:R-:W2:Y:S01]  /*7860*/  LD.E.U8 R2, desc[UR6][R16.64+0xf] ;  /* 0x00000f0610027980 */ /* 0x000ea2000c101100 */
[----:B------:R-:W-:Y:S01]  /*7870*/  BSSY.RECONVERGENT B0, `(.L_x_104) ;  /* 0x000030e000007945 */ /* 0x000fe20003800200 */
[----:B------:R-:W-:Y:S02]  /*7880*/  PRMT R0, R7, 0x7610, R0 ;  /* 0x0000761007007816 */ /* 0x000fe40000000000 */
[----:B------:R-:W-:Y:S02]  /*7890*/  PRMT R14, R9, 0x7610, R14 ;  /* 0x00007610090e7816 */ /* 0x000fe4000000000e */
[----:B------:R-:W-:-:S02]  /*78a0*/  PRMT R40, R39, 0x7610, R40 ;  /* 0x0000761027287816 */ /* 0x000fc40000000028 */
[----:B------:R-:W-:Y:S02]  /*78b0*/  PRMT R8, R13, 0x7610, R8 ;  /* 0x000076100d087816 */ /* 0x000fe40000000008 */
[----:B------:R-:W-:Y:S02]  /*78c0*/  PRMT R10, R53, 0x7610, R10 ;  /* 0x00007610350a7816 */ /* 0x000fe4000000000a */
[----:B------:R-:W-:Y:S02]  /*78d0*/  PRMT R6, R55, 0x7610, R6 ;  /* 0x0000761037067816 */ /* 0x000fe40000000006 */
[----:B------:R-:W-:Y:S02]  /*78e0*/  PRMT R4, R57, 0x7610, R4 ;  /* 0x0000761039047816 */ /* 0x000fe40000000004 */
[----:B0-----:R-:W-:Y:S02]  /*78f0*/  PRMT R9, R61, 0x7610, R9 ;  /* 0x000076103d097816 */ /* 0x001fe40000000009 */
[----:B--2---:R-:W-:-:S02]  /*7900*/  LOP3.LUT R7, R15, R2, RZ, 0x3c, !PT ;  /* 0x000000020f077212 */ /* 0x004fc400078e3cff */
[----:B------:R-:W-:Y:S01]  /*7910*/  PRMT R2, R43, 0x7610, R2 ;  /* 0x000076102b027816 */ /* 0x000fe20000000002 */
[----:B-1----:R-:W-:Y:S06]  /*7920*/  @!P0 BRA `(.L_x_105) ;  /* 0x0000003000088947 */ /* 0x002fec0003800000 */
[----:B------:R-:W-:-:S07]  /*7930*/  IMAD.MOV.U32 R39, RZ, RZ, 0x1 ;  /* 0x00000001ff277424 */ /* 0x000fce00078e00ff */
.L_x_108:
[----:B------:R-:W0:Y:S01]  /*7940*/  LDCU.64 UR4, c[0x4][0x8] ;  /* 0x01000100ff0477ac */ /* 0x000e220008000a00 */
[----:B------:R-:W-:Y:S02]  /*7950*/  LOP3.LUT R13, R14, 0xff, RZ, 0xc0, !PT ;  /* 0x000000ff0e0d7812 */ /* 0x000fe400078ec0ff */
[----:B------:R-:W-:Y:S02]  /*7960*/  LOP3.LUT R15, R45, 0xff, RZ, 0xc0, !PT ;  /* 0x000000ff2d0f7812 */ /* 0x000fe400078ec0ff */
[C---:B------:R-:W-:Y:S02]  /*7970*/  R2UR UR6, R18.reuse ;  /* 0x00000000120672ca */ /* 0x040fe400000e0000 */
[----:B------:R-:W-:Y:S02]  /*7980*/  R2UR UR7, R19 ;  /* 0x00000000130772ca */ /* 0x000fe400000e0000 */
[----:B------:R-:W-:Y:S01]  /*7990*/  LOP3.LUT R41, R51, 0xff, RZ, 0xc0, !PT ;  /* 0x000000ff33297812 */ /* 0x000fe200078ec0ff */
[----:B0-----:R-:W-:Y:S01]  /*79a0*/  IMAD.U32 R22, RZ, RZ, UR4 ;  /* 0x00000004ff167e24 */ /* 0x001fe2000f8e00ff */
[----:B------:R-:W-:Y:S01]  /*79b0*/  R2UR UR4, R18 ;  /* 0x00000000120472ca */ /* 0x000fe200000e0000 */
[----:B------:R-:W-:Y:S01]  /*79c0*/  IMAD.U32 R42, RZ, RZ, UR5 ;  /* 0x00000005ff2a7e24 */ /* 0x000fe2000f8e00ff */
[----:B------:R-:W-:-:S02]  /*79d0*/  R2UR UR5, R19 ;  /* 0x00000000130572ca */ /* 0x000fc400000e0000 */
[-C--:B------:R-:W-:Y:S02]  /*79e0*/  IADD3 R12, P0, PT, R13, R22.reuse, RZ ;  /* 0x000000160d0c7210 */ /* 0x080fe40007f1e0ff */
[-C--:B------:R-:W-:Y:S02]  /*79f0*/  IADD3 R14, P1, PT, R15, R22.reuse, RZ ;  /* 0x000000160f0e7210 */ /* 0x080fe40007f3e0ff */
[----:B------:R-:W-:Y:S01]  /*7a00*/  R2UR UR8, R18 ;  /* 0x00000000120872ca */ /* 0x000fe200000e0000 */
[--C-:B------:R-:W-:Y:S01]  /*7a10*/  IMAD.X R13, RZ, RZ, R42.reuse, P0 ;  /* 0x000000ffff0d7224 */ /* 0x100fe200000e062a */
[----:B------:R-:W-:Y:S01]  /*7a20*/  R2UR UR9, R19 ;  /* 0x00000000130972ca */ /* 0x000fe200000e0000 */
[----:B------:R-:W-:Y:S01]  /*7a30*/  IMAD.X R15, RZ, RZ, R42, P1 ;  /* 0x000000ffff0f7224 */ /* 0x000fe200008e062a */
[----:B------:R-:W-:Y:S02]  /*7a40*/  LOP3.LUT R55, R40, 0xff, RZ, 0xc0, !PT ;  /* 0x000000ff28377812 */ /* 0x000fe400078ec0ff */
[----:B------:R-:W-:Y:S01]  /*7a50*/  LOP3.LUT R49, R47, 0xff, RZ, 0xc0, !PT ;  /* 0x000000ff2f317812 */ /* 0x000fe200078ec0ff */
[----:B--2---:R0:W2:Y:S01]  /*7a60*/  LDG.E.U8.CONSTANT R43, desc[UR4][R12.64] ;  /* 0x000000040c2b7981 */ /* 0x0040a2000c1e9100 */
[----:B------:R-:W-:-:S02]  /*7a70*/  IADD3 R40, P0, PT, R41, R22, RZ ;  /* 0x0000001629287210 */ /* 0x000fc40007f1e0ff */
[----:B------:R-:W-:Y:S01]  /*7a80*/  LOP3.LUT R47, R59, 0xff, RZ, 0xc0, !PT ;  /* 0x000000ff3b2f7812 */ /* 0x000fe200078ec0ff */
[----:B------:R1:W3:Y:S01]  /*7a90*/  LDG.E.U8.CONSTANT R53, desc[UR6][R14.64] ;  /* 0x000000060e357981 */ /* 0x0002e2000c1e9100 */
[----:B------:R-:W-:Y:S01]  /*7aa0*/  LOP3.LUT R45, R10, 0xff, RZ, 0xc0, !PT ;  /* 0x000000ff0a2d7812 */ /* 0x000fe200078ec0ff */
[--C-:B------:R-:W-:Y:S01]  /*7ab0*/  IMAD.X R41, RZ, RZ, R42.reuse, P0 ;  /* 0x000000ffff297224 */ /* 0x100fe200000e062a */
[-C--:B------:R-:W-:Y:S02]  /*7ac0*/  IADD3 R46, P2, PT, R47, R22.reuse, RZ ;  /* 0x000000162f2e7210 */ /* 0x080fe40007f5e0ff */
[----:B------:R-:W-:Y:S02]  /*7ad0*/  LOP3.LUT R9, R9, 0xff, RZ, 0xc0, !PT ;  /* 0x000000ff09097812 */ /* 0x000fe400078ec0ff */
[-C--:B0-----:R-:W-:Y:S01]  /*7ae0*/  IADD3 R12, P0, PT, R55, R22.reuse, RZ ;  /* 0x00000016370c7210 */ /* 0x081fe20007f1e0ff */
[----:B------:R-:W-:Y:S01]  /*7af0*/  IMAD.X R47, RZ, RZ, R42, P2 ;  /* 0x000000ffff2f7224 */ /* 0x000fe200010e062a */
[----:B------:R-:W-:Y:S01]  /*7b00*/  R2UR UR10, R18 ;  /* 0x00000000120a72ca */ /* 0x000fe200000e0000 */
[----:B------:R0:W4:Y:S01]  /*7b10*/  LDG.E.U8.CONSTANT R55, desc[UR8][R40.64] ;  /* 0x0000000828377981 */ /* 0x000122000c1e9100 */
[----:B-1----:R-:W-:-:S02]  /*7b20*/  IADD3 R14, P1, PT, R49, R22, RZ ;  /* 0x00000016310e7210 */ /* 0x002fc40007f3e0ff */
[----:B------:R-:W-:Y:S02]  /*7b30*/  R2UR UR11, R19 ;  /* 0x00000000130b72ca */ /* 0x000fe400000e0000 */
[----:B------:R-:W-:Y:S01]  /*7b40*/  LOP3.LUT R59, R5, 0xff, RZ, 0xc0, !PT ;  /* 0x000000ff053b7812 */ /* 0x000fe200078ec0ff */
[--C-:B------:R-:W-:Y:S01]  /*7b50*/  IMAD.X R15, RZ, RZ, R42.reuse, P1 ;  /* 0x000000ffff0f7224 */ /* 0x100fe200008e062a */
[-C--:B------:R-:W-:Y:S01]  /*7b60*/  IADD3 R44, P2, PT, R45, R22.reuse, RZ ;  /* 0x000000162d2c7210 */ /* 0x080fe20007f5e0ff */
[----:B------:R-:W-:Y:S01]  /*7b70*/  IMAD.X R13, RZ, RZ, R42, P0 ;  /* 0x000000ffff0d7224 */ /* 0x000fe200000e062a */
[----:B------:R-:W-:Y:S02]  /*7b80*/  R2UR UR12, R18 ;  /* 0x00000000120c72ca */ /* 0x000fe400000e0000 */
[----:B0-----:R-:W-:Y:S01]  /*7b90*/  IADD3 R40, P1, PT, R9, R22, RZ ;  /* 0x0000001609287210 */ /* 0x001fe20007f3e0ff */
[----:B------:R0:W5:Y:S01]  /*7ba0*/  LDG.E.U8.CONSTANT R51, desc[UR6][R14.64] ;  /* 0x000000060e337981 */ /* 0x000162000c1e9100 */
[----:B------:R-:W-:-:S02]  /*7bb0*/  LOP3.LUT R5, R6, 0xff, RZ, 0xc0, !PT ;  /* 0x000000ff06057812 */ /* 0x000fc400078ec0ff */
[-C--:B------:R-:W-:Y:S01]  /*7bc0*/  IADD3 R6, P0, PT, R59, R22.reuse, RZ ;  /* 0x000000163b067210 */ /* 0x080fe20007f1e0ff */
[--C-:B------:R-:W-:Y:S01]  /*7bd0*/  IMAD.X R45, RZ, RZ, R42.reuse, P2 ;  /* 0x000000ffff2d7224 */ /* 0x100fe200010e062a */
[----:B------:R-:W-:Y:S01]  /*7be0*/  R2UR UR13, R19 ;  /* 0x00000000130d72ca */ /* 0x000fe200000e0000 */
[--C-:B------:R-:W-:Y:S01]  /*7bf0*/  IMAD.X R41, RZ, RZ, R42.reuse, P1 ;  /* 0x000000ffff297224 */ /* 0x100fe200008e062a */
[----:B------:R-:W-:Y:S01]  /*7c00*/  LOP3.LUT R57, R8, 0xff, RZ, 0xc0, !PT ;  /* 0x000000ff08397812 */ /* 0x000fe200078ec0ff */
[----:B------:R1:W5:Y:S01]  /*7c10*/  LDG.E.U8.CONSTANT R49, desc[UR4][R12.64] ;  /* 0x000000040c317981 */ /* 0x000362000c1e9100 */
[----:B0-----:R-:W-:Y:S01]  /*7c20*/  LOP3.LUT R15, R7, 0xff, RZ, 0xc0, !PT ;  /* 0x000000ff070f7812 */ /* 0x001fe200078ec0ff */
[----:B------:R-:W-:Y:S01]  /*7c30*/  IMAD.X R7, RZ, RZ, R42, P0 ;  /* 0x000000ffff077224 */ /* 0x000fe200000e062a */
[-C--:B------:R-:W-:Y:S01]  /*7c40*/  IADD3 R8, P1, PT, R57, R22.reuse, RZ ;  /* 0x0000001639087210 */ /* 0x080fe20007f3e0ff */
[----:B------:R-:W5:Y:S01]  /*7c50*/  LDG.E.U8.CONSTANT R45, desc[UR10][R44.64] ;  /* 0x0000000a2c2d7981 */ /* 0x000f62000c1e9100 */
[----:B------:R-:W-:-:S03]  /*7c60*/  IADD3 R14, P0, PT, R15, R22, RZ ;  /* 0x000000160f0e7210 */ /* 0x000fc60007f1e0ff */
[----:B------:R-:W5:Y:S01]  /*7c70*/  LDG.E.U8.CONSTANT R41, desc[UR10][R40.64] ;  /* 0x0000000a28297981 */ /* 0x000f62000c1e9100 */
[----:B-1----:R-:W-:Y:S01]  /*7c80*/  IADD3 R12, P2, PT, R5, R22, RZ ;  /* 0x00000016050c7210 */ /* 0x002fe20007f5e0ff */
[--C-:B------:R-:W-:Y:S02]  /*7c90*/  IMAD.X R9, RZ, RZ, R42.reuse, P1 ;  /* 0x000000ffff097224 */ /* 0x100fe400008e062a */
[--C-:B------:R-:W-:Y:S01]  /*7ca0*/  IMAD.X R15, RZ, RZ, R42.reuse, P0 ;  /* 0x000000ffff0f7224 */ /* 0x100fe200000e062a */
[----:B------:R-:W5:Y:S01]  /*7cb0*/  LDG.E.U8.CONSTANT R47, desc[UR12][R46.64] ;  /* 0x0000000c2e2f7981 */ /* 0x000f62000c1e9100 */
[----:B------:R-:W-:-:S03]  /*7cc0*/  IMAD.X R13, RZ, RZ, R42, P2 ;  /* 0x000000ffff0d7224 */ /* 0x000fc600010e062a */
[----:B------:R-:W5:Y:S04]  /*7cd0*/  LDG.E.U8.CONSTANT R7, desc[UR4][R6.64] ;  /* 0x0000000406077981 */ /* 0x000f68000c1e9100 */
[----:B------:R0:W5:Y:S04]  /*7ce0*/  LDG.E.U8.CONSTANT R9, desc[UR6][R8.64] ;  /* 0x0000000608097981 */ /* 0x000168000c1e9100 */
[----:B------:R-:W5:Y:S04]  /*7cf0*/  LDG.E.U8.CONSTANT R13, desc[UR8][R12.64] ;  /* 0x000000080c0d7981 */ /* 0x000f68000c1e9100 */
[----:B------:R-:W5:Y:S01]  /*7d00*/  LDG.E.U8.CONSTANT R15, desc[UR12][R14.64] ;  /* 0x0000000c0e0f7981 */ /* 0x000f62000c1e9100 */
        /* <DEDUP_REMOVED lines=14> */
[----:B------:R-:W-:Y:S02]  /*7df0*/  R2UR UR28, R18 ;  /* 0x00000000121c72ca */ /* 0x000fe400000e0000 */
[----:B------:R-:W-:Y:S02]  /*7e00*/  R2UR UR29, R19 ;  /* 0x00000000131d72ca */ /* 0x000fe400000e0000 */
[----:B------:R-:W-:Y:S02]  /*7e10*/  LOP3.LUT R3, R3, 0xff, RZ, 0xc0, !PT ;  /* 0x000000ff03037812 */ /* 0x000fe400078ec0ff */
[----:B------:R-:W-:Y:S02]  /*7e20*/  LOP3.LUT R5, R4, 0xff, RZ, 0xc0, !PT ;  /* 0x000000ff04057812 */ /* 0x000fe400078ec0ff */
[----:B0-----:R-:W-:Y:S01]  /*7e30*/  IADD3 R8, P2, PT, R3, R22, RZ ;  /* 0x0000001603087210 */ /* 0x001fe20007f5e0ff */
[----:B--2---:R-:W-:Y:S04]  /*7e40*/  STG.E.U8 desc[UR4][R20.64+0x4], R43 ;  /* 0x0000042b14007986 */ /* 0x004fe8000c101104 */
[----:B---3--:R0:W-:Y:S04]  /*7e50*/  STG.E.U8 desc[UR6][R20.64+0x5], R53 ;  /* 0x0000053514007986 */ /* 0x0081e8000c101106 */
[----:B----4-:R-:W-:Y:S01]  /*7e60*/  STG.E.U8 desc[UR4][R20.64+0x6], R55 ;  /* 0x0000063714007986 */ /* 0x010fe2000c101104 */
[----:B0-----:R-:W-:-:S03]  /*7e70*/  LOP3.LUT R53, R0, 0xff, RZ, 0xc0, !PT ;  /* 0x000000ff00357812 */ /* 0x001fc600078ec0ff */
[----:B-----5:R-:W-:Y:S04]  /*7e80*/  STG.E.U8 desc[UR10][R20.64+0x9], R51 ;  /* 0x0000093314007986 */ /* 0x020fe8000c10110a */
[----:B------:R-:W-:Y:S04]  /*7e90*/  STG.E.U8 desc[UR8][R20.64+0x8], R49 ;  /* 0x0000083114007986 */ /* 0x000fe8000c101108 */
[----:B------:R-:W-:Y:S04]  /*7ea0*/  STG.E.U8 desc[UR12][R20.64+0xa], R45 ;  /* 0x00000a2d14007986 */ /* 0x000fe8000c10110c */
[----:B------:R-:W-:Y:S04]  /*7eb0*/  STG.E.U8 desc[UR14][R20.64+0xb], R41 ;  /* 0x00000b2914007986 */ /* 0x000fe8000c10110e */
[----:B------:R-:W2:Y:S04]  /*7ec0*/  LDG.E R14, desc[UR26][R20.64+0x8] ;  /* 0x0000081a140e7981 */ /* 0x000ea8000c1e1900 */
[----:B------:R0:W-:Y:S04]  /*7ed0*/  STG.E.U8 desc[UR6][R20.64+0x7], R47 ;  /* 0x0000072f14007986 */ /* 0x0001e8000c101106 */
[----:B------:R-:W3:Y:S04]  /*7ee0*/  LDG.E R10, desc[UR24][R20.64+0x4] ;  /* 0x00000418140a7981 */ /* 0x000ee8000c1e1900 */
[----:B------:R-:W-:Y:S01]  /*7ef0*/  STG.E.U8 desc[UR16][R20.64+0xc], R7 ;  /* 0x00000c0714007986 */ /* 0x000fe2000c101110 */
[----:B0-----:R-:W-:-:S03]  /*7f00*/  LOP3.LUT R47, R2, 0xff, RZ, 0xc0, !PT ;  /* 0x000000ff022f7812 */ /* 0x001fc600078ec0ff */
[----:B------:R0:W-:Y:S01]  /*7f10*/  STG.E.U8 desc[UR18][R20.64+0xd], R9 ;  /* 0x00000d0914007986 */ /* 0x0001e2000c101112 */
[----:B------:R-:W-:-:S03]  /*7f20*/  IADD3 R2, P0, PT, R53, R22, RZ ;  /* 0x0000001635027210 */ /* 0x000fc60007f1e0ff */
[----:B------:R1:W-:Y:S04]  /*7f30*/  STG.E.U8 desc[UR20][R20.64+0xe], R13 ;  /* 0x00000e0d14007986 */ /* 0x0003e8000c101114 */
[----:B------:R3:W-:Y:S01]  /*7f40*/  STG.E.U8 desc[UR22][R20.64+0xf], R15 ;  /* 0x00000f0f14007986 */ /* 0x0007e2000c101116 */
[----:B------:R-:W-:-:S03]  /*7f50*/  IMAD.X R3, RZ, RZ, R42, P0 ;  /* 0x000000ffff037224 */ /* 0x000fc600000e062a */
[----:B------:R-:W4:Y:S01]  /*7f60*/  LDG.E R43, desc[UR28][R20.64+0xc] ;  /* 0x00000c1c142b7981 */ /* 0x000f22000c1e1900 */
[-C--:B------:R-:W-:Y:S02]  /*7f70*/  IADD3 R6, P1, PT, R47, R22.reuse, RZ ;  /* 0x000000162f067210 */ /* 0x080fe40007f3e0ff */
[----:B------:R-:W-:Y:S01]  /*7f80*/  IADD3 R12, P0, PT, R5, R22, RZ ;  /* 0x00000016050c7210 */ /* 0x000fe20007f1e0ff */
[--C-:B0-----:R-:W-:Y:S01]  /*7f90*/  IMAD.X R9, RZ, RZ, R42.reuse, P2 ;  /* 0x000000ffff097224 */ /* 0x101fe200010e062a */
[----:B------:R0:W5:Y:S01]  /*7fa0*/  LDG.E.U8.CONSTANT R5, desc[UR4][R2.64] ;  /* 0x0000000402057981 */ /* 0x000162000c1e9100 */
[--C-:B------:R-:W-:Y:S02]  /*7fb0*/  IMAD.X R7, RZ, RZ, R42.reuse, P1 ;  /* 0x000000ffff077224 */ /* 0x100fe400008e062a */
[----:B-1----:R-:W-:Y:S02]  /*7fc0*/  IMAD.X R13, RZ, RZ, R42, P0 ;  /* 0x000000ffff0d7224 */ /* 0x002fe400000e062a */
[----:B------:R-:W5:Y:S04]  /*7fd0*/  LDG.E.U8.CONSTANT R9, desc[UR8][R8.64] ;  /* 0x0000000808097981 */ /* 0x000f68000c1e9100 */
[----:B------:R-:W5:Y:S04]  /*7fe0*/  LDG.E.U8.CONSTANT R7, desc[UR6][R6.64] ;  /* 0x0000000606077981 */ /* 0x000f68000c1e9100 */
[----:B------:R-:W5:Y:S04]  /*7ff0*/  LDG.E.U8.CONSTANT R13, desc[UR10][R12.64] ;  /* 0x0000000a0c0d7981 */ /* 0x000f68000c1e9100 */
[----:B------:R-:W-:Y:S01]  /*8000*/  STL.128 [R1], RZ ;  /* 0x000000ff01007387 */ /* 0x000fe20000100c00 */
[----:B------:R-:W-:Y:S01]  /*8010*/  BSSY.RECONVERGENT B1, `(.L_x_106) ;  /* 0x000020c000017945 */ /* 0x000fe20003800200 */
[----:B------:R-:W-:Y:S01]  /*8020*/  IMAD.MOV.U32 R4, RZ, RZ, RZ ;  /* 0x000000ffff047224 */ /* 0x000fe200078e00ff */
[----:B--2---:R-:W-:-:S04]  /*8030*/  SHF.L.W.U32.HI R41, R14, 0x10, R14 ;  /* 0x000000100e297819 */ /* 0x004fc80000010e0e */
[----:B0-----:R-:W-:Y:S02]  /*8040*/  SHF.R.U32.HI R3, RZ, 0x8, R41 ;  /* 0x00000008ff037819 */ /* 0x001fe40000011629 */
[----:B---3--:R-:W-:-:S03]  /*8050*/  SHF.L.W.U32.HI R15, R10, 0x18, R10 ;  /* 0x000000180a0f7819 */ /* 0x008fc60000010e0a */
[----:B------:R0:W-:Y:S01]  /*8060*/  STG.E.U8 desc[UR6][R20.64+0x6], R3 ;  /* 0x0000060314007986 */ /* 0x0001e2000c101106 */
[--C-:B------:R-:W-:Y:S02]  /*8070*/  SHF.R.U32.HI R45, RZ, 0x8, R15.reuse ;  /* 0x00000008ff2d7819 */ /* 0x100fe4000001160f */
[----:B0-----:R-:W-:-:S03]  /*8080*/  SHF.R.U32.HI R3, RZ, 0x18, R15 ;  /* 0x00000018ff037819 */ /* 0x001fc6000001160f */
[----:B------:R0:W-:Y:S01]  /*8090*/  STG.E.U8 desc[UR4][R20.64+0x5], R45 ;  /* 0x0000052d14007986 */ /* 0x0001e2000c101104 */
[----:B----4-:R-:W-:-:S03]  /*80a0*/  SHF.L.W.U32.HI R43, R43, 0x8, R43 ;  /* 0x000000082b2b7819 */ /* 0x010fc60000010e2b */
[----:B------:R-:W-:Y:S01]  /*80b0*/  STG.E.U8 desc[UR4][R20.64+0xd], R3 ;  /* 0x00000d0314007986 */ /* 0x000fe2000c101104 */
[----:B------:R-:W1:Y:S01]  /*80c0*/  LDCU.64 UR4, c[0x4][0x18] ;  /* 0x01000300ff0477ac */ /* 0x000e620008000a00 */
[----:B------:R-:W-:Y:S02]  /*80d0*/  SHF.R.U32.HI R47, RZ, 0x8, R43 ;  /* 0x00000008ff2f7819 */ /* 0x000fe4000001162b */
[----:B------:R-:W-:Y:S02]  /*80e0*/  SHF.R.U32.HI R49, RZ, 0x10, R15 ;  /* 0x00000010ff317819 */ /* 0x000fe4000001160f */
[----:B------:R-:W-:Y:S01]  /*80f0*/  SHF.R.U32.HI R51, RZ, 0x10, R41 ;  /* 0x00000010ff337819 */ /* 0x000fe20000011629 */
[----:B------:R2:W-:Y:S01]  /*8100*/  STG.E.U8 desc[UR8][R20.64+0x7], R47 ;  /* 0x0000072f14007986 */ /* 0x0005e2000c101108 */
[----:B------:R-:W-:Y:S02]  /*8110*/  SHF.R.U32.HI R53, RZ, 0x10, R43 ;  /* 0x00000010ff357819 */ /* 0x000fe4000001162b */
[----:B0-----:R-:W-:Y:S01]  /*8120*/  SHF.R.U32.HI R45, RZ, 0x18, R41 ;  /* 0x00000018ff2d7819 */ /* 0x001fe20000011629 */
[----:B------:R0:W-:Y:S01]  /*8130*/  STG.E.U8 desc[UR10][R20.64+0x9], R49 ;  /* 0x0000093114007986 */ /* 0x0001e2000c10110a */
[----:B--2---:R-:W-:-:S03]  /*8140*/  SHF.R.U32.HI R47, RZ, 0x18, R43 ;  /* 0x00000018ff2f7819 */ /* 0x004fc6000001162b */
[----:B------:R0:W-:Y:S04]  /*8150*/  STG.E.U8 desc[UR12][R20.64+0xa], R51 ;  /* 0x00000a3314007986 */ /* 0x0001e8000c10110c */
[----:B------:R0:W-:Y:S04]  /*8160*/  STG.E.U8 desc[UR14][R20.64+0xb], R53 ;  /* 0x00000b3514007986 */ /* 0x0001e8000c10110e */
[----:B------:R0:W-:Y:S04]  /*8170*/  STG.E.U8 desc[UR20][R20.64+0xe], R45 ;  /* 0x00000e2d14007986 */ /* 0x0001e8000c101114 */
[----:B------:R0:W-:Y:S04]  /*8180*/  STG.E.U8 desc[UR22][R20.64+0xf], R47 ;  /* 0x00000f2f14007986 */ /* 0x0001e8000c101116 */
[----:B-----5:R0:W-:Y:S04]  /*8190*/  STG.E.U8 desc[UR6][R20.64], R5 ;  /* 0x0000000514007986 */ /* 0x0201e8000c101106 */
[----:B------:R0:W-:Y:S04]  /*81a0*/  STG.E.U8 desc[UR14][R20.64+0x4], R7 ;  /* 0x0000040714007986 */ /* 0x0001e8000c10110e */
[----:B------:R0:W-:Y:S04]  /*81b0*/  STG.E.U8 desc[UR16][R20.64+0x8], R9 ;  /* 0x0000080914007986 */ /* 0x0001e8000c101110 */
[----:B------:R0:W-:Y:S04]  /*81c0*/  STG.E.U8 desc[UR18][R20.64+0xc], R13 ;  /* 0x00000c0d14007986 */ /* 0x0001e8000c101112 */
[----:B------:R0:W-:Y:S04]  /*81d0*/  STG.E.U8 desc[UR8][R20.64+0x1], R15 ;  /* 0x0000010f14007986 */ /* 0x0001e8000c101108 */
[----:B------:R0:W-:Y:S04]  /*81e0*/  STG.E.U8 desc[UR10][R20.64+0x2], R41 ;  /* 0x0000022914007986 */ /* 0x0001e8000c10110a */
[----:B------:R0:W-:Y:S01]  /*81f0*/  STG.E.U8 desc[UR12][R20.64+0x3], R43 ;  /* 0x0000032b14007986 */ /* 0x0001e2000c10110c */
[----:B------:R-:W-:Y:S01]  /*8200*/  LOP3.LUT R0, R5, 0x1, RZ, 0xc0, !PT ;  /* 0x0000000105007812 */ /* 0x000fe200078ec0ff */
[----:B-1----:R-:W-:Y:S01]  /*8210*/  UIADD3 UR4, UP0, UPT, UR4, 0x3, URZ ;  /* 0x0000000304047890 */ /* 0x002fe2000ff1e0ff */
[----:B------:R-:W-:-:S02]  /*8220*/  LOP3.LUT R2, R9, 0x1, RZ, 0xc0, !PT ;  /* 0x0000000109027812 */ /* 0x000fc400078ec0ff */
[----:B------:R-:W-:Y:S01]  /*8230*/  ISETP.NE.U32.AND P0, PT, R0, 0x1, PT ;  /* 0x000000010000780c */ /* 0x000fe20003f05070 */
[----:B------:R-:W-:Y:S01]  /*8240*/  UIADD3.X UR5, UPT, UPT, URZ, UR5, URZ, UP0, !UPT ;  /* 0x00000005ff057290 */ /* 0x000fe200087fe4ff */
[----:B------:R-:W-:Y:S02]  /*8250*/  LOP3.LUT R0, R7, 0x1, RZ, 0xc0, !PT ;  /* 0x0000000107007812 */ /* 0x000fe400078ec0ff */
[----:B------:R-:W-:Y:S02]  /*8260*/  LOP3.LUT R3, R13, 0x1, RZ, 0xc0, !PT ;  /* 0x000000010d037812 */ /* 0x000fe400078ec0ff */
[----:B------:R-:W-:Y:S01]  /*8270*/  ISETP.NE.U32.AND P1, PT, R0, 0x1, PT ;  /* 0x000000010000780c */ /* 0x000fe20003f25070 */
[----:B------:R-:W-:Y:S01]  /*8280*/  VIADD R0, R1, 0x8 ;  /* 0x0000000801007836 */ /* 0x000fe20000000000 */
[----:B------:R-:W-:Y:S01]  /*8290*/  ISETP.NE.U32.AND P2, PT, R2, 0x1, PT ;  /* 0x000000010200780c */ /* 0x000fe20003f45070 */
[----:B------:R-:W-:Y:S01]  /*82a0*/  IMAD.U32 R2, RZ, RZ, UR4 ;  /* 0x00000004ff027e24 */ /* 0x000fe2000f8e00ff */
[----:B------:R-:W-:Y:S01]  /*82b0*/  ISETP.NE.U32.AND P3, PT, R3, 0x1, PT ;  /* 0x000000010300780c */ /* 0x000fe20003f65070 */
[----:B0-----:R-:W-:-:S12]  /*82c0*/  IMAD.U32 R3, RZ, RZ, UR5 ;  /* 0x00000005ff037e24 */ /* 0x001fd8000f8e00ff */
.L_x_107:
[----:B------:R-:W-:Y:S02]  /*82d0*/  R2UR UR4, R18 ;  /* 0x00000000120472ca */ /* 0x000fe400000e0000 */
[----:B------:R-:W-:-:S13]  /*82e0*/  R2UR UR5, R19 ;  /* 0x00000000130572ca */ /* 0x000fda00000e0000 */
[----:B------:R-:W2:Y:S04]  /*82f0*/  LDG.E.U8.CONSTANT R6, desc[UR4][R2.64+-0x3] ;  /* 0xfffffd0402067981 */ /* 0x000ea8000c1e9100 */
[----:B------:R-:W3:Y:S04]  /*8300*/  LDG.E.U8.CONSTANT R8, desc[UR4][R2.64+-0x2] ;  /* 0xfffffe0402087981 */ /* 0x000ee8000c1e9100 */
[----:B------:R-:W4:Y:S04]  /*8310*/  LDG.E.U8.CONSTANT R12, desc[UR4][R2.64+-0x1] ;  /* 0xffffff04020c7981 */ /* 0x000f28000c1e9100 */
[----:B------:R-:W5:Y:S01]  /*8320*/  LDG.E.U8.CONSTANT R59, desc[UR4][R2.64] ;  /* 0x00000004023b7981 */ /* 0x000f62000c1e9100 */
[----:B------:R-:W-:-:S02]  /*8330*/  LOP3.LUT P6, RZ, R5, 0x2, RZ, 0xc0, !PT ;  /* 0x0000000205ff7812 */ /* 0x000fc400078cc0ff */
[C---:B--2---:R-:W-:Y:S02]  /*8340*/  PRMT R10, R6.reuse, 0x8880, RZ ;  /* 0x00008880060a7816 */ /* 0x044fe400000000ff */
[----:B------:R-:W-:Y:S02]  /*8350*/  PRMT R40, R6, 0x8880, RZ ;  /* 0x0000888006287816 */ /* 0x000fe400000000ff */
[----:B------:R-:W-:Y:S02]  /*8360*/  ISETP.GT.AND P4, PT, R10, -0x1, PT ;  /* 0xffffffff0a00780c */ /* 0x000fe40003f84270 */
[----:B------:R-:W-:Y:S02]  /*8370*/  PRMT R40, R40, 0x7710, RZ ;  /* 0x0000771028287816 */ /* 0x000fe400000000ff */
[----:B---3--:R-:W-:-:S03]  /*8380*/  PRMT R65, R8, 0x8880, RZ ;  /* 0x0000888008417816 */ /* 0x008fc600000000ff */
[----:B------:R-:W-:Y:S01]  /*8390*/  IMAD.SHL.U32 R14, R40, 0x2, RZ ;  /* 0x00000002280e7824 */ /* 0x000fe200078e00ff */
[----:B------:R-:W-:-:S05]  /*83a0*/  PRMT R65, R65, 0x7710, RZ ;  /* 0x0000771041417816 */ /* 0x000fca00000000ff */
[----:B------:R-:W-:Y:S01]  /*83b0*/  @!P4 LOP3.LUT R14, R14, 0x1b, RZ, 0x3c, !PT ;  /* 0x0000001b0e0ec812 */ /* 0x000fe200078e3cff */
[----:B------:R-:W-:-:S03]  /*83c0*/  IMAD.SHL.U32 R77, R65, 0x2, RZ ;  /* 0x00000002414d7824 */ /* 0x000fc600078e00ff */
[C---:B------:R-:W-:Y:S01]  /*83d0*/  PRMT R6, R14.reuse, 0x8880, RZ ;  /* 0x000088800e067816 */ /* 0x040fe200000000ff */
[C---:B------:R-:W-:Y:S01]  /*83e0*/  IMAD.SHL.U32 R52, R14.reuse, 0x2, RZ ;  /* 0x000000020e347824 */ /* 0x040fe200078e00ff */
[----:B------:R-:W-:Y:S02]  /*83f0*/  SEL R79, R14, RZ, P6 ;  /* 0x000000ff0e4f7207 */ /* 0x000fe40003000000 */
[----:B------:R-:W-:Y:S02]  /*8400*/  ISETP.GE.AND P4, PT, R6, RZ, PT ;  /* 0x000000ff0600720c */ /* 0x000fe40003f86270 */
[----:B------:R-:W-:-:S11]  /*8410*/  LOP3.LUT P6, RZ, R5, 0x4, RZ, 0xc0, !PT ;  /* 0x0000000405ff7812 */ /* 0x000fd600078cc0ff */
[----:B------:R-:W-:-:S04]  /*8420*/  @!P4 LOP3.LUT R52, R52, 0x1b, RZ, 0x3c, !PT ;  /* 0x0000001b3434c812 */ /* 0x000fc800078e3cff */
[C---:B------:R-:W-:Y:S01]  /*8430*/  PRMT R6, R52.reuse, 0x8880, RZ ;  /* 0x0000888034067816 */ /* 0x040fe200000000ff */
[C---:B------:R-:W-:Y:S01]  /*8440*/  IMAD.SHL.U32 R64, R52.reuse, 0x2, RZ ;  /* 0x0000000234407824 */ /* 0x040fe200078e00ff */
[----:B------:R-:W-:Y:S02]  /*8450*/  SEL R50, R52, RZ, P6 ;  /* 0x000000ff34327207 */ /* 0x000fe40003000000 */
[----:B------:R-:W-:Y:S02]  /*8460*/  ISETP.GE.AND P5, PT, R6, RZ, PT ;  /* 0x000000ff0600720c */ /* 0x000fe40003fa6270 */
[----:B------:R-:W-:Y:S02]  /*8470*/  PRMT R6, R8, 0x8880, RZ ;  /* 0x0000888008067816 */ /* 0x000fe400000000ff */
[----:B------:R-:W-:Y:S02]  /*8480*/  LOP3.LUT P6, RZ, R7, 0x2, RZ, 0xc0, !PT ;  /* 0x0000000207ff7812 */ /* 0x000fe400078cc0ff */
[----:B------:R-:W-:-:S02]  /*8490*/  ISETP.GT.AND P4, PT, R6, -0x1, PT ;  /* 0xffffffff0600780c */ /* 0x000fc40003f84270 */
[----:B------:R-:W-:Y:S02]  /*84a0*/  SEL R53, R14, RZ, P6 ;  /* 0x000000ff0e357207 */ /* 0x000fe40003000000 */
[----:B------:R-:W-:Y:S02]  /*84b0*/  LOP3.LUT P6, RZ, R5, 0x8, RZ, 0xc0, !PT ;  /* 0x0000000805ff7812 */ /* 0x000fe400078cc0ff */
[----:B------:R-:W-:Y:S02]  /*84c0*/  LOP3.LUT R8, R15, 0x1, RZ, 0xc0, !PT ;  /* 0x000000010f087812 */ /* 0x000fe400078ec0ff */
[----:B------:R-:W-:-:S04]  /*84d0*/  @!P5 LOP3.LUT R64, R64, 0x1b, RZ, 0x3c, !PT ;  /* 0x0000001b4040d812 */ /* 0x000fc800078e3cff */
[C---:B------:R-:W-:Y:S01]  /*84e0*/  PRMT R6, R64.reuse, 0x8880, RZ ;  /* 0x0000888040067816 */ /* 0x040fe200000000ff */
[----:B------:R-:W-:Y:S01]  /*84f0*/  IMAD.SHL.U32 R47, R64, 0x2, RZ ;  /* 0x00000002402f7824 */ /* 0x000fe200078e00ff */
[----:B------:R-:W-:Y:S02]  /*8500*/  @!P4 LOP3.LUT R77, R77, 0x1b, RZ, 0x3c, !PT ;  /* 0x0000001b4d4dc812 */ /* 0x000fe400078e3cff */
[----:B------:R-:W-:Y:S02]  /*8510*/  ISETP.GE.AND P4, PT, R6, RZ, PT ;  /* 0x000000ff0600720c */ /* 0x000fe40003f86270 */
[C---:B------:R-:W-:Y:S01]  /*8520*/  PRMT R6, R77.reuse, 0x8880, RZ ;  /* 0x000088804d067816 */ /* 0x040fe200000000ff */
[----:B------:R-:W-:Y:S01]  /*8530*/  IMAD.SHL.U32 R76, R77, 0x2, RZ ;  /* 0x000000024d4c7824 */ /* 0x000fe200078e00ff */
[----:B------:R-:W-:Y:S02]  /*8540*/  SEL R46, R64, RZ, P6 ;  /* 0x000000ff402e7207 */ /* 0x000fe40003000000 */
[----:B------:R-:W-:-:S02]  /*8550*/  ISETP.GE.AND P5, PT, R6, RZ, PT ;  /* 0x000000ff0600720c */ /* 0x000fc40003fa6270 */
[----:B------:R-:W-:-:S04]  /*8560*/  LOP3.LUT P6, RZ, R7, 0x8, RZ, 0xc0, !PT ;  /* 0x0000000807ff7812 */ /* 0x000fc800078cc0ff */
[----:B------:R-:W-:Y:S02]  /*8570*/  SEL R44, R64, RZ, P6 ;  /* 0x000000ff402c7207 */ /* 0x000fe40003000000 */
[----:B------:R-:W-:-:S04]  /*8580*/  @!P4 LOP3.LUT R47, R47, 0x1b, RZ, 0x3c, !PT ;  /* 0x0000001b2f2fc812 */ /* 0x000fc800078e3cff */
[C---:B------:R-:W-:Y:S01]  /*8590*/  PRMT R6, R47.reuse, 0x8880, RZ ;  /* 0x000088802f067816 */ /* 0x040fe200000000ff */
[----:B------:R-:W-:Y:S01]  /*85a0*/  IMAD.SHL.U32 R63, R47, 0x2, RZ ;  /* 0x000000022f3f7824 */ /* 0x000fe200078e00ff */
[----:B------:R-:W-:Y:S02]  /*85b0*/  @!P5 LOP3.LUT R76, R76, 0x1b, RZ, 0x3c, !PT ;  /* 0x0000001b4c4cd812 */ /* 0x000fe400078e3cff */
[----:B------:R-:W-:Y:S02]  /*85c0*/  ISETP.GE.AND P5, PT, R6, RZ, PT ;  /* 0x000000ff0600720c */ /* 0x000fe40003fa6270 */
[C---:B------:R-:W-:Y:S01]  /*85d0*/  PRMT R6, R76.reuse, 0x8880, RZ ;  /* 0x000088804c067816 */ /* 0x040fe200000000ff */
[----:B------:R-:W-:-:S03]  /*85e0*/  IMAD.SHL.U32 R62, R76, 0x2, RZ ;  /* 0x000000024c3e7824 */ /* 0x000fc600078e00ff */
[----:B------:R-:W-:-:S07]  /*85f0*/  ISETP.GE.AND P4, PT, R6, RZ, PT ;  /* 0x000000ff0600720c */ /* 0x000fce0003f86270 */
[----:B------:R-:W-:Y:S02]  /*8600*/  @!P5 LOP3.LUT R63, R63, 0x1b, RZ, 0x3c, !PT ;  /* 0x0000001b3f3fd812 */ /* 0x000fe400078e3cff */
[----:B------:R-:W-:Y:S02]  /*8610*/  LOP3.LUT P5, RZ, R7, 0x4, RZ, 0xc0, !PT ;  /* 0x0000000407ff7812 */ /* 0x000fe400078ac0ff */
[C---:B------:R-:W-:Y:S01]  /*8620*/  PRMT R6, R63.reuse, 0x8880, RZ ;  /* 0x000088803f067816 */ /* 0x040fe200000000ff */
[----:B------:R-:W-:Y:S01]  /*8630*/  IMAD.SHL.U32 R10, R63, 0x2, RZ ;  /* 0x000000023f0a7824 */ /* 0x000fe200078e00ff */
[----:B------:R-:W-:Y:S02]  /*8640*/  SEL R48, R52, RZ, P5 ;  /* 0x000000ff34307207 */ /* 0x000fe40002800000 */
[----:B------:R-:W-:Y:S02]  /*8650*/  LOP3.LUT P5, RZ, R5, 0x10, RZ, 0xc0, !PT ;  /* 0x0000001005ff7812 */ /* 0x000fe400078ac0ff */
[----:B------:R-:W-:-:S02]  /*8660*/  @!P4 LOP3.LUT R62, R62, 0x1b, RZ, 0x3c, !PT ;  /* 0x0000001b3e3ec812 */ /* 0x000fc400078e3cff */
[----:B------:R-:W-:Y:S02]  /*8670*/  ISETP.GE.AND P4, PT, R6, RZ, PT ;  /* 0x000000ff0600720c */ /* 0x000fe40003f86270 */
[----:B------:R-:W-:Y:S01]  /*8680*/  SEL R51, R47, RZ, P5 ;  /* 0x000000ff2f337207 */ /* 0x000fe20002800000 */
[C---:B------:R-:W-:Y:S01]  /*8690*/  IMAD.SHL.U32 R60, R62.reuse, 0x2, RZ ;  /* 0x000000023e3c7824 */ /* 0x040fe200078e00ff */
[----:B------:R-:W-:Y:S02]  /*86a0*/  LOP3.LUT P5, RZ, R7, 0x10, RZ, 0xc0, !PT ;  /* 0x0000001007ff7812 */ /* 0x000fe400078ac0ff */
[----:B------:R-:W-:Y:S02]  /*86b0*/  PRMT R6, R62, 0x8880, RZ ;  /* 0x000088803e067816 */ /* 0x000fe400000000ff */
[----:B------:R-:W-:Y:S02]  /*86c0*/  SEL R45, R47, RZ, P5 ;  /* 0x000000ff2f2d7207 */ /* 0x000fe40002800000 */
[----:B------:R-:W-:-:S02]  /*86d0*/  LOP3.LUT P5, RZ, R5, 0x20, RZ, 0xc0, !PT ;  /* 0x0000002005ff7812 */ /* 0x000fc400078ac0ff */
[----:B------:R-:W-:Y:S02]  /*86e0*/  ISETP.GE.AND P6, PT, R6, RZ, PT ;  /* 0x000000ff0600720c */ /* 0x000fe40003fc6270 */
[----:B------:R-:W-:Y:S02]  /*86f0*/  SEL R58, R63, RZ, P5 ;  /* 0x000000ff3f3a7207 */ /* 0x000fe40002800000 */
[----:B------:R-:W-:Y:S02]  /*8700*/  LOP3.LUT P5, RZ, R7, 0x20, RZ, 0xc0, !PT ;  /* 0x0000002007ff7812 */ /* 0x000fe400078ac0ff */
[----:B------:R-:W-:Y:S02]  /*8710*/  @!P4 LOP3.LUT R10, R10, 0x1b, RZ, 0x3c, !PT ;  /* 0x0000001b0a0ac812 */ /* 0x000fe400078e3cff */
[----:B------:R-:W-:Y:S02]  /*8720*/  LOP3.LUT P4, RZ, R5, 0x40, RZ, 0xc0, !PT ;  /* 0x0000004005ff7812 */ /* 0x000fe4000788c0ff */
[----:B------:R-:W-:-:S02]  /*8730*/  SEL R57, R63, RZ, P5 ;  /* 0x000000ff3f397207 */ /* 0x000fc40002800000 */
[----:B------:R-:W-:Y:S02]  /*8740*/  LOP3.LUT P5, RZ, R15, 0x2, RZ, 0xc0, !PT ;  /* 0x000000020fff7812 */ /* 0x000fe400078ac0ff */
[----:B----4-:R-:W-:Y:S02]  /*8750*/  PRMT R6, R12, 0x8880, RZ ;  /* 0x000088800c067816 */ /* 0x010fe400000000ff */
[----:B------:R-:W-:Y:S02]  /*8760*/  SEL R49, R10, RZ, P4 ;  /* 0x000000ff0a317207 */ /* 0x000fe40002000000 */
[----:B------:R-:W-:Y:S02]  /*8770*/  ISETP.NE.U32.AND P4, PT, R8, 0x1, PT ;  /* 0x000000010800780c */ /* 0x000fe40003f85070 */
[----:B------:R-:W-:Y:S02]  /*8780*/  SEL R67, R77, RZ, P5 ;  /* 0x000000ff4d437207 */ /* 0x000fe40002800000 */
[----:B------:R-:W-:-:S02]  /*8790*/  PRMT R8, R12, 0x8880, RZ ;  /* 0x000088800c087816 */ /* 0x000fc400000000ff */
[----:B------:R-:W-:Y:S02]  /*87a0*/  ISETP.GT.AND P5, PT, R6, -0x1, PT ;  /* 0xffffffff0600780c */ /* 0x000fe40003fa4270 */
[----:B------:R-:W-:Y:S02]  /*87b0*/  PRMT R8, R8, 0x7710, RZ ;  /* 0x0000771008087816 */ /* 0x000fe400000000ff */
[----:B------:R-:W-:Y:S02]  /*87c0*/  SEL R66, R65, RZ, !P4 ;  /* 0x000000ff41427207 */ /* 0x000fe40006000000 */
[----:B------:R-:W-:Y:S01]  /*87d0*/  LOP3.LUT P4, RZ, R15, 0x4, RZ, 0xc0, !PT ;  /* 0x000000040fff7812 */ /* 0x000fe2000788c0ff */
[----:B------:R-:W-:Y:S01]  /*87e0*/  IMAD.SHL.U32 R6, R8, 0x2, RZ ;  /* 0x0000000208067824 */ /* 0x000fe200078e00ff */
[----:B------:R-:W-:Y:S02]  /*87f0*/  @!P6 LOP3.LUT R60, R60, 0x1b, RZ, 0x3c, !PT ;  /* 0x0000001b3c3ce812 */ /* 0x000fe400078e3cff */
[----:B------:R-:W-:-:S02]  /*8800*/  SEL R72, R76, RZ, P4 ;  /* 0x000000ff4c487207 */ /* 0x000fc40002000000 */
[C---:B------:R-:W-:Y:S01]  /*8810*/  LOP3.LUT P4, RZ, R15.reuse, 0x8, RZ, 0xc0, !PT ;  /* 0x000000080fff7812 */ /* 0x040fe2000788c0ff */
[----:B------:R-:W-:Y:S01]  /*8820*/  IMAD.SHL.U32 R55, R60, 0x2, RZ ;  /* 0x000000023c377824 */ /* 0x000fe200078e00ff */
[----:B------:R-:W-:Y:S02]  /*8830*/  @!P5 LOP3.LUT R6, R6, 0x1b, RZ, 0x3c, !PT ;  /* 0x0000001b0606d812 */ /* 0x000fe400078e3cff */
[C---:B------:R-:W-:Y:S02]  /*8840*/  LOP3.LUT P6, RZ, R15.reuse, 0x10, RZ, 0xc0, !PT ;  /* 0x000000100fff7812 */ /* 0x040fe400078cc0ff */
[----:B------:R-:W-:Y:S02]  /*8850*/  SEL R68, R62, RZ, P4 ;  /* 0x000000ff3e447207 */ /* 0x000fe40002000000 */
[C---:B------:R-:W-:Y:S02]  /*8860*/  LOP3.LUT P5, RZ, R15.reuse, 0x400, RZ, 0xc0, !PT ;  /* 0x000004000fff7812 */ /* 0x040fe400078ac0ff */
[----:B------:R-:W-:-:S02]  /*8870*/  LOP3.LUT P4, RZ, R15, 0x200, RZ, 0xc0, !PT ;  /* 0x000002000fff7812 */ /* 0x000fc4000788c0ff */
[C---:B------:R-:W-:Y:S02]  /*8880*/  PRMT R12, R60.reuse, 0x8880, RZ ;  /* 0x000088803c0c7816 */ /* 0x040fe400000000ff */
[----:B------:R-:W-:Y:S02]  /*8890*/  SEL R71, R60, RZ, P6 ;  /* 0x000000ff3c477207 */ /* 0x000fe40003000000 */
[----:B------:R-:W-:Y:S02]  /*88a0*/  SEL R74, R76, RZ, P5 ;  /* 0x000000ff4c4a7207 */ /* 0x000fe40002800000 */
[----:B------:R-:W-:Y:S02]  /*88b0*/  LOP3.LUT P6, RZ, R7, 0x40, RZ, 0xc0, !PT ;  /* 0x0000004007ff7812 */ /* 0x000fe400078cc0ff */
[----:B------:R-:W-:Y:S02]  /*88c0*/  SEL R73, R77, RZ, P4 ;  /* 0x000000ff4d497207 */ /* 0x000fe40002000000 */
[----:B------:R-:W-:-:S02]  /*88d0*/  LOP3.LUT P5, RZ, R15, 0x1000, RZ, 0xc0, !PT ;  /* 0x000010000fff7812 */ /* 0x000fc400078ac0ff */
[----:B------:R-:W-:Y:S02]  /*88e0*/  ISETP.GE.AND P4, PT, R12, RZ, PT ;  /* 0x000000ff0c00720c */ /* 0x000fe40003f86270 */
[----:B------:R-:W-:Y:S02]  /*88f0*/  PRMT R54, R6, 0x8880, RZ ;  /* 0x0000888006367816 */ /* 0x000fe400000000ff */
[----:B------:R-:W-:Y:S02]  /*8900*/  SHF.R.U32.HI R12, RZ, 0x8, R15 ;  /* 0x00000008ff0c7819 */ /* 0x000fe4000001160f */
[----:B------:R-:W-:Y:S02]  /*8910*/  SEL R56, R10, RZ, P6 ;  /* 0x000000ff0a387207 */ /* 0x000fe40003000000 */
[----:B------:R-:W-:Y:S02]  /*8920*/  SEL R70, R60, RZ, P5 ;  /* 0x000000ff3c467207 */ /* 0x000fe40002800000 */
[----:B------:R-:W-:-:S02]  /*8930*/  LOP3.LUT P6, RZ, R15, 0x800, RZ, 0xc0, !PT ;  /* 0x000008000fff7812 */ /* 0x000fc400078cc0ff */
[----:B------:R-:W-:Y:S02]  /*8940*/  ISETP.GE.AND P5, PT, R54, RZ, PT ;  /* 0x000000ff3600720c */ /* 0x000fe40003fa6270 */
[----:B------:R-:W-:Y:S02]  /*8950*/  LOP3.LUT R12, R12, 0x1, RZ, 0xc0, !PT ;  /* 0x000000010c0c7812 */ /* 0x000fe400078ec0ff */
[----:B------:R-:W-:Y:S02]  /*8960*/  SEL R69, R62, RZ, P6 ;  /* 0x000000ff3e457207 */ /* 0x000fe40003000000 */
[----:B------:R-:W-:Y:S01]  /*8970*/  ISETP.NE.U32.AND P6, PT, R12, 0x1, PT ;  /* 0x000000010c00780c */ /* 0x000fe20003fc5070 */
[----:B------:R-:W-:Y:S01]  /*8980*/  IMAD.SHL.U32 R12, R6, 0x2, RZ ;  /* 0x00000002060c7824 */ /* 0x000fe200078e00ff */
[----:B------:R-:W-:Y:S02]  /*8990*/  @!P4 LOP3.LUT R55, R55, 0x1b, RZ, 0x3c, !PT ;  /* 0x0000001b3737c812 */ /* 0x000fe400078e3cff */
[----:B------:R-:W-:-:S02]  /*89a0*/  SEL R75, R65, RZ, !P6 ;  /* 0x000000ff414b7207 */ /* 0x000fc40007000000 */
[----:B------:R-:W-:Y:S02]  /*89b0*/  LOP3.LUT P6, RZ, R15, 0x20, RZ, 0xc0, !PT ;  /* 0x000000200fff7812 */ /* 0x000fe400078cc0ff */
[----:B------:R-:W-:Y:S02]  /*89c0*/  LOP3.LUT R54, R41, 0x1, RZ, 0xc0, !PT ;  /* 0x0000000129367812 */ /* 0x000fe400078ec0ff */
[----:B------:R-:W-:Y:S02]  /*89d0*/  @!P5 LOP3.LUT R12, R12, 0x1b, RZ, 0x3c, !PT ;  /* 0x0000001b0c0cd812 */ /* 0x000fe400078e3cff */
[----:B------:R-:W-:Y:S02]  /*89e0*/  SEL R61, R55, RZ, P6 ;  /* 0x000000ff373d7207 */ /* 0x000fe40003000000 */
[C---:B------:R-:W-:Y:S02]  /*89f0*/  LOP3.LUT P5, RZ, R9.reuse, 0x4, RZ, 0xc0, !PT ;  /* 0x0000000409ff7812 */ /* 0x040fe400078ac0ff */
[----:B------:R-:W-:-:S02]  /*8a00*/  LOP3.LUT P6, RZ, R9, 0x2, RZ, 0xc0, !PT ;  /* 0x0000000209ff7812 */ /* 0x000fc400078cc0ff */
[----:B------:R-:W-:Y:S02]  /*8a10*/  ISETP.NE.U32.AND P4, PT, R54, 0x1, PT ;  /* 0x000000013600780c */ /* 0x000fe40003f85070 */
[----:B------:R-:W-:Y:S02]  /*8a20*/  SHF.R.U32.HI R54, RZ, 0x8, R41 ;  /* 0x00000008ff367819 */ /* 0x000fe40000011629 */
[----:B------:R-:W-:Y:S02]  /*8a30*/  SEL R80, R52, RZ, P5 ;  /* 0x000000ff34507207 */ /* 0x000fe40002800000 */
[----:B------:R-:W-:Y:S02]  /*8a40*/  SEL R81, R14, RZ, P6 ;  /* 0x000000ff0e517207 */ /* 0x000fe40003000000 */
[C---:B------:R-:W-:Y:S02]  /*8a50*/  LOP3.LUT P5, RZ, R13.reuse, 0x2, RZ, 0xc0, !PT ;  /* 0x000000020dff7812 */ /* 0x040fe400078ac0ff */
[----:B------:R-:W-:-:S02]  /*8a60*/  LOP3.LUT P6, RZ, R13, 0x4, RZ, 0xc0, !PT ;  /* 0x000000040dff7812 */ /* 0x000fc400078cc0ff */
[----:B------:R-:W-:Y:S02]  /*8a70*/  PRMT R78, R12, 0x8880, RZ ;  /* 0x000088800c4e7816 */ /* 0x000fe400000000ff */
[----:B------:R-:W-:Y:S02]  /*8a80*/  LOP3.LUT R54, R54, 0x1, RZ, 0xc0, !PT ;  /* 0x0000000136367812 */ /* 0x000fe400078ec0ff */
[----:B------:R-:W-:Y:S02]  /*8a90*/  SEL R83, R14, RZ, P5 ;  /* 0x000000ff0e537207 */ /* 0x000fe40002800000 */
[----:B------:R-:W-:Y:S01]  /*8aa0*/  SEL R82, R52, RZ, P6 ;  /* 0x000000ff34527207 */ /* 0x000fe20003000000 */
[----:B------:R-:W2:Y:S01]  /*8ab0*/  LDL.U8 R14, [R0+-0x8] ;  /* 0xfffff800000e7983 */ /* 0x000ea20000100000 */
[----:B------:R-:W-:Y:S02]  /*8ac0*/  ISETP.GE.AND P5, PT, R78, RZ, PT ;  /* 0x000000ff4e00720c */ /* 0x000fe40003fa6270 */
[----:B------:R-:W-:-:S02]  /*8ad0*/  ISETP.NE.U32.AND P6, PT, R54, 0x1, PT ;  /* 0x000000013600780c */ /* 0x000fc40003fc5070 */
[C---:B------:R-:W-:Y:S02]  /*8ae0*/  SEL R52, R40.reuse, RZ, !P0 ;  /* 0x000000ff28347207 */ /* 0x040fe40004000000 */
[C---:B------:R-:W-:Y:S02]  /*8af0*/  SEL R54, R40.reuse, RZ, !P1 ;  /* 0x000000ff28367207 */ /* 0x040fe40004800000 */
[C---:B------:R-:W-:Y:S02]  /*8b00*/  SEL R78, R40.reuse, RZ, !P2 ;  /* 0x000000ff284e7207 */ /* 0x040fe40005000000 */
[----:B------:R-:W-:Y:S02]  /*8b10*/  SEL R40, R40, RZ, !P3 ;  /* 0x000000ff28287207 */ /* 0x000fe40005800000 */
[----:B------:R-:W-:Y:S02]  /*8b20*/  LOP3.LUT R80, R80, R81, R78, 0x96, !PT ;  /* 0x0000005150507212 */ /* 0x000fe400078e964e */
[----:B------:R-:W-:Y:S01]  /*8b30*/  LOP3.LUT R78, R82, R83, R40, 0x96, !PT ;  /* 0x00000053524e7212 */ /* 0x000fe200078e9628 */
[----:B------:R-:W-:Y:S01]  /*8b40*/  IMAD.SHL.U32 R40, R12, 0x2, RZ ;  /* 0x000000020c287824 */ /* 0x000fe200078e00ff */
[----:B------:R-:W-:-:S02]  /*8b50*/  LOP3.LUT R53, R48, R53, R54, 0x96, !PT ;  /* 0x0000003530357212 */ /* 0x000fc400078e9636 */
[----:B------:R-:W-:Y:S02]  /*8b60*/  SEL R48, R8, RZ, !P4 ;  /* 0x000000ff08307207 */ /* 0x000fe40006000000 */
[----:B------:R-:W-:Y:S02]  /*8b70*/  LOP3.LUT R79, R50, R79, R52, 0x96, !PT ;  /* 0x0000004f324f7212 */ /* 0x000fe400078e9634 */
[C---:B------:R-:W-:Y:S02]  /*8b80*/  LOP3.LUT P4, RZ, R9.reuse, 0x8, RZ, 0xc0, !PT ;  /* 0x0000000809ff7812 */ /* 0x040fe4000788c0ff */
[----:B------:R-:W-:Y:S02]  /*8b90*/  @!P5 LOP3.LUT R40, R40, 0x1b, RZ, 0x3c, !PT ;  /* 0x0000001b2828d812 */ /* 0x000fe400078e3cff */
[----:B------:R-:W-:Y:S02]  /*8ba0*/  LOP3.LUT P5, RZ, R9, 0x10, RZ, 0xc0, !PT ;  /* 0x0000001009ff7812 */ /* 0x000fe400078ac0ff */
[----:B------:R-:W-:-:S02]  /*8bb0*/  LOP3.LUT R81, R45, R44, R53, 0x96, !PT ;  /* 0x0000002c2d517212 */ /* 0x000fc400078e9635 */
[----:B------:R-:W-:Y:S01]  /*8bc0*/  LOP3.LUT R79, R51, R46, R79, 0x96, !PT ;  /* 0x0000002e334f7212 */ /* 0x000fe200078e964f */
[----:B------:R-:W3:Y:S01]  /*8bd0*/  LDL.U8 R44, [R0+-0x4] ;  /* 0xfffffc00002c7983 */ /* 0x000ee20000100000 */
[----:B------:R-:W-:Y:S02]  /*8be0*/  SEL R45, R64, RZ, P4 ;  /* 0x000000ff402d7207 */ /* 0x000fe40002000000 */
[----:B------:R-:W-:-:S04]  /*8bf0*/  SEL R46, R47, RZ, P5 ;  /* 0x000000ff2f2e7207 */ /* 0x000fc80002800000 */
[----:B------:R-:W-:Y:S02]  /*8c00*/  LOP3.LUT R80, R46, R45, R80, 0x96, !PT ;  /* 0x0000002d2e507212 */ /* 0x000fe400078e9650 */
[----:B------:R-:W4:Y:S04]  /*8c10*/  LDL.U8 R45, [R0] ;  /* 0x00000000002d7983 */ /* 0x000f280000100000 */
[----:B------:R-:W4:Y:S01]  /*8c20*/  LDL.U8 R46, [R0+0x4] ;  /* 0x00000400002e7983 */ /* 0x000f220000100000 */
[C---:B------:R-:W-:Y:S02]  /*8c30*/  LOP3.LUT P4, RZ, R41.reuse, 0x2, RZ, 0xc0, !PT ;  /* 0x0000000229ff7812 */ /* 0x040fe4000788c0ff */
[----:B------:R-:W-:Y:S02]  /*8c40*/  PRMT R50, R40, 0x8880, RZ ;  /* 0x0000888028327816 */ /* 0x000fe400000000ff */
[----:B------:R-:W-:-:S02]  /*8c50*/  LOP3.LUT P5, RZ, R41, 0x4, RZ, 0xc0, !PT ;  /* 0x0000000429ff7812 */ /* 0x000fc400078ac0ff */
[----:B------:R-:W-:Y:S02]  /*8c60*/  SEL R51, R6, RZ, P4 ;  /* 0x000000ff06337207 */ /* 0x000fe40002000000 */
[----:B------:R-:W-:Y:S02]  /*8c70*/  ISETP.GE.AND P4, PT, R50, RZ, PT ;  /* 0x000000ff3200720c */ /* 0x000fe40003f86270 */
[----:B------:R-:W-:Y:S02]  /*8c80*/  SEL R50, R12, RZ, P5 ;  /* 0x000000ff0c327207 */ /* 0x000fe40002800000 */
[C---:B------:R-:W-:Y:S02]  /*8c90*/  LOP3.LUT P5, RZ, R41.reuse, 0x200, RZ, 0xc0, !PT ;  /* 0x0000020029ff7812 */ /* 0x040fe400078ac0ff */
[----:B------:R-:W-:Y:S02]  /*8ca0*/  SEL R52, R8, RZ, !P6 ;  /* 0x000000ff08347207 */ /* 0x000fe40007000000 */
[----:B------:R-:W-:-:S02]  /*8cb0*/  LOP3.LUT P6, RZ, R41, 0x400, RZ, 0xc0, !PT ;  /* 0x0000040029ff7812 */ /* 0x000fc400078cc0ff */
[----:B------:R-:W-:Y:S02]  /*8cc0*/  SEL R53, R6, RZ, P5 ;  /* 0x000000ff06357207 */ /* 0x000fe40002800000 */
[C---:B------:R-:W-:Y:S02]  /*8cd0*/  LOP3.LUT P5, RZ, R13.reuse, 0x10, RZ, 0xc0, !PT ;  /* 0x000000100dff7812 */ /* 0x040fe400078ac0ff */
[----:B------:R-:W-:Y:S02]  /*8ce0*/  SEL R54, R12, RZ, P6 ;  /* 0x000000ff0c367207 */ /* 0x000fe40003000000 */
[----:B------:R-:W-:Y:S02]  /*8cf0*/  LOP3.LUT P6, RZ, R13, 0x8, RZ, 0xc0, !PT ;  /* 0x000000080dff7812 */ /* 0x000fe400078cc0ff */
[----:B-----5:R-:W-:Y:S02]  /*8d00*/  PRMT R85, R59, 0x8880, RZ ;  /* 0x000088803b557816 */ /* 0x020fe400000000ff */
[----:B------:R-:W-:Y:S01]  /*8d10*/  SEL R84, R47, RZ, P5 ;  /* 0x000000ff2f547207 */ /* 0x000fe20002800000 */
[----:B------:R-:W-:Y:S01]  /*8d20*/  IMAD.SHL.U32 R47, R40, 0x2, RZ ;  /* 0x00000002282f7824 */ /* 0x000fe200078e00ff */
[----:B------:R-:W-:Y:S01]  /*8d30*/  SEL R83, R64, RZ, P6 ;  /* 0x000000ff40537207 */ /* 0x000fe20003000000 */
[----:B------:R-:W-:Y:S01]  /*8d40*/  IMAD.MOV.U32 R64, RZ, RZ, R85 ;  /* 0x000000ffff407224 */ /* 0x000fe200078e0055 */
[----:B------:R-:W-:-:S02]  /*8d50*/  LOP3.LUT P6, RZ, R9, 0x20, RZ, 0xc0, !PT ;  /* 0x0000002009ff7812 */ /* 0x000fc400078cc0ff */
[----:B------:R-:W-:Y:S02]  /*8d60*/  SHF.R.U32.HI R82, RZ, 0x10, R15 ;  /* 0x00000010ff527819 */ /* 0x000fe4000001160f */
[----:B------:R-:W-:Y:S02]  /*8d70*/  LOP3.LUT R78, R84, R83, R78, 0x96, !PT ;  /* 0x00000053544e7212 */ /* 0x000fe400078e964e */
[----:B------:R-:W-:Y:S02]  /*8d80*/  @!P4 LOP3.LUT R47, R47, 0x1b, RZ, 0x3c, !PT ;  /* 0x0000001b2f2fc812 */ /* 0x000fe400078e3cff */
[----:B------:R-:W-:Y:S02]  /*8d90*/  PRMT R59, R59, 0x8880, RZ ;  /* 0x000088803b3b7816 */ /* 0x000fe400000000ff */
[----:B------:R-:W-:Y:S02]  /*8da0*/  ISETP.GT.AND P4, PT, R64, -0x1, PT ;  /* 0xffffffff4000780c */ /* 0x000fe40003f84270 */
[----:B------:R-:W-:-:S02]  /*8db0*/  SEL R83, R63, RZ, P6 ;  /* 0x000000ff3f537207 */ /* 0x000fc40003000000 */
[----:B------:R-:W-:Y:S02]  /*8dc0*/  LOP3.LUT P6, RZ, R9, 0x40, RZ, 0xc0, !PT ;  /* 0x0000004009ff7812 */ /* 0x000fe400078cc0ff */
[----:B------:R-:W-:Y:S02]  /*8dd0*/  LOP3.LUT R82, R82, 0x1, RZ, 0xc0, !PT ;  /* 0x0000000152527812 */ /* 0x000fe400078ec0ff */
[----:B------:R-:W-:Y:S02]  /*8de0*/  PRMT R59, R59, 0x7710, RZ ;  /* 0x000077103b3b7816 */ /* 0x000fe400000000ff */
[----:B------:R-:W-:Y:S02]  /*8df0*/  LOP3.LUT R49, R49, R58, R79, 0x96, !PT ;  /* 0x0000003a31317212 */ /* 0x000fe400078e964f */
[----:B------:R-:W-:Y:S02]  /*8e00*/  SEL R58, R10, RZ, P6 ;  /* 0x000000ff0a3a7207 */ /* 0x000fe40003000000 */
[----:B------:R-:W-:-:S02]  /*8e10*/  LOP3.LUT P6, RZ, R41, 0x8, RZ, 0xc0, !PT ;  /* 0x0000000829ff7812 */ /* 0x000fc400078cc0ff */
[----:B------:R-:W-:Y:S02]  /*8e20*/  ISETP.NE.U32.AND P5, PT, R82, 0x1, PT ;  /* 0x000000015200780c */ /* 0x000fe40003fa5070 */
[----:B------:R-:W-:Y:S01]  /*8e30*/  LOP3.LUT R57, R56, R57, R81, 0x96, !PT ;  /* 0x0000003938397212 */ /* 0x000fe200078e9651 */
[----:B------:R-:W-:Y:S01]  /*8e40*/  IMAD.SHL.U32 R56, R59, 0x2, RZ ;  /* 0x000000023b387824 */ /* 0x000fe200078e00ff */
[----:B------:R-:W-:Y:S02]  /*8e50*/  PRMT R79, R55, 0x8880, RZ ;  /* 0x00008880374f7816 */ /* 0x000fe400000000ff */
[----:B------:R-:W-:Y:S02]  /*8e60*/  LOP3.LUT R58, R58, R83, R80, 0x96, !PT ;  /* 0x000000533a3a7212 */ /* 0x000fe400078e9650 */
[----:B------:R-:W-:Y:S02]  /*8e70*/  SEL R64, R40, RZ, P6 ;  /* 0x000000ff28407207 */ /* 0x000fe40003000000 */
[----:B------:R-:W-:-:S02]  /*8e80*/  LOP3.LUT P6, RZ, R15, 0x20000, RZ, 0xc0, !PT ;  /* 0x000200000fff7812 */ /* 0x000fc400078cc0ff */
[----:B------:R-:W-:Y:S02]  /*8e90*/  SEL R80, R65, RZ, !P5 ;  /* 0x000000ff41507207 */ /* 0x000fe40006800000 */
[----:B------:R-:W-:Y:S02]  /*8ea0*/  LOP3.LUT P5, RZ, R15, 0x40000, RZ, 0xc0, !PT ;  /* 0x000400000fff7812 */ /* 0x000fe400078ac0ff */
[----:B------:R-:W-:Y:S02]  /*8eb0*/  @!P4 LOP3.LUT R56, R56, 0x1b, RZ, 0x3c, !PT ;  /* 0x0000001b3838c812 */ /* 0x000fe400078e3cff */
[----:B------:R-:W-:Y:S02]  /*8ec0*/  ISETP.GE.AND P4, PT, R79, RZ, PT ;  /* 0x000000ff4f00720c */ /* 0x000fe40003f86270 */
[----:B------:R-:W-:Y:S02]  /*8ed0*/  SEL R79, R77, RZ, P6 ;  /* 0x000000ff4d4f7207 */ /* 0x000fe40003000000 */
[----:B------:R-:W-:-:S02]  /*8ee0*/  LOP3.LUT P6, RZ, R13, 0x40, RZ, 0xc0, !PT ;  /* 0x000000400dff7812 */ /* 0x000fc400078cc0ff */
[----:B------:R-:W-:Y:S02]  /*8ef0*/  SEL R81, R76, RZ, P5 ;  /* 0x000000ff4c517207 */ /* 0x000fe40002800000 */
[----:B------:R-:W-:Y:S02]  /*8f00*/  LOP3.LUT P5, RZ, R13, 0x20, RZ, 0xc0, !PT ;  /* 0x000000200dff7812 */ /* 0x000fe400078ac0ff */
[----:B------:R-:W-:Y:S02]  /*8f10*/  PRMT R83, R56, 0x8880, RZ ;  /* 0x0000888038537816 */ /* 0x000fe400000000ff */
[----:B------:R-:W-:Y:S02]  /*8f20*/  SEL R82, R10, RZ, P6 ;  /* 0x000000ff0a527207 */ /* 0x000fe40003000000 */
[----:B------:R-:W-:Y:S02]  /*8f30*/  LOP3.LUT P6, RZ, R15, 0x4000000, RZ, 0xc0, !PT ;  /* 0x040000000fff7812 */ /* 0x000fe400078cc0ff */
[----:B------:R-:W-:-:S02]  /*8f40*/  SEL R63, R63, RZ, P5 ;  /* 0x000000ff3f3f7207 */ /* 0x000fc40002800000 */
[----:B------:R-:W-:Y:S02]  /*8f50*/  ISETP.GE.AND P5, PT, R83, RZ, PT ;  /* 0x000000ff5300720c */ /* 0x000fe40003fa6270 */
[----:B------:R-:W-:Y:S02]  /*8f60*/  SHF.R.U32.HI R83, RZ, 0x18, R15 ;  /* 0x00000018ff537819 */ /* 0x000fe4000001160f */
[----:B------:R-:W-:Y:S02]  /*8f70*/  SEL R76, R76, RZ, P6 ;  /* 0x000000ff4c4c7207 */ /* 0x000fe40003000000 */
[----:B------:R-:W-:Y:S02]  /*8f80*/  LOP3.LUT P6, RZ, R15, 0x2000000, RZ, 0xc0, !PT ;  /* 0x020000000fff7812 */ /* 0x000fe400078cc0ff */
[----:B------:R-:W-:Y:S02]  /*8f90*/  LOP3.LUT R83, R83, 0x1, RZ, 0xc0, !PT ;  /* 0x0000000153537812 */ /* 0x000fe400078ec0ff */
[----:B------:R-:W-:-:S02]  /*8fa0*/  PRMT R85, R47, 0x8880, RZ ;  /* 0x000088802f557816 */ /* 0x000fc400000000ff */
[----:B------:R-:W-:Y:S02]  /*8fb0*/  SEL R84, R77, RZ, P6 ;  /* 0x000000ff4d547207 */ /* 0x000fe40003000000 */
[----:B------:R-:W-:Y:S02]  /*8fc0*/  ISETP.NE.U32.AND P6, PT, R83, 0x1, PT ;  /* 0x000000015300780c */ /* 0x000fe40003fc5070 */
[----:B------:R-:W-:Y:S01]  /*8fd0*/  LOP3.LUT R63, R82, R63, R78, 0x96, !PT ;  /* 0x0000003f523f7212 */ /* 0x000fe200078e964e */
[----:B------:R-:W-:Y:S01]  /*8fe0*/  IMAD.MOV.U32 R78, RZ, RZ, R85 ;  /* 0x000000ffff4e7224 */ /* 0x000fe200078e0055 */
[----:B------:R-:W-:Y:S02]  /*8ff0*/  LOP3.LUT R77, R72, R67, R66, 0x96, !PT ;  /* 0x00000043484d7212 */ /* 0x000fe400078e9642 */
[----:B------:R-:W-:Y:S01]  /*9000*/  SEL R67, R65, RZ, !P6 ;  /* 0x000000ff41437207 */ /* 0x000fe20007000000 */
[----:B------:R-:W-:Y:S01]  /*9010*/  IMAD.SHL.U32 R65, R55, 0x2, RZ ;  /* 0x0000000237417824 */ /* 0x000fe200078e00ff */
[----:B------:R-:W-:Y:S01]  /*9020*/  ISETP.GE.AND P6, PT, R78, RZ, PT ;  /* 0x000000ff4e00720c */ /* 0x000fe20003fc6270 */
[----:B------:R-:W-:-:S03]  /*9030*/  IMAD.SHL.U32 R66, R56, 0x2, RZ ;  /* 0x0000000238427824 */ /* 0x000fc600078e00ff */
[----:B------:R-:W-:Y:S02]  /*9040*/  @!P4 LOP3.LUT R65, R65, 0x1b, RZ, 0x3c, !PT ;  /* 0x0000001b4141c812 */ /* 0x000fe400078e3cff */
[----:B------:R-:W-:Y:S02]  /*9050*/  LOP3.LUT P4, RZ, R41, 0x10, RZ, 0xc0, !PT ;  /* 0x0000001029ff7812 */ /* 0x000fe4000788c0ff */
[----:B------:R-:W-:Y:S02]  /*9060*/  @!P5 LOP3.LUT R66, R66, 0x1b, RZ, 0x3c, !PT ;  /* 0x0000001b4242d812 */ /* 0x000fe400078e3cff */
[----:B------:R-:W-:Y:S02]  /*9070*/  LOP3.LUT R79, R81, R79, R80, 0x96, !PT ;  /* 0x0000004f514f7212 */ /* 0x000fe400078e9650 */
[----:B------:R-:W-:Y:S02]  /*9080*/  LOP3.LUT P5, RZ, R15, 0x2000, RZ, 0xc0, !PT ;  /* 0x000020000fff7812 */ /* 0x000fe400078ac0ff */
[----:B------:R-:W-:-:S02]  /*9090*/  LOP3.LUT R74, R74, R73, R75, 0x96, !PT ;  /* 0x000000494a4a7212 */ /* 0x000fc400078e964b */
[----:B------:R-:W-:Y:S01]  /*90a0*/  LOP3.LUT R80, R76, R84, R67, 0x96, !PT ;  /* 0x000000544c507212 */ /* 0x000fe200078e9643 */
[C---:B------:R-:W-:Y:S01]  /*90b0*/  IMAD.SHL.U32 R67, R47.reuse, 0x2, RZ ;  /* 0x000000022f437824 */ /* 0x040fe200078e00ff */
[----:B------:R-:W-:Y:S02]  /*90c0*/  SEL R73, R47, RZ, P4 ;  /* 0x000000ff2f497207 */ /* 0x000fe40002000000 */
[----:B------:R-:W-:Y:S02]  /*90d0*/  LOP3.LUT P4, RZ, R15, 0x40, RZ, 0xc0, !PT ;  /* 0x000000400fff7812 */ /* 0x000fe4000788c0ff */
[----:B------:R-:W-:Y:S02]  /*90e0*/  PRMT R72, R66, 0x8880, RZ ;  /* 0x0000888042487816 */ /* 0x000fe400000000ff */
[----:B------:R-:W-:Y:S02]  /*90f0*/  SEL R76, R55, RZ, P5 ;  /* 0x000000ff374c7207 */ /* 0x000fe40002800000 */
[----:B------:R-:W-:-:S02]  /*9100*/  LOP3.LUT P5, RZ, R41, 0x800, RZ, 0xc0, !PT ;  /* 0x0000080029ff7812 */ /* 0x000fc400078ac0ff */
[----:B------:R-:W-:Y:S02]  /*9110*/  @!P6 LOP3.LUT R67, R67, 0x1b, RZ, 0x3c, !PT ;  /* 0x0000001b4343e812 */ /* 0x000fe400078e3cff */
[----:B------:R-:W-:Y:S02]  /*9120*/  SEL R78, R65, RZ, P4 ;  /* 0x000000ff414e7207 */ /* 0x000fe40002000000 */
[----:B------:R-:W-:Y:S02]  /*9130*/  ISETP.GE.AND P4, PT, R72, RZ, PT ;  /* 0x000000ff4800720c */ /* 0x000fe40003f86270 */
[----:B------:R-:W-:Y:S02]  /*9140*/  SEL R72, R40, RZ, P5 ;  /* 0x000000ff28487207 */ /* 0x000fe40002800000 */
[----:B------:R-:W-:Y:S02]  /*9150*/  LOP3.LUT P5, RZ, R15, 0x80000, RZ, 0xc0, !PT ;  /* 0x000800000fff7812 */ /* 0x000fe400078ac0ff */
[----:B------:R-:W-:-:S02]  /*9160*/  PRMT R81, R67, 0x8880, RZ ;  /* 0x0000888043517816 */ /* 0x000fc400000000ff */
[----:B------:R-:W-:Y:S02]  /*9170*/  LOP3.LUT P6, RZ, R41, 0x1000, RZ, 0xc0, !PT ;  /* 0x0000100029ff7812 */ /* 0x000fe400078cc0ff */
[----:B------:R-:W-:Y:S02]  /*9180*/  SEL R82, R62, RZ, P5 ;  /* 0x000000ff3e527207 */ /* 0x000fe40002800000 */
[----:B------:R-:W-:Y:S02]  /*9190*/  SEL R75, R47, RZ, P6 ;  /* 0x000000ff2f4b7207 */ /* 0x000fe40003000000 */
[----:B------:R-:W-:Y:S02]  /*91a0*/  ISETP.GE.AND P5, PT, R81, RZ, PT ;  /* 0x000000ff5100720c */ /* 0x000fe40003fa6270 */
[----:B------:R-:W-:Y:S02]  /*91b0*/  LOP3.LUT P6, RZ, R15, 0x100000, RZ, 0xc0, !PT ;  /* 0x001000000fff7812 */ /* 0x000fe400078cc0ff */
[----:B------:R-:W-:-:S02]  /*91c0*/  LOP3.LUT R81, R71, R68, R77, 0x96, !PT ;  /* 0x0000004447517212 */ /* 0x000fc400078e964d */
[----:B------:R-:W-:Y:S02]  /*91d0*/  SEL R71, R60, RZ, P6 ;  /* 0x000000ff3c477207 */ /* 0x000fe40003000000 */
[----:B------:R-:W-:Y:S01]  /*91e0*/  LOP3.LUT P6, RZ, R15, 0x4000, RZ, 0xc0, !PT ;  /* 0x000040000fff7812 */ /* 0x000fe200078cc0ff */
[----:B------:R-:W-:Y:S01]  /*91f0*/  IMAD.SHL.U32 R68, R66, 0x2, RZ ;  /* 0x0000000242447824 */ /* 0x000fe200078e00ff */
[----:B------:R-:W-:Y:S01]  /*9200*/  LOP3.LUT R83, R70, R69, R74, 0x96, !PT ;  /* 0x0000004546537212 */ /* 0x000fe200078e964a */
[----:B------:R-:W-:Y:S01]  /*9210*/  IMAD.SHL.U32 R69, R67, 0x2, RZ ;  /* 0x0000000243457824 */ /* 0x000fe200078e00ff */
[----:B------:R-:W-:Y:S02]  /*9220*/  SEL R70, R65, RZ, P6 ;  /* 0x000000ff41467207 */ /* 0x000fe40003000000 */
[----:B------:R-:W-:Y:S02]  /*9230*/  LOP3.LUT P6, RZ, R41, 0x20, RZ, 0xc0, !PT ;  /* 0x0000002029ff7812 */ /* 0x000fe400078cc0ff */
[----:B------:R-:W-:-:S02]  /*9240*/  @!P4 LOP3.LUT R68, R68, 0x1b, RZ, 0x3c, !PT ;  /* 0x0000001b4444c812 */ /* 0x000fc400078e3cff */
[----:B------:R-:W-:Y:S02]  /*9250*/  @!P5 LOP3.LUT R69, R69, 0x1b, RZ, 0x3c, !PT ;  /* 0x0000001b4545d812 */ /* 0x000fe400078e3cff */
[----:B------:R-:W-:Y:S02]  /*9260*/  LOP3.LUT P5, RZ, R41, 0x2000, RZ, 0xc0, !PT ;  /* 0x0000200029ff7812 */ /* 0x000fe400078ac0ff */
[----:B------:R-:W-:Y:S02]  /*9270*/  SEL R74, R67, RZ, P6 ;  /* 0x000000ff434a7207 */ /* 0x000fe40003000000 */
[----:B------:R-:W-:Y:S02]  /*9280*/  LOP3.LUT P6, RZ, R15, 0x10000000, RZ, 0xc0, !PT ;  /* 0x100000000fff7812 */ /* 0x000fe400078cc0ff */
[----:B------:R-:W-:Y:S02]  /*9290*/  LOP3.LUT R79, R71, R82, R79, 0x96, !PT ;  /* 0x00000052474f7212 */ /* 0x000fe400078e964f */
[----:B------:R-:W-:-:S02]  /*92a0*/  PRMT R77, R68, 0x8880, RZ ;  /* 0x00008880444d7816 */ /* 0x000fc400000000ff */
[----:B------:R-:W-:Y:S02]  /*92b0*/  SEL R71, R67, RZ, P5 ;  /* 0x000000ff43477207 */ /* 0x000fe40002800000 */
[----:B------:R-:W-:Y:S02]  /*92c0*/  LOP3.LUT P4, RZ, R41, 0x40, RZ, 0xc0, !PT ;  /* 0x0000004029ff7812 */ /* 0x000fe4000788c0ff */
[----:B------:R-:W-:Y:S02]  /*92d0*/  LOP3.LUT P5, RZ, R15, 0x8000000, RZ, 0xc0, !PT ;  /* 0x080000000fff7812 */ /* 0x000fe400078ac0ff */
[----:B------:R-:W-:Y:S02]  /*92e0*/  SEL R60, R60, RZ, P6 ;  /* 0x000000ff3c3c7207 */ /* 0x000fe40003000000 */
[----:B------:R-:W-:Y:S02]  /*92f0*/  LOP3.LUT R82, R43, 0x1, RZ, 0xc0, !PT ;  /* 0x000000012b527812 */ /* 0x000fe400078ec0ff */
[----:B------:R-:W-:-:S02]  /*9300*/  ISETP.GE.AND P6, PT, R77, RZ, PT ;  /* 0x000000ff4d00720c */ /* 0x000fc40003fc6270 */
[----:B------:R-:W-:Y:S02]  /*9310*/  SEL R85, R62, RZ, P5 ;  /* 0x000000ff3e557207 */ /* 0x000fe40002800000 */
[----:B------:R-:W-:Y:S02]  /*9320*/  SEL R77, R69, RZ, P4 ;  /* 0x000000ff454d7207 */ /* 0x000fe40002000000 */
[----:B------:R-:W-:Y:S02]  /*9330*/  LOP3.LUT P4, RZ, R41, 0x4000, RZ, 0xc0, !PT ;  /* 0x0000400029ff7812 */ /* 0x000fe4000788c0ff */
[----:B------:R-:W-:Y:S02]  /*9340*/  ISETP.NE.U32.AND P5, PT, R82, 0x1, PT ;  /* 0x000000015200780c */ /* 0x000fe40003fa5070 */
[----:B------:R-:W-:Y:S02]  /*9350*/  LOP3.LUT R80, R60, R85, R80, 0x96, !PT ;  /* 0x000000553c507212 */ /* 0x000fe400078e9650 */
[----:B------:R-:W-:-:S02]  /*9360*/  LOP3.LUT R61, R78, R61, R81, 0x96, !PT ;  /* 0x0000003d4e3d7212 */ /* 0x000fc400078e9651 */
[----:B------:R-:W-:Y:S02]  /*9370*/  SHF.R.U32.HI R62, RZ, 0x8, R43 ;  /* 0x00000008ff3e7819 */ /* 0x000fe4000001162b */
[----:B------:R-:W-:Y:S01]  /*9380*/  LOP3.LUT R60, R70, R76, R83, 0x96, !PT ;  /* 0x0000004c463c7212 */ /* 0x000fe200078e9653 */
[----:B------:R-:W-:Y:S01]  /*9390*/  IMAD.SHL.U32 R70, R68, 0x2, RZ ;  /* 0x0000000244467824 */ /* 0x000fe200078e00ff */
[----:B------:R-:W-:Y:S02]  /*93a0*/  SEL R78, R69, RZ, P4 ;  /* 0x000000ff454e7207 */ /* 0x000fe40002000000 */
[----:B------:R-:W-:Y:S02]  /*93b0*/  LOP3.LUT P4, RZ, R15, 0x200000, RZ, 0xc0, !PT ;  /* 0x002000000fff7812 */ /* 0x000fe4000788c0ff */
[----:B------:R-:W-:Y:S02]  /*93c0*/  SEL R76, R59, RZ, !P5 ;  /* 0x000000ff3b4c7207 */ /* 0x000fe40006800000 */
[----:B------:R-:W-:-:S02]  /*93d0*/  LOP3.LUT P5, RZ, R15, 0x400000, RZ, 0xc0, !PT ;  /* 0x004000000fff7812 */ /* 0x000fc400078ac0ff */
[----:B------:R-:W-:Y:S02]  /*93e0*/  LOP3.LUT R62, R62, 0x1, RZ, 0xc0, !PT ;  /* 0x000000013e3e7812 */ /* 0x000fe400078ec0ff */
[----:B------:R-:W-:Y:S02]  /*93f0*/  SHF.R.U32.HI R83, RZ, 0x10, R41 ;  /* 0x00000010ff537819 */ /* 0x000fe40000011629 */
[----:B------:R-:W-:Y:S02]  /*9400*/  SEL R82, R55, RZ, P4 ;  /* 0x000000ff37527207 */ /* 0x000fe40002000000 */
[----:B------:R-:W-:Y:S02]  /*9410*/  @!P6 LOP3.LUT R70, R70, 0x1b, RZ, 0x3c, !PT ;  /* 0x0000001b4646e812 */ /* 0x000fe400078e3cff */
[----:B------:R-:W-:Y:S02]  /*9420*/  LOP3.LUT P4, RZ, R15, 0x20000000, RZ, 0xc0, !PT ;  /* 0x200000000fff7812 */ /* 0x000fe4000788c0ff */
[----:B------:R-:W-:-:S02]  /*9430*/  SEL R81, R65, RZ, P5 ;  /* 0x000000ff41517207 */ /* 0x000fc40002800000 */
[----:B------:R-:W-:Y:S02]  /*9440*/  LOP3.LUT P6, RZ, R15, 0x40000000, RZ, 0xc0, !PT ;  /* 0x400000000fff7812 */ /* 0x000fe400078cc0ff */
[----:B------:R-:W-:Y:S02]  /*9450*/  ISETP.NE.U32.AND P5, PT, R62, 0x1, PT ;  /* 0x000000013e00780c */ /* 0x000fe40003fa5070 */
[----:B------:R-:W-:Y:S02]  /*9460*/  LOP3.LUT R83, R83, 0x1, RZ, 0xc0, !PT ;  /* 0x0000000153537812 */ /* 0x000fe400078ec0ff */
[----:B------:R-:W-:Y:S02]  /*9470*/  SEL R55, R55, RZ, P4 ;  /* 0x000000ff37377207 */ /* 0x000fe40002000000 */
[----:B------:R-:W-:Y:S02]  /*9480*/  LOP3.LUT R62, R81, R82, R79, 0x96, !PT ;  /* 0x00000052513e7212 */ /* 0x000fe400078e964f */
[----:B------:R-:W-:-:S02]  /*9490*/  LOP3.LUT R53, R54, R53, R52, 0x96, !PT ;  /* 0x0000003536357212 */ /* 0x000fc400078e9634 */
[----:B------:R-:W-:Y:S02]  /*94a0*/  SEL R84, R65, RZ, P6 ;  /* 0x000000ff41547207 */ /* 0x000fe40003000000 */
[----:B------:R-:W-:Y:S02]  /*94b0*/  LOP3.LUT P4, RZ, R43, 0x2, RZ, 0xc0, !PT ;  /* 0x000000022bff7812 */ /* 0x000fe4000788c0ff */
[----:B------:R-:W-:Y:S02]  /*94c0*/  PRMT R81, R70, 0x8880, RZ ;  /* 0x0000888046517816 */ /* 0x000fe400000000ff */
[----:B------:R-:W-:Y:S02]  /*94d0*/  SEL R52, R59, RZ, !P5 ;  /* 0x000000ff3b347207 */ /* 0x000fe40006800000 */
[----:B------:R-:W-:Y:S02]  /*94e0*/  LOP3.LUT P5, RZ, R41, 0x20000, RZ, 0xc0, !PT ;  /* 0x0002000029ff7812 */ /* 0x000fe400078ac0ff */
[----:B------:R-:W-:-:S02]  /*94f0*/  ISETP.NE.U32.AND P6, PT, R83, 0x1, PT ;  /* 0x000000015300780c */ /* 0x000fc40003fc5070 */
[----:B------:R-:W-:Y:S01]  /*9500*/  LOP3.LUT R55, R84, R55, R80, 0x96, !PT ;  /* 0x0000003754377212 */ /* 0x000fe200078e9650 */
[----:B------:R-:W-:Y:S01]  /*9510*/  IMAD.MOV.U32 R80, RZ, RZ, R81 ;  /* 0x000000ffff507224 */ /* 0x000fe200078e0051 */
[----:B------:R-:W-:Y:S02]  /*9520*/  SEL R79, R56, RZ, P4 ;  /* 0x000000ff384f7207 */ /* 0x000fe40002000000 */
[----:B------:R-:W-:Y:S02]  /*9530*/  LOP3.LUT R48, R50, R51, R48, 0x96, !PT ;  /* 0x0000003332307212 */ /* 0x000fe400078e9630 */
[----:B------:R-:W-:Y:S02]  /*9540*/  LOP3.LUT P4, RZ, R43, 0x4, RZ, 0xc0, !PT ;  /* 0x000000042bff7812 */ /* 0x000fe4000788c0ff */
[----:B------:R-:W-:Y:S02]  /*9550*/  SEL R51, R6, RZ, P5 ;  /* 0x000000ff06337207 */ /* 0x000fe40002800000 */
[----:B------:R-:W-:-:S02]  /*9560*/  SEL R50, R8, RZ, !P6 ;  /* 0x000000ff08327207 */ /* 0x000fc40007000000 */
[C---:B------:R-:W-:Y:S02]  /*9570*/  LOP3.LUT P5, RZ, R41.reuse, 0x80000, RZ, 0xc0, !PT ;  /* 0x0008000029ff7812 */ /* 0x040fe400078ac0ff */
[----:B------:R-:W-:Y:S02]  /*9580*/  LOP3.LUT P6, RZ, R41, 0x40000, RZ, 0xc0, !PT ;  /* 0x0004000029ff7812 */ /* 0x000fe400078cc0ff */
[----:B------:R-:W-:Y:S02]  /*9590*/  SEL R54, R66, RZ, P4 ;  /* 0x000000ff42367207 */ /* 0x000fe40002000000 */
[----:B------:R-:W-:Y:S02]  /*95a0*/  ISETP.GE.AND P4, PT, R80, RZ, PT ;  /* 0x000000ff5000720c */ /* 0x000fe40003f86270 */
[----:B------:R-:W-:Y:S02]  /*95b0*/  SEL R81, R40, RZ, P5 ;  /* 0x000000ff28517207 */ /* 0x000fe40002800000 */
[----:B------:R-:W-:-:S02]  /*95c0*/  SEL R80, R12, RZ, P6 ;  /* 0x000000ff0c507207 */ /* 0x000fc40003000000 */
[C---:B------:R-:W-:Y:S02]  /*95d0*/  LOP3.LUT P5, RZ, R41.reuse, 0x200000, RZ, 0xc0, !PT ;  /* 0x0020000029ff7812 */ /* 0x040fe400078ac0ff */
[----:B------:R-:W-:Y:S02]  /*95e0*/  LOP3.LUT P6, RZ, R41, 0x100000, RZ, 0xc0, !PT ;  /* 0x0010000029ff7812 */ /* 0x000fe400078cc0ff */
[----:B------:R-:W-:Y:S02]  /*95f0*/  LOP3.LUT R48, R73, R64, R48, 0x96, !PT ;  /* 0x0000004049307212 */ /* 0x000fe400078e9630 */
[----:B------:R-:W-:Y:S02]  /*9600*/  SEL R73, R67, RZ, P5 ;  /* 0x000000ff43497207 */ /* 0x000fe40002800000 */
[----:B------:R-:W-:Y:S02]  /*9610*/  SHF.R.U32.HI R83, RZ, 0x10, R43 ;  /* 0x00000010ff537819 */ /* 0x000fe4000001162b */
[----:B------:R-:W-:-:S02]  /*9620*/  SEL R82, R47, RZ, P6 ;  /* 0x000000ff2f527207 */ /* 0x000fc40003000000 */
[----:B------:R-:W-:Y:S02]  /*9630*/  LOP3.LUT R50, R80, R51, R50, 0x96, !PT ;  /* 0x0000003350327212 */ /* 0x000fe400078e9632 */
[----:B------:R-:W-:Y:S02]  /*9640*/  LOP3.LUT P5, RZ, R41, 0x400000, RZ, 0xc0, !PT ;  /* 0x0040000029ff7812 */ /* 0x000fe400078ac0ff */
[----:B------:R-:W-:Y:S01]  /*9650*/  LOP3.LUT R51, R75, R72, R53, 0x96, !PT ;  /* 0x000000484b337212 */ /* 0x000fe200078e9635 */
[----:B------:R-:W-:Y:S01]  /*9660*/  IMAD.SHL.U32 R53, R70, 0x2, RZ ;  /* 0x0000000246357824 */ /* 0x000fe200078e00ff */
[----:B------:R-:W-:Y:S02]  /*9670*/  LOP3.LUT R83, R83, 0x1, RZ, 0xc0, !PT ;  /* 0x0000000153537812 */ /* 0x000fe400078ec0ff */
[----:B------:R-:W-:Y:S02]  /*9680*/  LOP3.LUT R50, R82, R81, R50, 0x96, !PT ;  /* 0x0000005152327212 */ /* 0x000fe400078e9632 */
[----:B------:R-:W-:-:S02]  /*9690*/  SEL R64, R69, RZ, P5 ;  /* 0x000000ff45407207 */ /* 0x000fc40002800000 */
[----:B------:R-:W-:Y:S02]  /*96a0*/  LOP3.LUT P5, RZ, R43, 0x200, RZ, 0xc0, !PT ;  /* 0x000002002bff7812 */ /* 0x000fe400078ac0ff */
[----:B------:R-:W-:Y:S02]  /*96b0*/  @!P4 LOP3.LUT R53, R53, 0x1b, RZ, 0x3c, !PT ;  /* 0x0000001b3535c812 */ /* 0x000fe400078e3cff */
[----:B------:R-:W-:Y:S02]  /*96c0*/  ISETP.NE.U32.AND P6, PT, R83, 0x1, PT ;  /* 0x000000015300780c */ /* 0x000fe40003fc5070 */
[----:B------:R-:W-:Y:S02]  /*96d0*/  LOP3.LUT R50, R64, R73, R50, 0x96, !PT ;  /* 0x0000004940327212 */ /* 0x000fe400078e9632 */
[----:B------:R-:W-:Y:S02]  /*96e0*/  SEL R73, R56, RZ, P5 ;  /* 0x000000ff38497207 */ /* 0x000fe40002800000 */
[----:B------:R-:W-:-:S02]  /*96f0*/  LOP3.LUT P4, RZ, R43, 0x400, RZ, 0xc0, !PT ;  /* 0x000004002bff7812 */ /* 0x000fc4000788c0ff */
[----:B------:R-:W-:Y:S02]  /*9700*/  LOP3.LUT P5, RZ, R43, 0x20000, RZ, 0xc0, !PT ;  /* 0x000200002bff7812 */ /* 0x000fe400078ac0ff */
[----:B------:R-:W-:Y:S02]  /*9710*/  LOP3.LUT R51, R78, R71, R51, 0x96, !PT ;  /* 0x000000474e337212 */ /* 0x000fe400078e9633 */
[----:B------:R-:W-:Y:S02]  /*9720*/  PRMT R64, R53, 0x8880, RZ ;  /* 0x0000888035407816 */ /* 0x000fe400000000ff */
[----:B------:R-:W-:Y:S02]  /*9730*/  SEL R78, R59, RZ, !P6 ;  /* 0x000000ff3b4e7207 */ /* 0x000fe40007000000 */
[----:B------:R-:W-:Y:S02]  /*9740*/  LOP3.LUT R48, R77, R74, R48, 0x96, !PT ;  /* 0x0000004a4d307212 */ /* 0x000fe400078e9630 */
[----:B------:R-:W-:-:S02]  /*9750*/  LOP3.LUT P6, RZ, R43, 0x8, RZ, 0xc0, !PT ;  /* 0x000000082bff7812 */ /* 0x000fc400078cc0ff */
[----:B------:R-:W-:Y:S02]  /*9760*/  SEL R74, R66, RZ, P4 ;  /* 0x000000ff424a7207 */ /* 0x000fe40002000000 */
[----:B------:R-:W-:Y:S02]  /*9770*/  SEL R75, R56, RZ, P5 ;  /* 0x000000ff384b7207 */ /* 0x000fe40002800000 */
[C---:B------:R-:W-:Y:S02]  /*9780*/  LOP3.LUT P4, RZ, R43.reuse, 0x40000, RZ, 0xc0, !PT ;  /* 0x000400002bff7812 */ /* 0x040fe4000788c0ff */
[----:B------:R-:W-:Y:S02]  /*9790*/  ISETP.GE.AND P5, PT, R64, RZ, PT ;  /* 0x000000ff4000720c */ /* 0x000fe40003fa6270 */
[----:B------:R-:W-:Y:S02]  /*97a0*/  SEL R71, R68, RZ, P6 ;  /* 0x000000ff44477207 */ /* 0x000fe40003000000 */
[----:B------:R-:W-:-:S02]  /*97b0*/  LOP3.LUT P6, RZ, R43, 0x800, RZ, 0xc0, !PT ;  /* 0x000008002bff7812 */ /* 0x000fc400078cc0ff */
[----:B------:R-:W-:Y:S02]  /*97c0*/  SEL R64, R66, RZ, P4 ;  /* 0x000000ff42407207 */ /* 0x000fe40002000000 */
[----:B------:R-:W-:Y:S02]  /*97d0*/  LOP3.LUT P4, RZ, R43, 0x10, RZ, 0xc0, !PT ;  /* 0x000000102bff7812 */ /* 0x000fe4000788c0ff */
[----:B------:R-:W-:Y:S01]  /*97e0*/  LOP3.LUT R74, R74, R73, R52, 0x96, !PT ;  /* 0x000000494a4a7212 */ /* 0x000fe200078e9634 */
[----:B------:R-:W-:Y:S01]  /*97f0*/  IMAD.SHL.U32 R52, R53, 0x2, RZ ;  /* 0x0000000235347824 */ /* 0x000fe200078e00ff */
[----:B------:R-:W-:Y:S02]  /*9800*/  SEL R82, R68, RZ, P6 ;  /* 0x000000ff44527207 */ /* 0x000fe40003000000 */
[----:B------:R-:W-:Y:S02]  /*9810*/  LOP3.LUT P6, RZ, R43, 0x20, RZ, 0xc0, !PT ;  /* 0x000000202bff7812 */ /* 0x000fe400078cc0ff */
[----:B------:R-:W-:-:S02]  /*9820*/  SEL R83, R70, RZ, P4 ;  /* 0x000000ff46537207 */ /* 0x000fc40002000000 */
[----:B------:R-:W-:Y:S02]  /*9830*/  LOP3.LUT P4, RZ, R43, 0x1000, RZ, 0xc0, !PT ;  /* 0x000010002bff7812 */ /* 0x000fe4000788c0ff */
[----:B------:R-:W-:Y:S02]  /*9840*/  SEL R77, R53, RZ, P6 ;  /* 0x000000ff354d7207 */ /* 0x000fe40003000000 */
[----:B------:R-:W-:Y:S02]  /*9850*/  @!P5 LOP3.LUT R52, R52, 0x1b, RZ, 0x3c, !PT ;  /* 0x0000001b3434d812 */ /* 0x000fe400078e3cff */
[C---:B------:R-:W-:Y:S02]  /*9860*/  LOP3.LUT P6, RZ, R43.reuse, 0x4000, RZ, 0xc0, !PT ;  /* 0x000040002bff7812 */ /* 0x040fe400078cc0ff */
[----:B------:R-:W-:Y:S02]  /*9870*/  SEL R81, R70, RZ, P4 ;  /* 0x000000ff46517207 */ /* 0x000fe40002000000 */
[----:B------:R-:W-:-:S02]  /*9880*/  LOP3.LUT P4, RZ, R43, 0x40, RZ, 0xc0, !PT ;  /* 0x000000402bff7812 */ /* 0x000fc4000788c0ff */
[----:B------:R-:W-:Y:S02]  /*9890*/  LOP3.LUT R78, R64, R75, R78, 0x96, !PT ;  /* 0x0000004b404e7212 */ /* 0x000fe400078e964e */
[----:B------:R-:W-:Y:S02]  /*98a0*/  SEL R75, R52, RZ, P6 ;  /* 0x000000ff344b7207 */ /* 0x000fe40003000000 */
[----:B------:R-:W-:Y:S02]  /*98b0*/  LOP3.LUT R54, R54, R79, R76, 0x96, !PT ;  /* 0x0000004f36367212 */ /* 0x000fe400078e964c */
[C---:B------:R-:W-:Y:S02]  /*98c0*/  LOP3.LUT P5, RZ, R43.reuse, 0x2000, RZ, 0xc0, !PT ;  /* 0x000020002bff7812 */ /* 0x040fe400078ac0ff */
[----:B------:R-:W-:Y:S02]  /*98d0*/  LOP3.LUT P6, RZ, R43, 0x200000, RZ, 0xc0, !PT ;  /* 0x002000002bff7812 */ /* 0x000fe400078cc0ff */
[----:B------:R-:W-:-:S02]  /*98e0*/  SEL R76, R52, RZ, P4 ;  /* 0x000000ff344c7207 */ /* 0x000fc40002000000 */
[----:B------:R-:W-:Y:S02]  /*98f0*/  PRMT R84, R10, 0x8880, RZ ;  /* 0x000088800a547816 */ /* 0x000fe400000000ff */
[----:B------:R-:W-:Y:S02]  /*9900*/  LOP3.LUT P4, RZ, R43, 0x80000, RZ, 0xc0, !PT ;  /* 0x000800002bff7812 */ /* 0x000fe4000788c0ff */
[----:B------:R-:W-:Y:S02]  /*9910*/  SHF.R.U32.HI R72, RZ, 0x18, R41 ;  /* 0x00000018ff487819 */ /* 0x000fe40000011629 */
[C---:B------:R-:W-:Y:S02]  /*9920*/  SEL R64, R53.reuse, RZ, P5 ;  /* 0x000000ff35407207 */ /* 0x040fe40002800000 */
[----:B------:R-:W-:Y:S02]  /*9930*/  SEL R73, R53, RZ, P6 ;  /* 0x000000ff35497207 */ /* 0x000fe40003000000 */
[----:B------:R-:W-:-:S02]  /*9940*/  LOP3.LUT P5, RZ, R43, 0x100000, RZ, 0xc0, !PT ;  /* 0x001000002bff7812 */ /* 0x000fc400078ac0ff */
[----:B------:R-:W-:Y:S02]  /*9950*/  ISETP.GE.AND P6, PT, R84, RZ, PT ;  /* 0x000000ff5400720c */ /* 0x000fe40003fc6270 */
[----:B------:R-:W-:Y:S02]  /*9960*/  LOP3.LUT R72, R72, 0x1, RZ, 0xc0, !PT ;  /* 0x0000000148487812 */ /* 0x000fe400078ec0ff */
[----:B------:R-:W-:Y:S02]  /*9970*/  SEL R80, R68, RZ, P4 ;  /* 0x000000ff44507207 */ /* 0x000fe40002000000 */
[----:B------:R-:W-:Y:S02]  /*9980*/  LOP3.LUT P4, RZ, R43, 0x400000, RZ, 0xc0, !PT ;  /* 0x004000002bff7812 */ /* 0x000fe4000788c0ff */
[----:B------:R-:W-:Y:S02]  /*9990*/  SEL R79, R70, RZ, P5 ;  /* 0x000000ff464f7207 */ /* 0x000fe40002800000 */
[----:B------:R-:W-:-:S02]  /*99a0*/  ISETP.NE.U32.AND P5, PT, R72, 0x1, PT ;  /* 0x000000014800780c */ /* 0x000fc40003fa5070 */
[----:B------:R-:W-:Y:S01]  /*99b0*/  SEL R72, R52, RZ, P4 ;  /* 0x000000ff34487207 */ /* 0x000fe20002000000 */
[----:B------:R-:W-:Y:S01]  /*99c0*/  IMAD.SHL.U32 R10, R10, 0x2, RZ ;  /* 0x000000020a0a7824 */ /* 0x000fe200078e00ff */
[C---:B------:R-:W-:Y:S02]  /*99d0*/  LOP3.LUT P4, RZ, R41.reuse, 0x4000000, RZ, 0xc0, !PT ;  /* 0x0400000029ff7812 */ /* 0x040fe4000788c0ff */
[----:B------:R-:W-:Y:S02]  /*99e0*/  SEL R8, R8, RZ, !P5 ;  /* 0x000000ff08087207 */ /* 0x000fe40006800000 */
[----:B------:R-:W-:Y:S02]  /*99f0*/  SEL R12, R12, RZ, P4 ;  /* 0x000000ff0c0c7207 */ /* 0x000fe40002000000 */
[----:B------:R-:W-:Y:S02]  /*9a00*/  LOP3.LUT P4, RZ, R41, 0x2000000, RZ, 0xc0, !PT ;  /* 0x0200000029ff7812 */ /* 0x000fe4000788c0ff */
[----:B------:R-:W-:-:S02]  /*9a10*/  @!P6 LOP3.LUT R10, R10, 0x1b, RZ, 0x3c, !PT ;  /* 0x0000001b0a0ae812 */ /* 0x000fc400078e3cff */
[C---:B------:R-:W-:Y:S02]  /*9a20*/  LOP3.LUT P5, RZ, R41.reuse, 0x10000000, RZ, 0xc0, !PT ;  /* 0x1000000029ff7812 */ /* 0x040fe400078ac0ff */
[----:B------:R-:W-:Y:S02]  /*9a30*/  LOP3.LUT P6, RZ, R41, 0x8000000, RZ, 0xc0, !PT ;  /* 0x0800000029ff7812 */ /* 0x000fe400078cc0ff */
[----:B------:R-:W-:Y:S02]  /*9a40*/  SEL R85, R6, RZ, P4 ;  /* 0x000000ff06557207 */ /* 0x000fe40002000000 */
[----:B------:R-:W-:Y:S02]  /*9a50*/  SEL R6, R47, RZ, P5 ;  /* 0x000000ff2f067207 */ /* 0x000fe40002800000 */
[----:B------:R-:W-:Y:S02]  /*9a60*/  SEL R47, R40, RZ, P6 ;  /* 0x000000ff282f7207 */ /* 0x000fe40003000000 */
[----:B------:R-:W-:-:S02]  /*9a70*/  LOP3.LUT P6, RZ, R41, 0x20000000, RZ, 0xc0, !PT ;  /* 0x2000000029ff7812 */ /* 0x000fc400078cc0ff */
[----:B------:R-:W-:Y:S02]  /*9a80*/  SHF.R.U32.HI R84, RZ, 0x18, R43 ;  /* 0x00000018ff547819 */ /* 0x000fe4000001162b */
[----:B------:R-:W-:Y:S02]  /*9a90*/  SEL R67, R67, RZ, P6 ;  /* 0x000000ff43437207 */ /* 0x000fe40003000000 */
[----:B------:R-:W-:Y:S02]  /*9aa0*/  LOP3.LUT P6, RZ, R43, 0x2000000, RZ, 0xc0, !PT ;  /* 0x020000002bff7812 */ /* 0x000fe400078cc0ff */
[----:B------:R-:W-:Y:S02]  /*9ab0*/  LOP3.LUT P5, RZ, R41, 0x40000000, RZ, 0xc0, !PT ;  /* 0x4000000029ff7812 */ /* 0x000fe400078ac0ff */
[----:B------:R-:W-:Y:S02]  /*9ac0*/  LOP3.LUT R84, R84, 0x1, RZ, 0xc0, !PT ;  /* 0x0000000154547812 */ /* 0x000fe400078ec0ff */
[----:B------:R-:W-:-:S02]  /*9ad0*/  LOP3.LUT R8, R12, R85, R8, 0x96, !PT ;  /* 0x000000550c087212 */ /* 0x000fc400078e9608 */
[----:B------:R-:W-:Y:S02]  /*9ae0*/  SEL R56, R56, RZ, P6 ;  /* 0x000000ff38387207 */ /* 0x000fe40003000000 */
[----:B------:R-:W-:Y:S02]  /*9af0*/  SEL R12, R69, RZ, P5 ;  /* 0x000000ff450c7207 */ /* 0x000fe40002800000 */
[C---:B------:R-:W-:Y:S02]  /*9b00*/  LOP3.LUT P6, RZ, R43.reuse, 0x10000000, RZ, 0xc0, !PT ;  /* 0x100000002bff7812 */ /* 0x040fe400078cc0ff */
[----:B------:R-:W-:Y:S02]  /*9b10*/  ISETP.NE.U32.AND P4, PT, R84, 0x1, PT ;  /* 0x000000015400780c */ /* 0x000fe40003f85070 */
[----:B------:R-:W-:Y:S02]  /*9b20*/  LOP3.LUT P5, RZ, R43, 0x4000000, RZ, 0xc0, !PT ;  /* 0x040000002bff7812 */ /* 0x000fe400078ac0ff */
[----:B------:R-:W-:-:S02]  /*9b30*/  PRMT R40, R65, 0x8880, RZ ;  /* 0x0000888041287816 */ /* 0x000fc400000000ff */
[----:B------:R-:W-:Y:S02]  /*9b40*/  LOP3.LUT R6, R6, R47, R8, 0x96, !PT ;  /* 0x0000002f06067212 */ /* 0x000fe400078e9608 */
[----:B------:R-:W-:Y:S02]  /*9b50*/  SEL R70, R70, RZ, P6 ;  /* 0x000000ff46467207 */ /* 0x000fe40003000000 */
[----:B------:R-:W-:Y:S02]  /*9b60*/  SEL R66, R66, RZ, P5 ;  /* 0x000000ff42427207 */ /* 0x000fe40002800000 */
[----:B------:R-:W-:Y:S02]  /*9b70*/  SEL R59, R59, RZ, !P4 ;  /* 0x000000ff3b3b7207 */ /* 0x000fe40006000000 */
[----:B------:R-:W-:Y:S02]  /*9b80*/  LOP3.LUT P6, RZ, R43, 0x40000000, RZ, 0xc0, !PT ;  /* 0x400000002bff7812 */ /* 0x000fe400078cc0ff */
[----:B------:R-:W-:-:S02]  /*9b90*/  ISETP.GE.AND P5, PT, R40, RZ, PT ;  /* 0x000000ff2800720c */ /* 0x000fc40003fa6270 */
[----:B------:R-:W-:Y:S02]  /*9ba0*/  LOP3.LUT P4, RZ, R43, 0x8000000, RZ, 0xc0, !PT ;  /* 0x080000002bff7812 */ /* 0x000fe4000788c0ff */
[----:B------:R-:W-:Y:S02]  /*9bb0*/  PRMT R8, R69, 0x8880, RZ ;  /* 0x0000888045087816 */ /* 0x000fe400000000ff */
[----:B------:R-:W-:Y:S02]  /*9bc0*/  LOP3.LUT R6, R12, R67, R6, 0x96, !PT ;  /* 0x000000430c067212 */ /* 0x000fe400078e9606 */
[----:B------:R-:W-:Y:S02]  /*9bd0*/  SEL R67, R52, RZ, P6 ;  /* 0x000000ff34437207 */ /* 0x000fe40003000000 */
[----:B------:R-:W-:Y:S02]  /*9be0*/  SEL R47, R68, RZ, P4 ;  /* 0x000000ff442f7207 */ /* 0x000fe40002000000 */
[----:B------:R-:W-:-:S02]  /*9bf0*/  LOP3.LUT P6, RZ, R43, 0x20000000, RZ, 0xc0, !PT ;  /* 0x200000002bff7812 */ /* 0x000fc400078cc0ff */
[----:B------:R-:W-:Y:S01]  /*9c00*/  ISETP.GE.AND P4, PT, R8, RZ, PT ;  /* 0x000000ff0800720c */ /* 0x000fe20003f86270 */
[----:B------:R-:W-:Y:S01]  /*9c10*/  IMAD.SHL.U32 R65, R65, 0x2, RZ ;  /* 0x0000000241417824 */ /* 0x000fe200078e00ff */
[----:B------:R-:W-:Y:S02]  /*9c20*/  SEL R53, R53, RZ, P6 ;  /* 0x000000ff35357207 */ /* 0x000fe40003000000 */
[----:B------:R-:W-:Y:S01]  /*9c30*/  LOP3.LUT P6, RZ, R5, 0x80, RZ, 0xc0, !PT ;  /* 0x0000008005ff7812 */ /* 0x000fe200078cc0ff */
[----:B------:R-:W-:Y:S01]  /*9c40*/  IMAD.SHL.U32 R69, R69, 0x2, RZ ;  /* 0x0000000245457824 */ /* 0x000fe200078e00ff */
[----:B------:R-:W-:Y:S02]  /*9c50*/  LOP3.LUT R56, R66, R56, R59, 0x96, !PT ;  /* 0x0000003842387212 */ /* 0x000fe400078e963b */
[----:B------:R-:W-:Y:S02]  /*9c60*/  SEL R40, R10, RZ, P6 ;  /* 0x000000ff0a287207 */ /* 0x000fe40003000000 */
[----:B------:R-:W-:-:S02]  /*9c70*/  @!P5 LOP3.LUT R65, R65, 0x1b, RZ, 0x3c, !PT ;  /* 0x0000001b4141d812 */ /* 0x000fc400078e3cff */
[----:B------:R-:W-:Y:S02]  /*9c80*/  LOP3.LUT P6, RZ, R7, 0x80, RZ, 0xc0, !PT ;  /* 0x0000008007ff7812 */ /* 0x000fe400078cc0ff */
[----:B------:R-:W-:Y:S02]  /*9c90*/  LOP3.LUT P5, RZ, R15, 0x80, RZ, 0xc0, !PT ;  /* 0x000000800fff7812 */ /* 0x000fe400078ac0ff */
[----:B------:R-:W-:Y:S02]  /*9ca0*/  LOP3.LUT R12, R70, R47, R56, 0x96, !PT ;  /* 0x0000002f460c7212 */ /* 0x000fe400078e9638 */
[----:B--2---:R-:W-:Y:S02]  /*9cb0*/  LOP3.LUT R14, R14, R40, R49, 0x96, !PT ;  /* 0x000000280e0e7212 */ /* 0x004fe400078e9631 */
[----:B------:R-:W-:Y:S02]  /*9cc0*/  @!P4 LOP3.LUT R69, R69, 0x1b, RZ, 0x3c, !PT ;  /* 0x0000001b4545c812 */ /* 0x000fe400078e3cff */
[----:B------:R-:W-:-:S02]  /*9cd0*/  SEL R40, R65, RZ, P5 ;  /* 0x000000ff41287207 */ /* 0x000fc40002800000 */
[----:B------:R-:W-:Y:S02]  /*9ce0*/  SEL R47, R10, RZ, P6 ;  /* 0x000000ff0a2f7207 */ /* 0x000fe40003000000 */
[----:B------:R-:W-:Y:S02]  /*9cf0*/  LOP3.LUT P4, RZ, R41, 0x80, RZ, 0xc0, !PT ;  /* 0x0000008029ff7812 */ /* 0x000fe4000788c0ff */
[----:B------:R-:W-:Y:S02]  /*9d00*/  LOP3.LUT P6, RZ, R15, 0x8000, RZ, 0xc0, !PT ;  /* 0x000080000fff7812 */ /* 0x000fe400078cc0ff */
[----:B------:R-:W-:Y:S02]  /*9d10*/  LOP3.LUT R61, R14, R40, R61, 0x96, !PT ;  /* 0x000000280e3d7212 */ /* 0x000fe400078e963d */
[----:B------:R-:W-:Y:S02]  /*9d20*/  PRMT R49, R52, 0x8880, RZ ;  /* 0x0000888034317816 */ /* 0x000fe400000000ff */
[----:B------:R-:W-:-:S02]  /*9d30*/  SEL R14, R69, RZ, P4 ;  /* 0x000000ff450e7207 */ /* 0x000fc40002000000 */
[----:B------:R-:W-:Y:S02]  /*9d40*/  SEL R40, R65, RZ, P6 ;  /* 0x000000ff41287207 */ /* 0x000fe40003000000 */
[----:B------:R-:W-:Y:S02]  /*9d50*/  LOP3.LUT P6, RZ, R9, 0x80, RZ, 0xc0, !PT ;  /* 0x0000008009ff7812 */ /* 0x000fe400078cc0ff */
[----:B------:R-:W-:Y:S02]  /*9d60*/  LOP3.LUT P4, RZ, R13, 0x80, RZ, 0xc0, !PT ;  /* 0x000000800dff7812 */ /* 0x000fe4000788c0ff */
[----:B------:R-:W-:Y:S02]  /*9d70*/  ISETP.GE.AND P5, PT, R49, RZ, PT ;  /* 0x000000ff3100720c */ /* 0x000fe40003fa6270 */
[----:B------:R-:W-:Y:S02]  /*9d80*/  LOP3.LUT R61, R61, R14, R48, 0x96, !PT ;  /* 0x0000000e3d3d7212 */ /* 0x000fe400078e9630 */
[----:B---3--:R-:W-:-:S02]  /*9d90*/  LOP3.LUT R47, R44, R47, R57, 0x96, !PT ;  /* 0x0000002f2c2f7212 */ /* 0x008fc400078e9639 */
[C---:B------:R-:W-:Y:S02]  /*9da0*/  SEL R14, R10.reuse, RZ, P6 ;  /* 0x000000ff0a0e7207 */ /* 0x040fe40003000000 */
[----:B------:R-:W-:Y:S02]  /*9db0*/  LOP3.LUT P6, RZ, R15, 0x800000, RZ, 0xc0, !PT ;  /* 0x008000000fff7812 */ /* 0x000fe400078cc0ff */
[----:B------:R-:W-:Y:S02]  /*9dc0*/  SEL R44, R10, RZ, P4 ;  /* 0x000000ff0a2c7207 */ /* 0x000fe40002000000 */
[----:B------:R-:W-:Y:S02]  /*9dd0*/  LOP3.LUT P4, RZ, R41, 0x8000, RZ, 0xc0, !PT ;  /* 0x0000800029ff7812 */ /* 0x000fe4000788c0ff */
[----:B----4-:R-:W-:Y:S02]  /*9de0*/  LOP3.LUT R45, R45, R14, R58, 0x96, !PT ;  /* 0x0000000e2d2d7212 */ /* 0x010fe400078e963a */
[----:B------:R-:W-:Y:S01]  /*9df0*/  SEL R14, R65, RZ, P6 ;  /* 0x000000ff410e7207 */ /* 0x000fe20003000000 */
[----:B------:R-:W-:Y:S01]  /*9e00*/  IMAD.SHL.U32 R52, R52, 0x2, RZ ;  /* 0x0000000234347824 */ /* 0x000fe200078e00ff */
[----:B------:R-:W-:-:S02]  /*9e10*/  LOP3.LUT P6, RZ, R41, 0x800000, RZ, 0xc0, !PT ;  /* 0x0080000029ff7812 */ /* 0x000fc400078cc0ff */
[----:B------:R-:W-:Y:S02]  /*9e20*/  SEL R10, R69, RZ, P4 ;  /* 0x000000ff450a7207 */ /* 0x000fe40002000000 */
[----:B------:R-:W-:Y:S02]  /*9e30*/  ISETP.GT.AND P4, PT, R15, -0x1, PT ;  /* 0xffffffff0f00780c */ /* 0x000fe40003f84270 */
[----:B------:R-:W-:Y:S02]  /*9e40*/  LOP3.LUT R45, R45, R14, R62, 0x96, !PT ;  /* 0x0000000e2d2d7212 */ /* 0x000fe400078e963e */
[----:B------:R-:W-:Y:S02]  /*9e50*/  SEL R14, R69, RZ, P6 ;  /* 0x000000ff450e7207 */ /* 0x000fe40003000000 */
[----:B------:R-:W-:Y:S02]  /*9e60*/  LOP3.LUT R40, R47, R40, R60, 0x96, !PT ;  /* 0x000000282f287212 */ /* 0x000fe400078e963c */
[----:B------:R-:W-:-:S02]  /*9e70*/  LOP3.LUT R44, R46, R44, R63, 0x96, !PT ;  /* 0x0000002c2e2c7212 */ /* 0x000fc400078e963f */
[----:B------:R-:W-:Y:S02]  /*9e80*/  SEL R65, R65, RZ, !P4 ;  /* 0x000000ff41417207 */ /* 0x000fe40006000000 */
[----:B------:R-:W-:Y:S02]  /*9e90*/  ISETP.GT.AND P6, PT, R41, -0x1, PT ;  /* 0xffffffff2900780c */ /* 0x000fe40003fc4270 */
[----:B------:R-:W-:Y:S02]  /*9ea0*/  LOP3.LUT P4, RZ, R43, 0x80, RZ, 0xc0, !PT ;  /* 0x000000802bff7812 */ /* 0x000fe4000788c0ff */
[----:B------:R-:W-:Y:S02]  /*9eb0*/  @!P5 LOP3.LUT R52, R52, 0x1b, RZ, 0x3c, !PT ;  /* 0x0000001b3434d812 */ /* 0x000fe400078e3cff */
[----:B------:R-:W-:Y:S02]  /*9ec0*/  LOP3.LUT R51, R40, R10, R51, 0x96, !PT ;  /* 0x0000000a28337212 */ /* 0x000fe400078e9633 */
[----:B------:R-:W-:-:S02]  /*9ed0*/  LOP3.LUT R55, R44, R65, R55, 0x96, !PT ;  /* 0x000000412c377212 */ /* 0x000fc400078e9637 */
[----:B------:R-:W-:Y:S01]  /*9ee0*/  SEL R69, R69, RZ, !P6 ;  /* 0x000000ff45457207 */ /* 0x000fe20007000000 */
[----:B------:R-:W-:Y:S01]  /*9ef0*/  VIADD R4, R4, 0x4 ;  /* 0x0000000404047836 */ /* 0x000fe20000000000 */
[C---:B------:R-:W-:Y:S02]  /*9f00*/  LOP3.LUT P5, RZ, R43.reuse, 0x8000, RZ, 0xc0, !PT ;  /* 0x000080002bff7812 */ /* 0x040fe400078ac0ff */
[C---:B------:R-:W-:Y:S02]  /*9f10*/  LOP3.LUT P6, RZ, R43.reuse, 0x800000, RZ, 0xc0, !PT ;  /* 0x008000002bff7812 */ /* 0x040fe400078cc0ff */
[----:B------:R-:W-:Y:S02]  /*9f20*/  SEL R10, R52, RZ, P4 ;  /* 0x000000ff340a7207 */ /* 0x000fe40002000000 */
[----:B------:R-:W-:Y:S02]  /*9f30*/  ISETP.GT.AND P4, PT, R43, -0x1, PT ;  /* 0xffffffff2b00780c */ /* 0x000fe40003f84270 */
[----:B------:R-:W-:-:S02]  /*9f40*/  LOP3.LUT R45, R45, R14, R50, 0x96, !PT ;  /* 0x0000000e2d2d7212 */ /* 0x000fc400078e9632 */
[----:B------:R-:W-:Y:S02]  /*9f50*/  LOP3.LUT R55, R55, R69, R6, 0x96, !PT ;  /* 0x0000004537377212 */ /* 0x000fe400078e9606 */
[C---:B------:R-:W-:Y:S02]  /*9f60*/  SEL R6, R52.reuse, RZ, P5 ;  /* 0x000000ff34067207 */ /* 0x040fe40002800000 */
[C---:B------:R-:W-:Y:S02]  /*9f70*/  SEL R14, R52.reuse, RZ, P6 ;  /* 0x000000ff340e7207 */ /* 0x040fe40003000000 */
[----:B------:R-:W-:Y:S02]  /*9f80*/  SEL R52, R52, RZ, !P4 ;  /* 0x000000ff34347207 */ /* 0x000fe40006000000 */
[----:B------:R-:W-:Y:S02]  /*9f90*/  ISETP.NE.AND P4, PT, R4, 0x10, PT ;  /* 0x000000100400780c */ /* 0x000fe40003f85270 */
[----:B------:R-:W-:-:S02]  /*9fa0*/  LOP3.LUT R8, R83, R71, R54, 0x96, !PT ;  /* 0x0000004753087212 */ /* 0x000fc400078e9636 */
[----:B------:R-:W-:Y:S02]  /*9fb0*/  LOP3.LUT R74, R81, R82, R74, 0x96, !PT ;  /* 0x00000052514a7212 */ /* 0x000fe400078e964a */
        /* <DEDUP_REMOVED lines=9> */
[----:B------:R-:W-:Y:S01]  /*a050*/  IADD3 R2, P5, PT, R2, 0x4, RZ ;  /* 0x0000000402027810 */ /* 0x000fe20007fbe0ff */
[----:B------:R-:W-:Y:S04]  /*a060*/  STL.U8 [R0+-0x8], R61 ;  /* 0xfffff83d00007387 */ /* 0x000fe80000100000 */
[----:B------:R-:W-:Y:S01]  /*a070*/  STL.U8 [R0+-0x4], R51 ;  /* 0xfffffc3300007387 */ /* 0x000fe20000100000 */
[----:B------:R-:W-:-:S03]  /*a080*/  IMAD.X R3, RZ, RZ, R3, P5 ;  /* 0x000000ffff037224 */ /* 0x000fc600028e0603 */
[----:B------:R-:W-:Y:S04]  /*a090*/  STL.U8 [R0], R45 ;  /* 0x0000002d00007387 */ /* 0x000fe80000100000 */
[----:B------:R0:W-:Y:S02]  /*a0a0*/  STL.U8 [R0+0x4], R55 ;  /* 0x0000043700007387 */ /* 0x0001e40000100000 */
[----:B0-----:R-:W-:Y:S01]  /*a0b0*/  VIADD R0, R0, 0x1 ;  /* 0x0000000100007836 */ /* 0x001fe20000000000 */
[----:B------:R-:W-:Y:S06]  /*a0c0*/  @P4 BRA `(.L_x_107) ;  /* 0xffffffe000804947 */ /* 0x000fec000383ffff */
[----:B------:R-:W-:Y:S05]  /*a0d0*/  BSYNC.RECONVERGENT B1 ;  /* 0x0000000000017941 */ /* 0x000fea0003800200 */
.L_x_106:
[----:B------:R-:W2:Y:S01]  /*a0e0*/  LDL.128 R12, [R1] ;  /* 0x00000000010c7983 */ /* 0x000ea20000100c00 */
        /* <DEDUP_REMOVED lines=34> */
[C---:B--2---:R-:W-:Y:S02]  /*a310*/  PRMT R0, R15.reuse, 0x7773, RZ ;  /* 0x000077730f007816 */ /* 0x044fe400000000ff */
[----:B------:R-:W-:-:S02]  /*a320*/  PRMT R2, R15, 0x7772, RZ ;  /* 0x000077720f027816 */ /* 0x000fc400000000ff */
[C---:B------:R-:W-:Y:S01]  /*a330*/  PRMT R3, R15.reuse, 0x7771, RZ ;  /* 0x000077710f037816 */ /* 0x040fe200000000ff */
[----:B------:R-:W-:Y:S01]  /*a340*/  STG.E.U8 desc[UR34][R20.64+0xf], R0 ;  /* 0x00000f0014007986 */ /* 0x000fe2000c101122 */
[----:B------:R-:W-:Y:S02]  /*a350*/  PRMT R4, R15, 0x7770, RZ ;  /* 0x000077700f047816 */ /* 0x000fe400000000ff */
[C---:B------:R-:W-:Y:S01]  /*a360*/  PRMT R9, R13.reuse, 0x7773, RZ ;  /* 0x000077730d097816 */ /* 0x040fe200000000ff */
[----:B------:R-:W-:Y:S01]  /*a370*/  STG.E.U8 desc[UR32][R20.64+0xe], R2 ;  /* 0x00000e0214007986 */ /* 0x000fe2000c101120 */
[C---:B------:R-:W-:Y:S02]  /*a380*/  PRMT R10, R13.reuse, 0x7772, RZ ;  /* 0x000077720d0a7816 */ /* 0x040fe400000000ff */
[C---:B------:R-:W-:Y:S01]  /*a390*/  PRMT R15, R13.reuse, 0x7771, RZ ;  /* 0x000077710d0f7816 */ /* 0x040fe200000000ff */
[----:B------:R-:W-:Y:S01]  /*a3a0*/  STG.E.U8 desc[UR28][R20.64+0xc], R4 ;  /* 0x00000c0414007986 */ /* 0x000fe2000c10111c */
[----:B------:R-:W-:Y:S01]  /*a3b0*/  PRMT R41, R13, 0x7770, RZ ;  /* 0x000077700d297816 */ /* 0x000fe200000000ff */
[----:B------:R-:W-:Y:S01]  /*a3c0*/  IMAD.SHL.U32 R13, R39, 0x4, RZ ;  /* 0x00000004270d7824 */ /* 0x000fe200078e00ff */
[C---:B------:R-:W-:Y:S01]  /*a3d0*/  PRMT R5, R14.reuse, 0x7773, RZ ;  /* 0x000077730e057816 */ /* 0x040fe200000000ff */
[----:B------:R-:W-:Y:S01]  /*a3e0*/  STG.E.U8 desc[UR30][R20.64+0xd], R3 ;  /* 0x00000d0314007986 */ /* 0x000fe2000c10111e */
        /* <DEDUP_REMOVED lines=10> */
[----:B------:R-:W-:-:S02]  /*a490*/  IMAD.WIDE.U32 R12, R13, 0x4, R16 ;  /* 0x000000040d0c7825 */ /* 0x000fc400078e0010 */
[----:B------:R-:W-:Y:S04]  /*a4a0*/  STG.E.U8 desc[UR22][R20.64+0x9], R7 ;  /* 0x0000090714007986 */ /* 0x000fe8000c101116 */
[----:B------:R-:W-:Y:S04]  /*a4b0*/  STG.E.U8 desc[UR18][R20.64+0x7], R9 ;  /* 0x0000070914007986 */ /* 0x000fe8000c101112 */
[----:B------:R-:W-:Y:S04]  /*a4c0*/  STG.E.U8 desc[UR16][R20.64+0x6], R10 ;  /* 0x0000060a14007986 */ /* 0x000fe8000c101110 */
[----:B------:R-:W-:Y:S04]  /*a4d0*/  STG.E.U8 desc[UR12][R20.64+0x4], R41 ;  /* 0x0000042914007986 */ /* 0x000fe8000c10110c */
[----:B------:R-:W-:Y:S04]  /*a4e0*/  STG.E.U8 desc[UR14][R20.64+0x5], R15 ;  /* 0x0000050f14007986 */ /* 0x000fe8000c10110e */
[----:B------:R-:W-:Y:S04]  /*a4f0*/  STG.E.U8 desc[UR10][R20.64+0x3], R43 ;  /* 0x0000032b14007986 */ /* 0x000fe8000c10110a */
[----:B------:R0:W-:Y:S04]  /*a500*/  STG.E.U8 desc[UR8][R20.64+0x2], R45 ;  /* 0x0000022d14007986 */ /* 0x0001e8000c101108 */
[----:B------:R-:W-:Y:S04]  /*a510*/  STG.E.U8 desc[UR4][R20.64], R49 ;  /* 0x0000003114007986 */ /* 0x000fe8000c101104 */
[----:B------:R1:W-:Y:S04]  /*a520*/  STG.E.U8 desc[UR6][R20.64+0x1], R47 ;  /* 0x0000012f14007986 */ /* 0x0003e8000c101106 */
[----:B------:R-:W2:Y:S02]  /*a530*/  LD.E.U8 R14, desc[UR36][R12.64] ;  /* 0x000000240c0e7980 */ /* 0x000ea4000c101100 */
[----:B--2---:R-:W-:-:S05]  /*a540*/  LOP3.LUT R51, R49, R14, RZ, 0x3c, !PT ;  /* 0x0000000e31337212 */ /* 0x004fca00078e3cff */
[----:B------:R-:W-:Y:S04]  /*a550*/  STG.E.U8 desc[UR4][R20.64], R51 ;  /* 0x0000003314007986 */ /* 0x000fe8000c101104 */
[----:B------:R-:W2:Y:S02]  /*a560*/  LD.E.U8 R14, desc[UR6][R12.64+0x1] ;  /* 0x000001060c0e7980 */ /* 0x000ea4000c101100 */
[----:B--2---:R-:W-:-:S05]  /*a570*/  LOP3.LUT R53, R47, R14, RZ, 0x3c, !PT ;  /* 0x0000000e2f357212 */ /* 0x004fca00078e3cff */
[----:B------:R-:W-:Y:S04]  /*a580*/  STG.E.U8 desc[UR4][R20.64+0x1], R53 ;  /* 0x0000013514007986 */ /* 0x000fe8000c101104 */
[----:B------:R-:W0:Y:S02]  /*a590*/  LD.E.U8 R14, desc[UR6][R12.64+0x2] ;  /* 0x000002060c0e7980 */ /* 0x000e24000c101100 */
[----:B0-----:R-:W-:-:S05]  /*a5a0*/  LOP3.LUT R45, R45, R14, RZ, 0x3c, !PT ;  /* 0x0000000e2d2d7212 */ /* 0x001fca00078e3cff */
[----:B------:R0:W-:Y:S04]  /*a5b0*/  STG.E.U8 desc[UR4][R20.64+0x2], R45 ;  /* 0x0000022d14007986 */ /* 0x0001e8000c101104 */
[----:B------:R-:W2:Y:S02]  /*a5c0*/  LD.E.U8 R14, desc[UR6][R12.64+0x3] ;  /* 0x000003060c0e7980 */ /* 0x000ea4000c101100 */
[----:B--2---:R-:W-:-:S05]  /*a5d0*/  LOP3.LUT R43, R43, R14, RZ, 0x3c, !PT ;  /* 0x0000000e2b2b7212 */ /* 0x004fca00078e3cff */
[----:B------:R-:W-:Y:S04]  /*a5e0*/  STG.E.U8 desc[UR4][R20.64+0x3], R43 ;  /* 0x0000032b14007986 */ /* 0x000fe8000c101104 */
[----:B------:R-:W2:Y:S02]  /*a5f0*/  LD.E.U8 R14, desc[UR6][R12.64+0x4] ;  /* 0x000004060c0e7980 */ /* 0x000ea4000c101100 */
[----:B--2---:R-:W-:-:S05]  /*a600*/  LOP3.LUT R41, R41, R14, RZ, 0x3c, !PT ;  /* 0x0000000e29297212 */ /* 0x004fca00078e3cff */
[----:B------:R-:W-:Y:S04]  /*a610*/  STG.E.U8 desc[UR4][R20.64+0x4], R41 ;  /* 0x0000042914007986 */ /* 0x000fe8000c101104 */
[----:B------:R-:W2:Y:S02]  /*a620*/  LD.E.U8 R14, desc[UR6][R12.64+0x5] ;  /* 0x000005060c0e7980 */ /* 0x000ea4000c101100 */
[----:B--2---:R-:W-:-:S05]  /*a630*/  LOP3.LUT R15, R15, R14, RZ, 0x3c, !PT ;  /* 0x0000000e0f0f7212 */ /* 0x004fca00078e3cff */
[----:B------:R-:W-:Y:S04]  /*a640*/  STG.E.U8 desc[UR4][R20.64+0x5], R15 ;  /* 0x0000050f14007986 */ /* 0x000fe8000c101104 */
[----:B-1----:R-:W2:Y:S02]  /*a650*/  LD.E.U8 R47, desc[UR6][R12.64+0x6] ;  /* 0x000006060c2f7980 */ /* 0x002ea4000c101100 */
        /* <DEDUP_REMOVED lines=19> */
[----:B------:R1:W-:Y:S04]  /*a790*/  STG.E.U8 desc[UR4][R20.64+0xc], R59 ;  /* 0x00000c3b14007986 */ /* 0x0003e8000c101104 */
[----:B------:R-:W2:Y:S02]  /*a7a0*/  LD.E.U8 R4, desc[UR6][R12.64+0xd] ;  /* 0x00000d060c047980 */ /* 0x000ea4000c101100 */
[----:B--2---:R-:W-:-:S05]  /*a7b0*/  LOP3.LUT R61, R3, R4, RZ, 0x3c, !PT ;  /* 0x00000004033d7212 */ /* 0x004fca00078e3cff */
[----:B------:R2:W-:Y:S04]  /*a7c0*/  STG.E.U8 desc[UR4][R20.64+0xd], R61 ;  /* 0x00000d3d14007986 */ /* 0x0005e8000c101104 */
[----:B------:R-:W3:Y:S01]  /*a7d0*/  LD.E.U8 R3, desc[UR6][R12.64+0xe] ;  /* 0x00000e060c037980 */ /* 0x000ee2000c101100 */
[----:B------:R-:W-:Y:S01]  /*a7e0*/  VIADD R39, R39, 0x1 ;  /* 0x0000000127277836 */ /* 0x000fe20000000000 */
[----:B---3--:R-:W-:-:S05]  /*a7f0*/  LOP3.LUT R63, R2, R3, RZ, 0x3c, !PT ;  /* 0x00000003023f7212 */ /* 0x008fca00078e3cff */
[----:B------:R2:W-:Y:S04]  /*a800*/  STG.E.U8 desc[UR4][R20.64+0xe], R63 ;  /* 0x00000e3f14007986 */ /* 0x0005e8000c101104 */
[----:B------:R-:W3:Y:S01]  /*a810*/  LD.E.U8 R3, desc[UR6][R12.64+0xf] ;  /* 0x00000f060c037980 */ /* 0x000ee2000c101100 */
[----:B------:R-:W-:Y:S02]  /*a820*/  ISETP.NE.AND P0, PT, R39, R38, PT ;  /* 0x000000262700720c */ /* 0x000fe40003f05270 */
        /* <DEDUP_REMOVED lines=9> */
[----:B-1----:R-:W-:Y:S02]  /*a8c0*/  PRMT R59, R61, 0x7610, R59 ;  /* 0x000076103d3b7816 */ /* 0x002fe4000000003b */
[----:B------:R-:W-:Y:S02]  /*a8d0*/  PRMT R9, R63, 0x7610, R9 ;  /* 0x000076103f097816 */ /* 0x000fe40000000009 */
[----:B---3--:R-:W-:Y:S02]  /*a8e0*/  LOP3.LUT R65, R0, R3, RZ, 0x3c, !PT ;  /* 0x0000000300417212 */ /* 0x008fe400078e3cff */
[----:B------:R-:W-:Y:S02]  /*a8f0*/  PRMT R0, R51, 0x7610, R0 ;  /* 0x0000761033007816 */ /* 0x000fe40000000000 */
[----:B------:R-:W-:Y:S01]  /*a900*/  PRMT R51, R7, 0x7610, R51 ;  /* 0x0000761007337816 */ /* 0x000fe20000000033 */
[----:B------:R2:W-:Y:S01]  /*a910*/  STG.E.U8 desc[UR4][R20.64+0xf], R65 ;  /* 0x00000f4114007986 */ /* 0x0005e2000c101104 */
[----:B------:R-:W-:-:S02]  /*a920*/  PRMT R3, R49, 0x7610, R3 ;  /* 0x0000761031037816 */ /* 0x000fc40000000003 */
[----:B------:R-:W-:Y:S01]  /*a930*/  PRMT R7, R65, 0x7610, R7 ;  /* 0x0000761041077816 */ /* 0x000fe20000000007 */
[----:B------:R-:W-:Y:S06]  /*a940*/  @P0 BRA `(.L_x_108) ;  /* 0xffffffcc00fc0947 */ /* 0x000fec000383ffff */
.L_x_105:
[----:B------:R-:W-:Y:S05]  /*a950*/  BSYNC.RECONVERGENT B0 ;  /* 0x0000000000007941 */ /* 0x000fea0003800200 */
.L_x_104:
[----:B------:R-:W-:Y:S02]  /*a960*/  LOP3.LUT R13, R14, 0xff, RZ, 0xc0, !PT ;  /* 0x000000ff0e0d7812 */ /* 0x000fe400078ec0ff */
[----:B------:R-:W-:Y:S02]  /*a970*/  LOP3.LUT R15, R40, 0xff, RZ, 0xc0, !PT ;  /* 0x000000ff280f7812 */ /* 0x000fe400078ec0ff */
[----:B------:R-:W-:Y:S02]  /*a980*/  IADD3 R12, P0, PT, R13, R22, RZ ;  /* 0x000000160d0c7210 */ /* 0x000fe40007f1e0ff */
[----:B------:R-:W-:Y:S02]  /*a990*/  R2UR UR6, R18 ;  /* 0x00000000120672ca */ /* 0x000fe400000e0000 */
[----:B------:R-:W-:Y:S01]  /*a9a0*/  R2UR UR7, R19 ;  /* 0x00000000130772ca */ /* 0x000fe200000e0000 */
[----:B------:R-:W-:Y:S01]  /*a9b0*/  IMAD.X R13, RZ, RZ, R42, P0 ;  /* 0x000000ffff0d7224 */ /* 0x000fe200000e062a */
[----:B------:R-:W-:-:S02]  /*a9c0*/  LOP3.LUT R41, R5, 0xff, RZ, 0xc0, !PT ;  /* 0x000000ff05297812 */ /* 0x000fc400078ec0ff */
[----:B------:R-:W-:Y:S02]  /*a9d0*/  R2UR UR4, R18 ;  /* 0x00000000120472ca */ /* 0x000fe400000e0000 */
[----:B------:R-:W-:Y:S02]  /*a9e0*/  R2UR UR5, R19 ;  /* 0x00000000130572ca */ /* 0x000fe400000e0000 */
[-C--:B------:R-:W-:Y:S02]  /*a9f0*/  IADD3 R14, P1, PT, R15, R22.reuse, RZ ;  /* 0x000000160f0e7210 */ /* 0x080fe40007f3e0ff */
[----:B------:R-:W-:Y:S02]  /*aa00*/  LOP3.LUT R45, R45, 0xff, RZ, 0xc0, !PT ;  /* 0x000000ff2d2d7812 */ /* 0x000fe400078ec0ff */
[-C--:B------:R-:W-:Y:S01]  /*aa10*/  IADD3 R40, P0, PT, R41, R22.reuse, RZ ;  /* 0x0000001629287210 */ /* 0x080fe20007f1e0ff */
[----:B------:R-:W-:Y:S01]  /*aa20*/  IMAD.X R15, RZ, RZ, R42, P1 ;  /* 0x000000ffff0f7224 */ /* 0x000fe200008e062a */
[----:B------:R-:W-:-:S02]  /*aa30*/  IADD3 R44, P1, PT, R45, R22, RZ ;  /* 0x000000162d2c7210 */ /* 0x000fc40007f3e0ff */
[----:B------:R-:W-:Y:S01]  /*aa40*/  LOP3.LUT R47, R47, 0xff, RZ, 0xc0, !PT ;  /* 0x000000ff2f2f7812 */ /* 0x000fe200078ec0ff */
[--C-:B------:R-:W-:Y:S01]  /*aa50*/  IMAD.X R41, RZ, RZ, R42.reuse, P0 ;  /* 0x000000ffff297224 */ /* 0x100fe200000e062a */
[----:B------:R-:W-:Y:S01]  /*aa60*/  LOP3.LUT R49, R51, 0xff, RZ, 0xc0, !PT ;  /* 0x000000ff33317812 */ /* 0x000fe200078ec0ff */
[----:B------:R0:W3:Y:S01]  /*aa70*/  LDG.E.U8.CONSTANT R5, desc[UR6][R14.64] ;  /* 0x000000060e057981 */ /* 0x0000e2000c1e9100 */
[----:B------:R-:W-:Y:S01]  /*aa80*/  LOP3.LUT R39, R8, 0xff, RZ, 0xc0, !PT ;  /* 0x000000ff08277812 */ /* 0x000fe200078ec0ff */
[----:B------:R-:W-:Y:S01]  /*aa90*/  IMAD.X R45, RZ, RZ, R42, P1 ;  /* 0x000000ffff2d7224 */ /* 0x000fe200008e062a */
[----:B------:R-:W-:Y:S01]  /*aaa0*/  R2UR UR8, R18 ;  /* 0x00000000120872ca */ /* 0x000fe200000e0000 */
[----:B------:R1:W4:Y:S01]  /*aab0*/  LDG.E.U8.CONSTANT R43, desc[UR4][R40.64] ;  /* 0x00000004282b7981 */ /* 0x000322000c1e9100 */
[----:B------:R-:W-:Y:S02]  /*aac0*/  R2UR UR9, R19 ;  /* 0x00000000130972ca */ /* 0x000fe400000e0000 */
[-C--:B------:R-:W-:Y:S01]  /*aad0*/  IADD3 R48, P1, PT, R49, R22.reuse, RZ ;  /* 0x0000001631307210 */ /* 0x080fe20007f3e0ff */
[----:B------:R5:W2:Y:S01]  /*aae0*/  LDG.E.U8.CONSTANT R51, desc[UR6][R44.64] ;  /* 0x000000062c337981 */ /* 0x000aa2000c1e9100 */
[----:B------:R-:W-:-:S02]  /*aaf0*/  IADD3 R46, P2, PT, R39, R22, RZ ;  /* 0x00000016272e7210 */ /* 0x000fc40007f5e0ff */
[-C--:B0-----:R-:W-:Y:S01]  /*ab00*/  IADD3 R14, P0, PT, R47, R22.reuse, RZ ;  /* 0x000000162f0e7210 */ /* 0x081fe20007f1e0ff */
[----:B------:R-:W2:Y:S01]  /*ab10*/  LDG.E.U8.CONSTANT R13, desc[UR4][R12.64] ;  /* 0x000000040c0d7981 */ /* 0x000ea2000c1e9100 */
[----:B------:R-:W-:Y:S02]  /*ab20*/  LOP3.LUT R39, R10, 0xff, RZ, 0xc0, !PT ;  /* 0x000000ff0a277812 */ /* 0x000fe400078ec0ff */
[----:B-1----:R-:W-:Y:S01]  /*ab30*/  LOP3.LUT R41, R6, 0xff, RZ, 0xc0, !PT ;  /* 0x000000ff06297812 */ /* 0x002fe200078ec0ff */
[--C-:B------:R-:W-:Y:S01]  /*ab40*/  IMAD.X R15, RZ, RZ, R42.reuse, P0 ;  /* 0x000000ffff0f7224 */ /* 0x100fe200000e062a */
[----:B------:R-:W-:Y:S01]  /*ab50*/  LOP3.LUT R9, R9, 0xff, RZ, 0xc0, !PT ;  /* 0x000000ff09097812 */ /* 0x000fe200078ec0ff */
[--C-:B------:R-:W-:Y:S01]  /*ab60*/  IMAD.X R49, RZ, RZ, R42.reuse, P1 ;  /* 0x000000ffff317224 */ /* 0x100fe200008e062a */
[-C--:B------:R-:W-:Y:S02]  /*ab70*/  IADD3 R6, P0, PT, R39, R22.reuse, RZ ;  /* 0x0000001627067210 */ /* 0x080fe40007f1e0ff */
[----:B------:R-:W-:Y:S01]  /*ab80*/  IADD3 R8, P1, PT, R41, R22, RZ ;  /* 0x0000001629087210 */ /* 0x000fe20007f3e0ff */
[--C-:B------:R-:W-:Y:S01]  /*ab90*/  IMAD.X R47, RZ, RZ, R42.reuse, P2 ;  /* 0x000000ffff2f7224 */ /* 0x100fe200010e062a */
[----:B------:R-:W-:Y:S01]  /*aba0*/  LOP3.LUT R59, R59, 0xff, RZ, 0xc0, !PT ;  /* 0x000000ff3b3b7812 */ /* 0x000fe200078ec0ff */
[----:B------:R0:W2:Y:S01]  /*abb0*/  LDG.E.U8.CONSTANT R53, desc[UR8][R14.64] ;  /* 0x000000080e357981 */ /* 0x0000a2000c1e9100 */
[----:B-----5:R-:W-:Y:S01]  /*abc0*/  LOP3.LUT R45, R7, 0xff, RZ, 0xc0, !PT ;  /* 0x000000ff072d7812 */ /* 0x020fe200078ec0ff */
[----:B------:R-:W-:Y:S01]  /*abd0*/  IMAD.X R7, RZ, RZ, R42, P0 ;  /* 0x000000ffff077224 */ /* 0x000fe200000e062a */
[----:B------:R-:W-:-:S02]  /*abe0*/  R2UR UR10, R18 ;  /* 0x00000000120a72ca */ /* 0x000fc400000e0000 */
[C---:B------:R-:W-:Y:S02]  /*abf0*/  R2UR UR11, R19.reuse ;  /* 0x00000000130b72ca */ /* 0x040fe400000e0000 */
[----:B------:R-:W-:Y:S01]  /*ac00*/  R2UR UR12, R18 ;  /* 0x00000000120c72ca */ /* 0x000fe200000e0000 */
[----:B------:R1:W5:Y:S01]  /*ac10*/  LDG.E.U8.CONSTANT R57, desc[UR4][R6.64] ;  /* 0x0000000406397981 */ /* 0x000362000c1e9100 */
[----:B------:R-:W-:Y:S02]  /*ac20*/  R2UR UR13, R19 ;  /* 0x00000000130d72ca */ /* 0x000fe400000e0000 */
[-C--:B------:R-:W-:Y:S01]  /*ac30*/  IADD3 R40, P2, PT, R9, R22.reuse, RZ ;  /* 0x0000001609287210 */ /* 0x080fe20007f5e0ff */
[--C-:B------:R-:W-:Y:S01]  /*ac40*/  IMAD.X R9, RZ, RZ, R42.reuse, P1 ;  /* 0x000000ffff097224 */ /* 0x100fe200008e062a */
[-C--:B0-----:R-:W-:Y:S02]  /*ac50*/  IADD3 R14, P0, PT, R59, R22.reuse, RZ ;  /* 0x000000163b0e7210 */ /* 0x081fe40007f1e0ff */
[----:B------:R-:W-:Y:S01]  /*ac60*/  IADD3 R44, P1, PT, R45, R22, RZ ;  /* 0x000000162d2c7210 */ /* 0x000fe20007f3e0ff */
[--C-:B------:R-:W-:Y:S01]  /*ac70*/  IMAD.X R41, RZ, RZ, R42.reuse, P2 ;  /* 0x000000ffff297224 */ /* 0x100fe200010e062a */
[----:B------:R-:W5:Y:S01]  /*ac80*/  LDG.E.U8.CONSTANT R59, desc[UR6][R8.64] ;  /* 0x00000006083b7981 */ /* 0x000f62000c1e9100 */
[----:B------:R-:W-:-:S02]  /*ac90*/  IMAD.X R15, RZ, RZ, R42, P0 ;  /* 0x000000ffff0f7224 */ /* 0x000fc400000e062a */
[----:B------:R-:W-:Y:S01]  /*aca0*/  IMAD.X R45, RZ, RZ, R42, P1 ;  /* 0x000000ffff2d7224 */ /* 0x000fe200008e062a */
[----:B------:R-:W5:Y:S04]  /*acb0*/  LDG.E.U8.CONSTANT R47, desc[UR10][R46.64] ;  /* 0x0000000a2e2f7981 */ /* 0x000f68000c1e9100 */
[----:B------:R0:W5:Y:S04]  /*acc0*/  LDG.E.U8.CONSTANT R55, desc[UR12][R48.64] ;  /* 0x0000000c30377981 */ /* 0x000168000c1e9100 */
[----:B------:R-:W5:Y:S04]  /*acd0*/  LDG.E.U8.CONSTANT R15, desc[UR8][R14.64] ;  /* 0x000000080e0f7981 */ /* 0x000f68000c1e9100 */
[----:B------:R-:W5:Y:S04]  /*ace0*/  LDG.E.U8.CONSTANT R41, desc[UR10][R40.64] ;  /* 0x0000000a28297981 */ /* 0x000f68000c1e9100 */
[----:B------:R-:W5:Y:S01]  /*acf0*/  LDG.E.U8.CONSTANT R45, desc[UR12][R44.64] ;  /* 0x0000000c2c2d7981 */ /* 0x000f62000c1e9100 */
[----:B------:R-:W-:-:S02]  /*ad00*/  LOP3.LUT R39, R0, 0xff, RZ, 0xc0, !PT ;  /* 0x000000ff00277812 */ /* 0x000fc400078ec0ff */
[----:B-1----:R-:W-:Y:S02]  /*ad10*/  LOP3.LUT R7, R2, 0xff, RZ, 0xc0, !PT ;  /* 0x000000ff02077812 */ /* 0x002fe400078ec0ff */
        /* <DEDUP_REMOVED lines=12> */
[----:B------:R-:W-:Y:S02]  /*ade0*/  LOP3.LUT R3, R3, 0xff, RZ, 0xc0, !PT ;  /* 0x000000ff03037812 */ /* 0x000fe400078ec0ff */
[-C--:B------:R-:W-:Y:S02]  /*adf0*/  IADD3 R2, P0, PT, R39, R22.reuse, RZ ;  /* 0x0000001627027210 */ /* 0x080fe40007f1e0ff */
[-C--:B------:R-:W-:Y:S02]  /*ae00*/  IADD3 R6, P1, PT, R7, R22.reuse, RZ ;  /* 0x0000001607067210 */ /* 0x080fe40007f3e0ff */
[----:B0-----:R-:W-:Y:S02]  /*ae10*/  LOP3.LUT R49, R4, 0xff, RZ, 0xc0, !PT ;  /* 0x000000ff04317812 */ /* 0x001fe400078ec0ff */
[----:B------:R-:W-:Y:S01]  /*ae20*/  IADD3 R8, P2, PT, R3, R22, RZ ;  /* 0x0000001603087210 */ /* 0x000fe20007f5e0ff */
[----:B------:R-:W-:-:S02]  /*ae30*/  IMAD.X R3, RZ, RZ, R42, P0 ;  /* 0x000000ffff037224 */ /* 0x000fc400000e062a */
[--C-:B------:R-:W-:Y:S01]  /*ae40*/  IMAD.X R7, RZ, RZ, R42.reuse, P1 ;  /* 0x000000ffff077224 */ /* 0x100fe200008e062a */
[----:B------:R-:W-:Y:S02]  /*ae50*/  IADD3 R4, P3, PT, R49, R22, RZ ;  /* 0x0000001631047210 */ /* 0x000fe40007f7e0ff */
[----:B------:R0:W5:Y:S04]  /*ae60*/  LDG.E.U8.CONSTANT R49, desc[UR4][R2.64] ;  /* 0x0000000402317981 */ /* 0x000168000c1e9100 */
[----:B------:R-:W5:Y:S01]  /*ae70*/  LDG.E.U8.CONSTANT R10, desc[UR6][R6.64] ;  /* 0x00000006060a7981 */ /* 0x000f62000c1e9100 */
[----:B------:R-:W-:-:S05]  /*ae80*/  IMAD.X R9, RZ, RZ, R42, P2 ;  /* 0x000000ffff097224 */ /* 0x000fca00010e062a */
[----:B------:R-:W5:Y:S04]  /*ae90*/  LDG.E.U8.CONSTANT R12, desc[UR8][R8.64] ;  /* 0x00000008080c7981 */ /* 0x000f68000c1e9100 */
[----:B---3--:R1:W-:Y:S04]  /*aea0*/  STG.E.U8 desc[UR12][R20.64+0x8], R5 ;  /* 0x0000080514007986 */ /* 0x0083e8000c10110c */
[----:B----4-:R-:W-:Y:S04]  /*aeb0*/  STG.E.U8 desc[UR14][R20.64+0xc], R43 ;  /* 0x00000c2b14007986 */ /* 0x010fe8000c10110e */
[----:B--2---:R-:W-:Y:S04]  /*aec0*/  STG.E.U8 desc[UR4][R20.64+0x5], R51 ;  /* 0x0000053314007986 */ /* 0x004fe8000c101104 */
[----:B------:R-:W-:Y:S01]  /*aed0*/  STG.E.U8 desc[UR10][R20.64+0x4], R13 ;  /* 0x0000040d14007986 */ /* 0x000fe2000c10110a */
[----:B-1----:R-:W-:-:S05]  /*aee0*/  IMAD.X R5, RZ, RZ, R42, P3 ;  /* 0x000000ffff057224 */ /* 0x002fca00018e062a */
[----:B------:R-:W2:Y:S04]  /*aef0*/  LDG.E.U8.CONSTANT R22, desc[UR4][R4.64] ;  /* 0x0000000404167981 */ /* 0x000ea8000c1e9100 */
[----:B------:R-:W-:Y:S04]  /*af00*/  STG.E.U8 desc[UR10][R20.64+0x9], R53 ;  /* 0x0000093514007986 */ /* 0x000fe8000c10110a */
[----:B-----5:R-:W-:Y:S04]  /*af10*/  STG.E.U8 desc[UR12][R20.64+0xa], R57 ;  /* 0x00000a3914007986 */ /* 0x020fe8000c10110c */
[----:B------:R-:W-:Y:S04]  /*af20*/  STG.E.U8 desc[UR18][R20.64+0xe], R59 ;  /* 0x00000e3b14007986 */ /* 0x000fe8000c101112 */
[----:B------:R-:W-:Y:S04]  /*af30*/  STG.E.U8 desc[UR16][R20.64+0xd], R47 ;  /* 0x00000d2f14007986 */ /* 0x000fe8000c101110 */
[----:B------:R-:W-:Y:S04]  /*af40*/  STG.E.U8 desc[UR6][R20.64+0x6], R55 ;  /* 0x0000063714007986 */ /* 0x000fe8000c101106 */
[----:B------:R-:W-:Y:S04]  /*af50*/  STG.E.U8 desc[UR8][R20.64+0x7], R15 ;  /* 0x0000070f14007986 */ /* 0x000fe8000c101108 */
[----:B------:R-:W-:Y:S04]  /*af60*/  STG.E.U8 desc[UR14][R20.64+0xb], R41 ;  /* 0x00000b2914007986 */ /* 0x000fe8000c10110e */
[----:B------:R1:W-:Y:S04]  /*af70*/  STG.E.U8 desc[UR20][R20.64+0xf], R45 ;  /* 0x00000f2d14007986 */ /* 0x0003e8000c101114 */
[----:B------:R-:W3:Y:S04]  /*af80*/  LDG.E R0, desc[UR22][R20.64+0x4] ;  /* 0x0000041614007981 */ /* 0x000ee8000c1e1900 */
[----:B------:R-:W4:Y:S04]  /*af90*/  LDG.E R2, desc[UR24][R20.64+0x8] ;  /* 0x0000081814027981 */ /* 0x000f28000c1e1900 */
[----:B------:R-:W5:Y:S01]  /*afa0*/  LDG.E R6, desc[UR10][R20.64+0xc] ;  /* 0x00000c0a14067981 */ /* 0x000f62000c1e1900 */
[----:B0-----:R-:W-:Y:S01]  /*afb0*/  IMAD.SHL.U32 R3, R38, 0x4, RZ ;  /* 0x0000000426037824 */ /* 0x001fe200078e00ff */
        /* <DEDUP_REMOVED lines=12> */
[----:B------:R-:W-:Y:S01]  /*b080*/  IMAD.WIDE.U32 R16, R3, 0x4, R16 ;  /* 0x0000000403107825 */ /* 0x000fe200078e0010 */
[----:B------:R-:W-:Y:S04]  /*b090*/  STG.E.U8 desc[UR4][R20.64], R49 ;  /* 0x0000003114007986 */ /* 0x000fe8000c101104 */
[----:B------:R-:W-:Y:S04]  /*b0a0*/  STG.E.U8 desc[UR12][R20.64+0x4], R10 ;  /* 0x0000040a14007986 */ /* 0x000fe8000c10110c */
[----:B------:R-:W-:Y:S04]  /*b0b0*/  STG.E.U8 desc[UR20][R20.64+0x8], R12 ;  /* 0x0000080c14007986 */ /* 0x000fe8000c101114 */
[----:B--2---:R-:W-:Y:S01]  /*b0c0*/  STG.E.U8 desc[UR28][R20.64+0xc], R22 ;  /* 0x00000c1614007986 */ /* 0x004fe2000c10111c */
[----:B---3--:R-:W-:-:S02]  /*b0d0*/  SHF.L.W.U32.HI R3, R0, 0x18, R0 ;  /* 0x0000001800037819 */ /* 0x008fc40000010e00 */
[----:B----4-:R-:W-:Y:S02]  /*b0e0*/  SHF.L.W.U32.HI R5, R2, 0x10, R2 ;  /* 0x0000001002057819 */ /* 0x010fe40000010e02 */
[----:B-----5:R-:W-:Y:S02]  /*b0f0*/  SHF.L.W.U32.HI R7, R6, 0x8, R6 ;  /* 0x0000000806077819 */ /* 0x020fe40000010e06 */
[----:B------:R-:W-:Y:S02]  /*b100*/  SHF.R.U32.HI R9, RZ, 0x8, R3 ;  /* 0x00000008ff097819 */ /* 0x000fe40000011603 */
[----:B------:R-:W-:Y:S02]  /*b110*/  PRMT R39, R3, 0x7632, R39 ;  /* 0x0000763203277816 */ /* 0x000fe40000000027 */
[----:B-1----:R-:W-:Y:S02]  /*b120*/  SHF.R.U32.HI R45, RZ, 0x18, R3 ;  /* 0x00000018ff2d7819 */ /* 0x002fe40000011603 */
[----:B------:R-:W-:-:S02]  /*b130*/  SHF.R.U32.HI R13, RZ, 0x8, R5 ;  /* 0x00000008ff0d7819 */ /* 0x000fc40000011605 */
[----:B------:R-:W-:Y:S02]  /*b140*/  PRMT R41, R5, 0x7632, R41 ;  /* 0x0000763205297816 */ /* 0x000fe40000000029 */
[----:B------:R-:W-:Y:S02]  /*b150*/  SHF.R.U32.HI R47, RZ, 0x18, R5 ;  /* 0x00000018ff2f7819 */ /* 0x000fe40000011605 */
[----:B------:R-:W-:Y:S02]  /*b160*/  SHF.R.U32.HI R15, RZ, 0x8, R7 ;  /* 0x00000008ff0f7819 */ /* 0x000fe40000011607 */
[----:B------:R-:W-:Y:S02]  /*b170*/  PRMT R43, R7, 0x7632, R43 ;  /* 0x00007632072b7816 */ /* 0x000fe4000000002b */
[----:B------:R-:W-:Y:S01]  /*b180*/  SHF.R.U32.HI R0, RZ, 0x18, R7 ;  /* 0x00000018ff007819 */ /* 0x000fe20000011607 */
[----:B------:R-:W-:Y:S04]  /*b190*/  STG.E.U8 desc[UR6][R20.64+0x1], R3 ;  /* 0x0000010314007986 */ /* 0x000fe8000c101106 */
[----:B------:R0:W-:Y:S04]  /*b1a0*/  STG.E.U8 desc[UR8][R20.64+0x2], R5 ;  /* 0x0000020514007986 */ /* 0x0001e8000c101108 */
[----:B------:R-:W-:Y:S04]  /*b1b0*/  STG.E.U8 desc[UR10][R20.64+0x3], R7 ;  /* 0x0000030714007986 */ /* 0x000fe8000c10110a */
[----:B------:R-:W-:Y:S04]  /*b1c0*/  STG.E.U8 desc[UR14][R20.64+0x5], R9 ;  /* 0x0000050914007986 */ /* 0x000fe8000c10110e */
[----:B------:R1:W-:Y:S04]  /*b1d0*/  STG.E.U8 desc[UR16][R20.64+0x6], R13 ;  /* 0x0000060d14007986 */ /* 0x0003e8000c101110 */
[----:B------:R-:W-:Y:S04]  /*b1e0*/  STG.E.U8 desc[UR22][R20.64+0x9], R39 ;  /* 0x0000092714007986 */ /* 0x000fe8000c101116 */
[----:B------:R2:W-:Y:S04]  /*b1f0*/  STG.E.U8 desc[UR24][R20.64+0xa], R41 ;  /* 0x00000a2914007986 */ /* 0x0005e8000c101118 */
[----:B------:R-:W-:Y:S04]  /*b200*/  STG.E.U8 desc[UR18][R20.64+0x7], R15 ;  /* 0x0000070f14007986 */ /* 0x000fe8000c101112 */
[----:B------:R-:W-:Y:S04]  /*b210*/  STG.E.U8 desc[UR26][R20.64+0xb], R43 ;  /* 0x00000b2b14007986 */ /* 0x000fe8000c10111a */
[----:B------:R-:W-:Y:S04]  /*b220*/  STG.E.U8 desc[UR30][R20.64+0xd], R45 ;  /* 0x00000d2d14007986 */ /* 0x000fe8000c10111e */
[----:B------:R3:W-:Y:S04]  /*b230*/  STG.E.U8 desc[UR32][R20.64+0xe], R47 ;  /* 0x00000e2f14007986 */ /* 0x0007e8000c101120 */
[----:B------:R-:W-:Y:S04]  /*b240*/  STG.E.U8 desc[UR34][R20.64+0xf], R0 ;  /* 0x00000f0014007986 */ /* 0x000fe8000c101122 */
[----:B------:R-:W4:Y:S02]  /*b250*/  LD.E.U8 R2, desc[UR36][R16.64] ;  /* 0x0000002410027980 */ /* 0x000f24000c101100 */
[----:B----4-:R-:W-:-:S05]  /*b260*/  LOP3.LUT R2, R49, R2, RZ, 0x3c, !PT ;  /* 0x0000000231027212 */ /* 0x010fca00078e3cff */
[----:B------:R-:W-:Y:S04]  /*b270*/  STG.E.U8 desc[UR4][R20.64], R2 ;  /* 0x0000000214007986 */ /* 0x000fe8000c101104 */
[----:B------:R-:W4:Y:S02]  /*b280*/  LD.E.U8 R4, desc[UR6][R16.64+0x1] ;  /* 0x0000010610047980 */ /* 0x000f24000c101100 */
[----:B----4-:R-:W-:-:S05]  /*b290*/  LOP3.LUT R4, R4, R3, RZ, 0x3c, !PT ;  /* 0x0000000304047212 */ /* 0x010fca00078e3cff */
[----:B------:R-:W-:Y:S04]  /*b2a0*/  STG.E.U8 desc[UR4][R20.64+0x1], R4 ;  /* 0x0000010414007986 */ /* 0x000fe8000c101104 */
[----:B------:R-:W0:Y:S02]  /*b2b0*/  LD.E.U8 R6, desc[UR6][R16.64+0x2] ;  /* 0x0000020610067980 */ /* 0x000e24000c101100 */
[----:B0-----:R-:W-:-:S05]  /*b2c0*/  LOP3.LUT R5, R6, R5, RZ, 0x3c, !PT ;  /* 0x0000000506057212 */ /* 0x001fca00078e3cff */
        /* <DEDUP_REMOVED lines=10> */
[----:B------:R-:W1:Y:S02]  /*b370*/  LD.E.U8 R10, desc[UR6][R16.64+0x6] ;  /* 0x00000606100a7980 */ /* 0x000e64000c101100 */
[----:B-1----:R-:W-:-:S05]  /*b380*/  LOP3.LUT R13, R10, R13, RZ, 0x3c, !PT ;  /* 0x0000000d0a0d7212 */ /* 0x002fca00078e3cff */
        /* <DEDUP_REMOVED lines=25> */
[----:B------:R-:W4:Y:S01]  /*b520*/  LD.E.U8 R15, desc[UR6][R16.64+0xf] ;  /* 0x00000f06100f7980 */ /* 0x000f22000c101100 */
[----:B------:R-:W-:Y:S02]  /*b530*/  LOP3.LUT R11, R11, R2, RZ, 0x3c, !PT ;  /* 0x000000020b0b7212 */ /* 0x000fe400078e3cff */
[----:B------:R-:W-:Y:S02]  /*b540*/  LOP3.LUT R23, R23, R4, RZ, 0x3c, !PT ;  /* 0x0000000417177212 */ /* 0x000fe400078e3cff */
[----:B0-----:R-:W-:Y:S02]  /*b550*/  LOP3.LUT R5, R24, R5, RZ, 0x3c, !PT ;  /* 0x0000000518057212 */ /* 0x001fe400078e3cff */
[----:B------:R-:W-:-:S02]  /*b560*/  LOP3.LUT R25, R25, R6, RZ, 0x3c, !PT ;  /* 0x0000000619197212 */ /* 0x000fc400078e3cff */
[----:B------:R-:W-:Y:S02]  /*b570*/  LOP3.LUT R3, R26, R3, RZ, 0x3c, !PT ;  /* 0x000000031a037212 */ /* 0x000fe400078e3cff */
[----:B------:R-:W-:Y:S02]  /*b580*/  LOP3.LUT R27, R27, R8, RZ, 0x3c, !PT ;  /* 0x000000081b1b7212 */ /* 0x000fe400078e3cff */
[----:B-1----:R-:W-:Y:S02]  /*b590*/  LOP3.LUT R13, R28, R13, RZ, 0x3c, !PT ;  /* 0x0000000d1c0d7212 */ /* 0x002fe400078e3cff */
[----:B------:R-:W-:Y:S02]  /*b5a0*/  LOP3.LUT R29, R29, R10, RZ, 0x3c, !PT ;  /* 0x0000000a1d1d7212 */ /* 0x000fe400078e3cff */
[----:B-----5:R-:W-:Y:S02]  /*b5b0*/  LOP3.LUT R7, R30, R7, RZ, 0x3c, !PT ;  /* 0x000000071e077212 */ /* 0x020fe400078e3cff */
[----:B------:R-:W-:-:S02]  /*b5c0*/  LOP3.LUT R31, R31, R12, RZ, 0x3c, !PT ;  /* 0x0000000c1f1f7212 */ /* 0x000fc400078e3cff */
[----:B--2---:R-:W-:Y:S02]  /*b5d0*/  LOP3.LUT R41, R32, R41, RZ, 0x3c, !PT ;  /* 0x0000002920297212 */ /* 0x004fe400078e3cff */
[----:B------:R-:W-:Y:S02]  /*b5e0*/  LOP3.LUT R33, R33, R14, RZ, 0x3c, !PT ;  /* 0x0000000e21217212 */ /* 0x000fe400078e3cff */
[----:B---3--:R-:W-:Y:S02]  /*b5f0*/  LOP3.LUT R9, R34, R9, RZ, 0x3c, !PT ;  /* 0x0000000922097212 */ /* 0x008fe400078e3cff */
[----:B------:R-:W-:Y:S02]  /*b600*/  LOP3.LUT R35, R35, R22, RZ, 0x3c, !PT ;  /* 0x0000001623237212 */ /* 0x000fe400078e3cff */
[----:B----4-:R-:W-:Y:S01]  /*b610*/  LOP3.LUT R47, R36, R47, RZ, 0x3c, !PT ;  /* 0x0000002f242f7212 */ /* 0x010fe200078e3cff */
        /* <DEDUP_REMOVED lines=18> */
.L_x_109:
        /* <DEDUP_REMOVED lines=12> */
.L_x_155:


//--------------------- .nv.global.init           --------------------------
	.section	.nv.global.init,"aw",@progbits
	.align	4
.nv.global.init:
	.type		RCON,@object
	.size		RCON,(gf128mul_table_bbe - RCON)
RCON:
        /*0000*/ 	.byte	0x01, 0x00, 0x00, 0x00, 0x02, 0x00, 0x00, 0x00, 0x04, 0x00, 0x00, 0x00, 0x08, 0x00, 0x00, 0x00
        /*0010*/ 	.byte	0x10, 0x00, 0x00, 0x00, 0x20, 0x00, 0x00, 0x00, 0x40, 0x00, 0x00, 0x00, 0x80, 0x00, 0x00, 0x00
        /*0020*/ 	.byte	0x1b, 0x00, 0x00, 0x00, 0x36, 0x00, 0x00, 0x00
	.type		gf128mul_table_bbe,@object
	.size		gf128mul_table_bbe,(MIX - gf128mul_table_bbe)
gf128mul_table_bbe:
        /*0028*/ 	.byte	0x00, 0x00, 0x87, 0x00, 0x0e, 0x01, 0x89, 0x01, 0x1c, 0x02, 0x9b, 0x02, 0x12, 0x03, 0x95, 0x03
        /* <DEDUP_REMOVED lines=31> */
	.type		MIX,@object
	.size		MIX,(INV_MIX - MIX)
MIX:
        /*0228*/ 	.byte	0x02, 0x03, 0x01, 0x01, 0x01, 0x02, 0x03, 0x01, 0x01, 0x01, 0x02, 0x03, 0x03, 0x01, 0x01, 0x02
	.type		INV_MIX,@object
	.size		INV_MIX,(S_BOX - INV_MIX)
INV_MIX:
        /*0238*/ 	.byte	0x0e, 0x0b, 0x0d, 0x09, 0x09, 0x0e, 0x0b, 0x0d, 0x0d, 0x09, 0x0e, 0x0b, 0x0b, 0x0d, 0x09, 0x0e
	.type		S_BOX,@object
	.size		S_BOX,(INV_S_BOX - S_BOX)
S_BOX:
        /* <DEDUP_REMOVED lines=16> */
	.type		INV_S_BOX,@object
	.size		INV_S_BOX,(.L_1 - INV_S_BOX)
INV_S_BOX:
        /* <DEDUP_REMOVED lines=16> */
.L_1:


//--------------------- .nv.shared.reserved.0     --------------------------
	.section	.nv.shared.reserved.0,"aw",@nobits
	.weak		__nv_reservedSMEM_offset_0_alias
	.size		__nv_reservedSMEM_offset_0_alias, 0, 64
	.other		__nv_reservedSMEM_offset_0_alias,@"STO_CUDA_RESERVED_SHARED STV_DEFAULT"
__nv_reservedSMEM_offset_0_alias:
	.zero		0
	.zero		64


//--------------------- .nv.constant0._Z11xts_decryptPhjS_PKhm --------------------------
	.section	.nv.constant0._Z11xts_decryptPhjS_PKhm,"a",@progbits
	.sectionflags	@""
	.align	4
.nv.constant0._Z11xts_decryptPhjS_PKhm:
	.zero		936


//--------------------- .nv.constant0._Z11xts_encryptPhjS_PKhm --------------------------
	.section	.nv.constant0._Z11xts_encryptPhjS_PKhm,"a",@progbits
	.sectionflags	@""
	.align	4
.nv.constant0._Z11xts_encryptPhjS_PKhm:
	.zero		936


//--------------------- SYMBOLS --------------------------

	.type		.nv.reservedSmem.offset0,@object
	.size		.nv.reservedSmem.offset0,0x4
	.type		malloc,@function
